//
// Generated by NVIDIA NVVM Compiler
//
// Compiler Build ID: CL-36424714
// Cuda compilation tools, release 13.0, V13.0.88
// Based on NVVM 20.0.0
//

.version 9.0
.target sm_100
.address_size 64

	// .globl	_Z20inject_nonces_kernelPmmmm
.const .align 8 .b8 P_DEV[48] = {1, 0, 0, 0, 0, 192, 8, 133, 187, 83, 7, 52, 3, 93, 11, 23, 47, 0, 194, 196, 53, 176, 98, 102, 123, 209, 198, 131, 116, 243, 55, 28, 1, 47, 59, 80, 77, 81, 122, 36, 53, 0, 195, 23, 70, 58, 174, 1};

.visible .entry _Z20inject_nonces_kernelPmmmm(
	.param .u64 .ptr .align 1 _Z20inject_nonces_kernelPmmmm_param_0,
	.param .u64 _Z20inject_nonces_kernelPmmmm_param_1,
	.param .u64 _Z20inject_nonces_kernelPmmmm_param_2,
	.param .u64 _Z20inject_nonces_kernelPmmmm_param_3
)
{
	.reg .pred 	%p<2>;
	.reg .b32 	%r<5>;
	.reg .b64 	%rd<11>;

	ld.param.u64 	%rd2, [_Z20inject_nonces_kernelPmmmm_param_0];
	ld.param.u64 	%rd4, [_Z20inject_nonces_kernelPmmmm_param_1];
	ld.param.u64 	%rd5, [_Z20inject_nonces_kernelPmmmm_param_2];
	ld.param.u64 	%rd3, [_Z20inject_nonces_kernelPmmmm_param_3];
	mov.u32 	%r1, %ctaid.x;
	mov.u32 	%r2, %ntid.x;
	mov.u32 	%r3, %tid.x;
	mad.lo.s32 	%r4, %r1, %r2, %r3;
	cvt.s64.s32 	%rd6, %r4;
	add.s64 	%rd1, %rd4, %rd6;
	setp.ge.u64 	%p1, %rd1, %rd5;
	@%p1 bra 	$L__BB0_2;
	cvta.to.global.u64 	%rd7, %rd2;
	add.s64 	%rd8, %rd1, %rd3;
	shl.b64 	%rd9, %rd1, 3;
	add.s64 	%rd10, %rd7, %rd9;
	st.global.u64 	[%rd10], %rd8;
$L__BB0_2:
	ret;

}
	// .globl	_Z15gpu_bfly_kernelPmmmmS_Pi
.visible .entry _Z15gpu_bfly_kernelPmmmmS_Pi(
	.param .u64 .ptr .align 1 _Z15gpu_bfly_kernelPmmmmS_Pi_param_0,
	.param .u64 _Z15gpu_bfly_kernelPmmmmS_Pi_param_1,
	.param .u64 _Z15gpu_bfly_kernelPmmmmS_Pi_param_2,
	.param .u64 _Z15gpu_bfly_kernelPmmmmS_Pi_param_3,
	.param .u64 .ptr .align 1 _Z15gpu_bfly_kernelPmmmmS_Pi_param_4,
	.param .u64 .ptr .align 1 _Z15gpu_bfly_kernelPmmmmS_Pi_param_5
)
{
	.reg .pred 	%p<504>;
	.reg .b32 	%r<6>;
	.reg .b64 	%rd<26803>;

	ld.param.u64 	%rd11986, [_Z15gpu_bfly_kernelPmmmmS_Pi_param_0];
	ld.param.u64 	%rd11991, [_Z15gpu_bfly_kernelPmmmmS_Pi_param_1];
	ld.param.u64 	%rd11987, [_Z15gpu_bfly_kernelPmmmmS_Pi_param_2];
	ld.param.u64 	%rd11989, [_Z15gpu_bfly_kernelPmmmmS_Pi_param_4];
	ld.param.u64 	%rd11990, [_Z15gpu_bfly_kernelPmmmmS_Pi_param_5];
	mov.u32 	%r1, %ctaid.x;
	mov.u32 	%r2, %ntid.x;
	mov.u32 	%r3, %tid.x;
	mad.lo.s32 	%r4, %r1, %r2, %r3;
	cvt.s64.s32 	%rd11992, %r4;
	add.s64 	%rd1, %rd11991, %rd11992;
	shr.u64 	%rd2, %rd11987, 1;
	setp.ge.u64 	%p1, %rd1, %rd2;
	@%p1 bra 	$L__BB1_1002;
	cvta.to.global.u64 	%rd12011, %rd11986;
	shl.b64 	%rd12012, %rd1, 3;
	add.s64 	%rd12013, %rd12011, %rd12012;
	ld.global.u64 	%rd3, [%rd12013];
	shl.b64 	%rd12014, %rd2, 3;
	add.s64 	%rd12015, %rd12013, %rd12014;
	ld.global.u64 	%rd4, [%rd12015];
	shl.b64 	%rd12016, %rd11987, 3;
	add.s64 	%rd12017, %rd12013, %rd12016;
	ld.global.u64 	%rd5, [%rd12017];
	add.s64 	%rd12018, %rd12017, %rd12014;
	ld.global.u64 	%rd6, [%rd12018];
	add.s64 	%rd12019, %rd12017, %rd12016;
	ld.global.u64 	%rd7, [%rd12019];
	add.s64 	%rd12020, %rd12019, %rd12014;
	ld.global.u64 	%rd8, [%rd12020];
	add.s64 	%rd12021, %rd12019, %rd12016;
	ld.global.u64 	%rd9, [%rd12021];
	add.s64 	%rd12022, %rd12021, %rd12014;
	ld.global.u64 	%rd10, [%rd12022];
	add.s64 	%rd12023, %rd12021, %rd12016;
	ld.global.u64 	%rd11, [%rd12023];
	add.s64 	%rd12024, %rd12023, %rd12014;
	ld.global.u64 	%rd12, [%rd12024];
	add.s64 	%rd12025, %rd12023, %rd12016;
	ld.global.u64 	%rd13, [%rd12025];
	add.s64 	%rd12026, %rd12025, %rd12014;
	ld.global.u64 	%rd14, [%rd12026];
	ld.const.u64 	%rd15, [P_DEV+40];
	mov.u64 	%rd23814, %rd3;
	mov.u64 	%rd23813, %rd5;
	mov.u64 	%rd23812, %rd7;
	mov.u64 	%rd23811, %rd9;
	mov.u64 	%rd23810, %rd11;
	mov.u64 	%rd23809, %rd13;
	// begin inline asm
	add.cc.u64 %rd23814, %rd23814, %rd4;
	addc.cc.u64 %rd23813, %rd23813, %rd6;
	addc.cc.u64 %rd23812, %rd23812, %rd8;
	addc.cc.u64 %rd23811, %rd23811, %rd10;
	addc.cc.u64 %rd23810, %rd23810, %rd12;
	addc.u64 %rd23809, %rd23809, %rd14;
	
	// end inline asm
	setp.lt.u64 	%p2, %rd23809, %rd15;
	@%p2 bra 	$L__BB1_3;
	ld.const.u64 	%rd12027, [P_DEV];
	sub.s64 	%rd23814, %rd23814, %rd12027;
	ld.const.u64 	%rd12028, [P_DEV+8];
	sub.s64 	%rd23813, %rd23813, %rd12028;
	ld.const.u64 	%rd12029, [P_DEV+16];
	sub.s64 	%rd23812, %rd23812, %rd12029;
	ld.const.u64 	%rd12030, [P_DEV+24];
	sub.s64 	%rd23811, %rd23811, %rd12030;
	ld.const.u64 	%rd12031, [P_DEV+32];
	sub.s64 	%rd23810, %rd23810, %rd12031;
	sub.s64 	%rd23809, %rd23809, %rd15;
$L__BB1_3:
	sub.s64 	%rd12038, %rd3, %rd4;
	sub.s64 	%rd12039, %rd5, %rd6;
	sub.s64 	%rd12040, %rd7, %rd8;
	sub.s64 	%rd12041, %rd9, %rd10;
	sub.s64 	%rd12042, %rd11, %rd12;
	sub.s64 	%rd12043, %rd13, %rd14;
	mov.u64 	%rd23816, %rd23810;
	mov.u64 	%rd23818, %rd23812;
	mov.u64 	%rd23820, %rd23814;
	mov.u64 	%rd23815, %rd23809;
	mov.u64 	%rd23817, %rd23811;
	mov.u64 	%rd23819, %rd23813;
	// begin inline asm
	add.cc.u64 %rd23820, %rd23820, %rd12038;
	addc.cc.u64 %rd23819, %rd23819, %rd12039;
	addc.cc.u64 %rd23818, %rd23818, %rd12040;
	addc.cc.u64 %rd23817, %rd23817, %rd12041;
	addc.cc.u64 %rd23816, %rd23816, %rd12042;
	addc.u64 %rd23815, %rd23815, %rd12043;
	
	// end inline asm
	setp.lt.u64 	%p3, %rd23815, %rd15;
	@%p3 bra 	$L__BB1_5;
	ld.const.u64 	%rd12050, [P_DEV];
	sub.s64 	%rd23820, %rd23820, %rd12050;
	ld.const.u64 	%rd12051, [P_DEV+8];
	sub.s64 	%rd23819, %rd23819, %rd12051;
	ld.const.u64 	%rd12052, [P_DEV+16];
	sub.s64 	%rd23818, %rd23818, %rd12052;
	ld.const.u64 	%rd12053, [P_DEV+24];
	sub.s64 	%rd23817, %rd23817, %rd12053;
	ld.const.u64 	%rd12054, [P_DEV+32];
	sub.s64 	%rd23816, %rd23816, %rd12054;
	sub.s64 	%rd23815, %rd23815, %rd15;
$L__BB1_5:
	sub.s64 	%rd12061, %rd23814, %rd12038;
	sub.s64 	%rd12062, %rd23813, %rd12039;
	sub.s64 	%rd12063, %rd23812, %rd12040;
	sub.s64 	%rd12064, %rd23811, %rd12041;
	sub.s64 	%rd12065, %rd23810, %rd12042;
	sub.s64 	%rd12066, %rd23809, %rd12043;
	mov.u64 	%rd23822, %rd23816;
	mov.u64 	%rd23824, %rd23818;
	mov.u64 	%rd23826, %rd23820;
	mov.u64 	%rd23821, %rd23815;
	mov.u64 	%rd23823, %rd23817;
	mov.u64 	%rd23825, %rd23819;
	// begin inline asm
	add.cc.u64 %rd23826, %rd23826, %rd12061;
	addc.cc.u64 %rd23825, %rd23825, %rd12062;
	addc.cc.u64 %rd23824, %rd23824, %rd12063;
	addc.cc.u64 %rd23823, %rd23823, %rd12064;
	addc.cc.u64 %rd23822, %rd23822, %rd12065;
	addc.u64 %rd23821, %rd23821, %rd12066;
	
	// end inline asm
	setp.lt.u64 	%p4, %rd23821, %rd15;
	@%p4 bra 	$L__BB1_7;
	ld.const.u64 	%rd12073, [P_DEV];
	sub.s64 	%rd23826, %rd23826, %rd12073;
	ld.const.u64 	%rd12074, [P_DEV+8];
	sub.s64 	%rd23825, %rd23825, %rd12074;
	ld.const.u64 	%rd12075, [P_DEV+16];
	sub.s64 	%rd23824, %rd23824, %rd12075;
	ld.const.u64 	%rd12076, [P_DEV+24];
	sub.s64 	%rd23823, %rd23823, %rd12076;
	ld.const.u64 	%rd12077, [P_DEV+32];
	sub.s64 	%rd23822, %rd23822, %rd12077;
	sub.s64 	%rd23821, %rd23821, %rd15;
$L__BB1_7:
	sub.s64 	%rd12084, %rd23820, %rd12061;
	sub.s64 	%rd12085, %rd23819, %rd12062;
	sub.s64 	%rd12086, %rd23818, %rd12063;
	sub.s64 	%rd12087, %rd23817, %rd12064;
	sub.s64 	%rd12088, %rd23816, %rd12065;
	sub.s64 	%rd12089, %rd23815, %rd12066;
	mov.u64 	%rd23830, %rd23824;
	mov.u64 	%rd23832, %rd23826;
	mov.u64 	%rd23827, %rd23821;
	mov.u64 	%rd23829, %rd23823;
	mov.u64 	%rd23831, %rd23825;
	mov.u64 	%rd23828, %rd23822;
	// begin inline asm
	add.cc.u64 %rd23832, %rd23832, %rd12084;
	addc.cc.u64 %rd23831, %rd23831, %rd12085;
	addc.cc.u64 %rd23830, %rd23830, %rd12086;
	addc.cc.u64 %rd23829, %rd23829, %rd12087;
	addc.cc.u64 %rd23828, %rd23828, %rd12088;
	addc.u64 %rd23827, %rd23827, %rd12089;
	
	// end inline asm
	setp.lt.u64 	%p5, %rd23827, %rd15;
	@%p5 bra 	$L__BB1_9;
	ld.const.u64 	%rd12096, [P_DEV];
	sub.s64 	%rd23832, %rd23832, %rd12096;
	ld.const.u64 	%rd12097, [P_DEV+8];
	sub.s64 	%rd23831, %rd23831, %rd12097;
	ld.const.u64 	%rd12098, [P_DEV+16];
	sub.s64 	%rd23830, %rd23830, %rd12098;
	ld.const.u64 	%rd12099, [P_DEV+24];
	sub.s64 	%rd23829, %rd23829, %rd12099;
	ld.const.u64 	%rd12100, [P_DEV+32];
	sub.s64 	%rd23828, %rd23828, %rd12100;
	sub.s64 	%rd23827, %rd23827, %rd15;
$L__BB1_9:
	sub.s64 	%rd12107, %rd23826, %rd12084;
	sub.s64 	%rd12108, %rd23825, %rd12085;
	sub.s64 	%rd12109, %rd23824, %rd12086;
	sub.s64 	%rd12110, %rd23823, %rd12087;
	sub.s64 	%rd12111, %rd23822, %rd12088;
	sub.s64 	%rd12112, %rd23821, %rd12089;
	mov.u64 	%rd23838, %rd23832;
	mov.u64 	%rd23833, %rd23827;
	mov.u64 	%rd23835, %rd23829;
	mov.u64 	%rd23837, %rd23831;
	mov.u64 	%rd23834, %rd23828;
	mov.u64 	%rd23836, %rd23830;
	// begin inline asm
	add.cc.u64 %rd23838, %rd23838, %rd12107;
	addc.cc.u64 %rd23837, %rd23837, %rd12108;
	addc.cc.u64 %rd23836, %rd23836, %rd12109;
	addc.cc.u64 %rd23835, %rd23835, %rd12110;
	addc.cc.u64 %rd23834, %rd23834, %rd12111;
	addc.u64 %rd23833, %rd23833, %rd12112;
	
	// end inline asm
	setp.lt.u64 	%p6, %rd23833, %rd15;
	@%p6 bra 	$L__BB1_11;
	ld.const.u64 	%rd12119, [P_DEV];
	sub.s64 	%rd23838, %rd23838, %rd12119;
	ld.const.u64 	%rd12120, [P_DEV+8];
	sub.s64 	%rd23837, %rd23837, %rd12120;
	ld.const.u64 	%rd12121, [P_DEV+16];
	sub.s64 	%rd23836, %rd23836, %rd12121;
	ld.const.u64 	%rd12122, [P_DEV+24];
	sub.s64 	%rd23835, %rd23835, %rd12122;
	ld.const.u64 	%rd12123, [P_DEV+32];
	sub.s64 	%rd23834, %rd23834, %rd12123;
	sub.s64 	%rd23833, %rd23833, %rd15;
$L__BB1_11:
	sub.s64 	%rd12130, %rd23832, %rd12107;
	sub.s64 	%rd12131, %rd23831, %rd12108;
	sub.s64 	%rd12132, %rd23830, %rd12109;
	sub.s64 	%rd12133, %rd23829, %rd12110;
	sub.s64 	%rd12134, %rd23828, %rd12111;
	sub.s64 	%rd12135, %rd23827, %rd12112;
	mov.u64 	%rd23844, %rd23838;
	mov.u64 	%rd23839, %rd23833;
	mov.u64 	%rd23841, %rd23835;
	mov.u64 	%rd23843, %rd23837;
	mov.u64 	%rd23840, %rd23834;
	mov.u64 	%rd23842, %rd23836;
	// begin inline asm
	add.cc.u64 %rd23844, %rd23844, %rd12130;
	addc.cc.u64 %rd23843, %rd23843, %rd12131;
	addc.cc.u64 %rd23842, %rd23842, %rd12132;
	addc.cc.u64 %rd23841, %rd23841, %rd12133;
	addc.cc.u64 %rd23840, %rd23840, %rd12134;
	addc.u64 %rd23839, %rd23839, %rd12135;
	
	// end inline asm
	setp.lt.u64 	%p7, %rd23839, %rd15;
	@%p7 bra 	$L__BB1_13;
	ld.const.u64 	%rd12142, [P_DEV];
	sub.s64 	%rd23844, %rd23844, %rd12142;
	ld.const.u64 	%rd12143, [P_DEV+8];
	sub.s64 	%rd23843, %rd23843, %rd12143;
	ld.const.u64 	%rd12144, [P_DEV+16];
	sub.s64 	%rd23842, %rd23842, %rd12144;
	ld.const.u64 	%rd12145, [P_DEV+24];
	sub.s64 	%rd23841, %rd23841, %rd12145;
	ld.const.u64 	%rd12146, [P_DEV+32];
	sub.s64 	%rd23840, %rd23840, %rd12146;
	sub.s64 	%rd23839, %rd23839, %rd15;
$L__BB1_13:
	sub.s64 	%rd12153, %rd23838, %rd12130;
	sub.s64 	%rd12154, %rd23837, %rd12131;
	sub.s64 	%rd12155, %rd23836, %rd12132;
	sub.s64 	%rd12156, %rd23835, %rd12133;
	sub.s64 	%rd12157, %rd23834, %rd12134;
	sub.s64 	%rd12158, %rd23833, %rd12135;
	mov.u64 	%rd23847, %rd23841;
	mov.u64 	%rd23849, %rd23843;
	mov.u64 	%rd23846, %rd23840;
	mov.u64 	%rd23848, %rd23842;
	mov.u64 	%rd23850, %rd23844;
	mov.u64 	%rd23845, %rd23839;
	// begin inline asm
	add.cc.u64 %rd23850, %rd23850, %rd12153;
	addc.cc.u64 %rd23849, %rd23849, %rd12154;
	addc.cc.u64 %rd23848, %rd23848, %rd12155;
	addc.cc.u64 %rd23847, %rd23847, %rd12156;
	addc.cc.u64 %rd23846, %rd23846, %rd12157;
	addc.u64 %rd23845, %rd23845, %rd12158;
	
	// end inline asm
	setp.lt.u64 	%p8, %rd23845, %rd15;
	@%p8 bra 	$L__BB1_15;
	ld.const.u64 	%rd12165, [P_DEV];
	sub.s64 	%rd23850, %rd23850, %rd12165;
	ld.const.u64 	%rd12166, [P_DEV+8];
	sub.s64 	%rd23849, %rd23849, %rd12166;
	ld.const.u64 	%rd12167, [P_DEV+16];
	sub.s64 	%rd23848, %rd23848, %rd12167;
	ld.const.u64 	%rd12168, [P_DEV+24];
	sub.s64 	%rd23847, %rd23847, %rd12168;
	ld.const.u64 	%rd12169, [P_DEV+32];
	sub.s64 	%rd23846, %rd23846, %rd12169;
	sub.s64 	%rd23845, %rd23845, %rd15;
$L__BB1_15:
	sub.s64 	%rd12176, %rd23844, %rd12153;
	sub.s64 	%rd12177, %rd23843, %rd12154;
	sub.s64 	%rd12178, %rd23842, %rd12155;
	sub.s64 	%rd12179, %rd23841, %rd12156;
	sub.s64 	%rd12180, %rd23840, %rd12157;
	sub.s64 	%rd12181, %rd23839, %rd12158;
	mov.u64 	%rd23853, %rd23847;
	mov.u64 	%rd23855, %rd23849;
	mov.u64 	%rd23852, %rd23846;
	mov.u64 	%rd23854, %rd23848;
	mov.u64 	%rd23856, %rd23850;
	mov.u64 	%rd23851, %rd23845;
	// begin inline asm
	add.cc.u64 %rd23856, %rd23856, %rd12176;
	addc.cc.u64 %rd23855, %rd23855, %rd12177;
	addc.cc.u64 %rd23854, %rd23854, %rd12178;
	addc.cc.u64 %rd23853, %rd23853, %rd12179;
	addc.cc.u64 %rd23852, %rd23852, %rd12180;
	addc.u64 %rd23851, %rd23851, %rd12181;
	
	// end inline asm
	setp.lt.u64 	%p9, %rd23851, %rd15;
	@%p9 bra 	$L__BB1_17;
	ld.const.u64 	%rd12188, [P_DEV];
	sub.s64 	%rd23856, %rd23856, %rd12188;
	ld.const.u64 	%rd12189, [P_DEV+8];
	sub.s64 	%rd23855, %rd23855, %rd12189;
	ld.const.u64 	%rd12190, [P_DEV+16];
	sub.s64 	%rd23854, %rd23854, %rd12190;
	ld.const.u64 	%rd12191, [P_DEV+24];
	sub.s64 	%rd23853, %rd23853, %rd12191;
	ld.const.u64 	%rd12192, [P_DEV+32];
	sub.s64 	%rd23852, %rd23852, %rd12192;
	sub.s64 	%rd23851, %rd23851, %rd15;
$L__BB1_17:
	sub.s64 	%rd12199, %rd23850, %rd12176;
	sub.s64 	%rd12200, %rd23849, %rd12177;
	sub.s64 	%rd12201, %rd23848, %rd12178;
	sub.s64 	%rd12202, %rd23847, %rd12179;
	sub.s64 	%rd12203, %rd23846, %rd12180;
	sub.s64 	%rd12204, %rd23845, %rd12181;
	mov.u64 	%rd23861, %rd23855;
	mov.u64 	%rd23858, %rd23852;
	mov.u64 	%rd23860, %rd23854;
	mov.u64 	%rd23862, %rd23856;
	mov.u64 	%rd23857, %rd23851;
	mov.u64 	%rd23859, %rd23853;
	// begin inline asm
	add.cc.u64 %rd23862, %rd23862, %rd12199;
	addc.cc.u64 %rd23861, %rd23861, %rd12200;
	addc.cc.u64 %rd23860, %rd23860, %rd12201;
	addc.cc.u64 %rd23859, %rd23859, %rd12202;
	addc.cc.u64 %rd23858, %rd23858, %rd12203;
	addc.u64 %rd23857, %rd23857, %rd12204;
	
	// end inline asm
	setp.lt.u64 	%p10, %rd23857, %rd15;
	@%p10 bra 	$L__BB1_19;
	ld.const.u64 	%rd12211, [P_DEV];
	sub.s64 	%rd23862, %rd23862, %rd12211;
	ld.const.u64 	%rd12212, [P_DEV+8];
	sub.s64 	%rd23861, %rd23861, %rd12212;
	ld.const.u64 	%rd12213, [P_DEV+16];
	sub.s64 	%rd23860, %rd23860, %rd12213;
	ld.const.u64 	%rd12214, [P_DEV+24];
	sub.s64 	%rd23859, %rd23859, %rd12214;
	ld.const.u64 	%rd12215, [P_DEV+32];
	sub.s64 	%rd23858, %rd23858, %rd12215;
	sub.s64 	%rd23857, %rd23857, %rd15;
$L__BB1_19:
	sub.s64 	%rd12222, %rd23856, %rd12199;
	sub.s64 	%rd12223, %rd23855, %rd12200;
	sub.s64 	%rd12224, %rd23854, %rd12201;
	sub.s64 	%rd12225, %rd23853, %rd12202;
	sub.s64 	%rd12226, %rd23852, %rd12203;
	sub.s64 	%rd12227, %rd23851, %rd12204;
	mov.u64 	%rd23864, %rd23858;
	mov.u64 	%rd23866, %rd23860;
	mov.u64 	%rd23868, %rd23862;
	mov.u64 	%rd23863, %rd23857;
	mov.u64 	%rd23865, %rd23859;
	mov.u64 	%rd23867, %rd23861;
	// begin inline asm
	add.cc.u64 %rd23868, %rd23868, %rd12222;
	addc.cc.u64 %rd23867, %rd23867, %rd12223;
	addc.cc.u64 %rd23866, %rd23866, %rd12224;
	addc.cc.u64 %rd23865, %rd23865, %rd12225;
	addc.cc.u64 %rd23864, %rd23864, %rd12226;
	addc.u64 %rd23863, %rd23863, %rd12227;
	
	// end inline asm
	setp.lt.u64 	%p11, %rd23863, %rd15;
	@%p11 bra 	$L__BB1_21;
	ld.const.u64 	%rd12234, [P_DEV];
	sub.s64 	%rd23868, %rd23868, %rd12234;
	ld.const.u64 	%rd12235, [P_DEV+8];
	sub.s64 	%rd23867, %rd23867, %rd12235;
	ld.const.u64 	%rd12236, [P_DEV+16];
	sub.s64 	%rd23866, %rd23866, %rd12236;
	ld.const.u64 	%rd12237, [P_DEV+24];
	sub.s64 	%rd23865, %rd23865, %rd12237;
	ld.const.u64 	%rd12238, [P_DEV+32];
	sub.s64 	%rd23864, %rd23864, %rd12238;
	sub.s64 	%rd23863, %rd23863, %rd15;
$L__BB1_21:
	sub.s64 	%rd12245, %rd23862, %rd12222;
	sub.s64 	%rd12246, %rd23861, %rd12223;
	sub.s64 	%rd12247, %rd23860, %rd12224;
	sub.s64 	%rd12248, %rd23859, %rd12225;
	sub.s64 	%rd12249, %rd23858, %rd12226;
	sub.s64 	%rd12250, %rd23857, %rd12227;
	mov.u64 	%rd23870, %rd23864;
	mov.u64 	%rd23872, %rd23866;
	mov.u64 	%rd23874, %rd23868;
	mov.u64 	%rd23869, %rd23863;
	mov.u64 	%rd23871, %rd23865;
	mov.u64 	%rd23873, %rd23867;
	// begin inline asm
	add.cc.u64 %rd23874, %rd23874, %rd12245;
	addc.cc.u64 %rd23873, %rd23873, %rd12246;
	addc.cc.u64 %rd23872, %rd23872, %rd12247;
	addc.cc.u64 %rd23871, %rd23871, %rd12248;
	addc.cc.u64 %rd23870, %rd23870, %rd12249;
	addc.u64 %rd23869, %rd23869, %rd12250;
	
	// end inline asm
	setp.lt.u64 	%p12, %rd23869, %rd15;
	@%p12 bra 	$L__BB1_23;
	ld.const.u64 	%rd12257, [P_DEV];
	sub.s64 	%rd23874, %rd23874, %rd12257;
	ld.const.u64 	%rd12258, [P_DEV+8];
	sub.s64 	%rd23873, %rd23873, %rd12258;
	ld.const.u64 	%rd12259, [P_DEV+16];
	sub.s64 	%rd23872, %rd23872, %rd12259;
	ld.const.u64 	%rd12260, [P_DEV+24];
	sub.s64 	%rd23871, %rd23871, %rd12260;
	ld.const.u64 	%rd12261, [P_DEV+32];
	sub.s64 	%rd23870, %rd23870, %rd12261;
	sub.s64 	%rd23869, %rd23869, %rd15;
$L__BB1_23:
	sub.s64 	%rd12268, %rd23868, %rd12245;
	sub.s64 	%rd12269, %rd23867, %rd12246;
	sub.s64 	%rd12270, %rd23866, %rd12247;
	sub.s64 	%rd12271, %rd23865, %rd12248;
	sub.s64 	%rd12272, %rd23864, %rd12249;
	sub.s64 	%rd12273, %rd23863, %rd12250;
	mov.u64 	%rd23878, %rd23872;
	mov.u64 	%rd23880, %rd23874;
	mov.u64 	%rd23875, %rd23869;
	mov.u64 	%rd23877, %rd23871;
	mov.u64 	%rd23879, %rd23873;
	mov.u64 	%rd23876, %rd23870;
	// begin inline asm
	add.cc.u64 %rd23880, %rd23880, %rd12268;
	addc.cc.u64 %rd23879, %rd23879, %rd12269;
	addc.cc.u64 %rd23878, %rd23878, %rd12270;
	addc.cc.u64 %rd23877, %rd23877, %rd12271;
	addc.cc.u64 %rd23876, %rd23876, %rd12272;
	addc.u64 %rd23875, %rd23875, %rd12273;
	
	// end inline asm
	setp.lt.u64 	%p13, %rd23875, %rd15;
	@%p13 bra 	$L__BB1_25;
	ld.const.u64 	%rd12280, [P_DEV];
	sub.s64 	%rd23880, %rd23880, %rd12280;
	ld.const.u64 	%rd12281, [P_DEV+8];
	sub.s64 	%rd23879, %rd23879, %rd12281;
	ld.const.u64 	%rd12282, [P_DEV+16];
	sub.s64 	%rd23878, %rd23878, %rd12282;
	ld.const.u64 	%rd12283, [P_DEV+24];
	sub.s64 	%rd23877, %rd23877, %rd12283;
	ld.const.u64 	%rd12284, [P_DEV+32];
	sub.s64 	%rd23876, %rd23876, %rd12284;
	sub.s64 	%rd23875, %rd23875, %rd15;
$L__BB1_25:
	sub.s64 	%rd12291, %rd23874, %rd12268;
	sub.s64 	%rd12292, %rd23873, %rd12269;
	sub.s64 	%rd12293, %rd23872, %rd12270;
	sub.s64 	%rd12294, %rd23871, %rd12271;
	sub.s64 	%rd12295, %rd23870, %rd12272;
	sub.s64 	%rd12296, %rd23869, %rd12273;
	mov.u64 	%rd23886, %rd23880;
	mov.u64 	%rd23881, %rd23875;
	mov.u64 	%rd23883, %rd23877;
	mov.u64 	%rd23885, %rd23879;
	mov.u64 	%rd23882, %rd23876;
	mov.u64 	%rd23884, %rd23878;
	// begin inline asm
	add.cc.u64 %rd23886, %rd23886, %rd12291;
	addc.cc.u64 %rd23885, %rd23885, %rd12292;
	addc.cc.u64 %rd23884, %rd23884, %rd12293;
	addc.cc.u64 %rd23883, %rd23883, %rd12294;
	addc.cc.u64 %rd23882, %rd23882, %rd12295;
	addc.u64 %rd23881, %rd23881, %rd12296;
	
	// end inline asm
	setp.lt.u64 	%p14, %rd23881, %rd15;
	@%p14 bra 	$L__BB1_27;
	ld.const.u64 	%rd12303, [P_DEV];
	sub.s64 	%rd23886, %rd23886, %rd12303;
	ld.const.u64 	%rd12304, [P_DEV+8];
	sub.s64 	%rd23885, %rd23885, %rd12304;
	ld.const.u64 	%rd12305, [P_DEV+16];
	sub.s64 	%rd23884, %rd23884, %rd12305;
	ld.const.u64 	%rd12306, [P_DEV+24];
	sub.s64 	%rd23883, %rd23883, %rd12306;
	ld.const.u64 	%rd12307, [P_DEV+32];
	sub.s64 	%rd23882, %rd23882, %rd12307;
	sub.s64 	%rd23881, %rd23881, %rd15;
$L__BB1_27:
	sub.s64 	%rd12314, %rd23880, %rd12291;
	sub.s64 	%rd12315, %rd23879, %rd12292;
	sub.s64 	%rd12316, %rd23878, %rd12293;
	sub.s64 	%rd12317, %rd23877, %rd12294;
	sub.s64 	%rd12318, %rd23876, %rd12295;
	sub.s64 	%rd12319, %rd23875, %rd12296;
	mov.u64 	%rd23892, %rd23886;
	mov.u64 	%rd23887, %rd23881;
	mov.u64 	%rd23889, %rd23883;
	mov.u64 	%rd23891, %rd23885;
	mov.u64 	%rd23888, %rd23882;
	mov.u64 	%rd23890, %rd23884;
	// begin inline asm
	add.cc.u64 %rd23892, %rd23892, %rd12314;
	addc.cc.u64 %rd23891, %rd23891, %rd12315;
	addc.cc.u64 %rd23890, %rd23890, %rd12316;
	addc.cc.u64 %rd23889, %rd23889, %rd12317;
	addc.cc.u64 %rd23888, %rd23888, %rd12318;
	addc.u64 %rd23887, %rd23887, %rd12319;
	
	// end inline asm
	setp.lt.u64 	%p15, %rd23887, %rd15;
	@%p15 bra 	$L__BB1_29;
	ld.const.u64 	%rd12326, [P_DEV];
	sub.s64 	%rd23892, %rd23892, %rd12326;
	ld.const.u64 	%rd12327, [P_DEV+8];
	sub.s64 	%rd23891, %rd23891, %rd12327;
	ld.const.u64 	%rd12328, [P_DEV+16];
	sub.s64 	%rd23890, %rd23890, %rd12328;
	ld.const.u64 	%rd12329, [P_DEV+24];
	sub.s64 	%rd23889, %rd23889, %rd12329;
	ld.const.u64 	%rd12330, [P_DEV+32];
	sub.s64 	%rd23888, %rd23888, %rd12330;
	sub.s64 	%rd23887, %rd23887, %rd15;
$L__BB1_29:
	sub.s64 	%rd12337, %rd23886, %rd12314;
	sub.s64 	%rd12338, %rd23885, %rd12315;
	sub.s64 	%rd12339, %rd23884, %rd12316;
	sub.s64 	%rd12340, %rd23883, %rd12317;
	sub.s64 	%rd12341, %rd23882, %rd12318;
	sub.s64 	%rd12342, %rd23881, %rd12319;
	mov.u64 	%rd23895, %rd23889;
	mov.u64 	%rd23897, %rd23891;
	mov.u64 	%rd23894, %rd23888;
	mov.u64 	%rd23896, %rd23890;
	mov.u64 	%rd23898, %rd23892;
	mov.u64 	%rd23893, %rd23887;
	// begin inline asm
	add.cc.u64 %rd23898, %rd23898, %rd12337;
	addc.cc.u64 %rd23897, %rd23897, %rd12338;
	addc.cc.u64 %rd23896, %rd23896, %rd12339;
	addc.cc.u64 %rd23895, %rd23895, %rd12340;
	addc.cc.u64 %rd23894, %rd23894, %rd12341;
	addc.u64 %rd23893, %rd23893, %rd12342;
	
	// end inline asm
	setp.lt.u64 	%p16, %rd23893, %rd15;
	@%p16 bra 	$L__BB1_31;
	ld.const.u64 	%rd12349, [P_DEV];
	sub.s64 	%rd23898, %rd23898, %rd12349;
	ld.const.u64 	%rd12350, [P_DEV+8];
	sub.s64 	%rd23897, %rd23897, %rd12350;
	ld.const.u64 	%rd12351, [P_DEV+16];
	sub.s64 	%rd23896, %rd23896, %rd12351;
	ld.const.u64 	%rd12352, [P_DEV+24];
	sub.s64 	%rd23895, %rd23895, %rd12352;
	ld.const.u64 	%rd12353, [P_DEV+32];
	sub.s64 	%rd23894, %rd23894, %rd12353;
	sub.s64 	%rd23893, %rd23893, %rd15;
$L__BB1_31:
	sub.s64 	%rd12360, %rd23892, %rd12337;
	sub.s64 	%rd12361, %rd23891, %rd12338;
	sub.s64 	%rd12362, %rd23890, %rd12339;
	sub.s64 	%rd12363, %rd23889, %rd12340;
	sub.s64 	%rd12364, %rd23888, %rd12341;
	sub.s64 	%rd12365, %rd23887, %rd12342;
	mov.u64 	%rd23901, %rd23895;
	mov.u64 	%rd23903, %rd23897;
	mov.u64 	%rd23900, %rd23894;
	mov.u64 	%rd23902, %rd23896;
	mov.u64 	%rd23904, %rd23898;
	mov.u64 	%rd23899, %rd23893;
	// begin inline asm
	add.cc.u64 %rd23904, %rd23904, %rd12360;
	addc.cc.u64 %rd23903, %rd23903, %rd12361;
	addc.cc.u64 %rd23902, %rd23902, %rd12362;
	addc.cc.u64 %rd23901, %rd23901, %rd12363;
	addc.cc.u64 %rd23900, %rd23900, %rd12364;
	addc.u64 %rd23899, %rd23899, %rd12365;
	
	// end inline asm
	setp.lt.u64 	%p17, %rd23899, %rd15;
	@%p17 bra 	$L__BB1_33;
	ld.const.u64 	%rd12372, [P_DEV];
	sub.s64 	%rd23904, %rd23904, %rd12372;
	ld.const.u64 	%rd12373, [P_DEV+8];
	sub.s64 	%rd23903, %rd23903, %rd12373;
	ld.const.u64 	%rd12374, [P_DEV+16];
	sub.s64 	%rd23902, %rd23902, %rd12374;
	ld.const.u64 	%rd12375, [P_DEV+24];
	sub.s64 	%rd23901, %rd23901, %rd12375;
	ld.const.u64 	%rd12376, [P_DEV+32];
	sub.s64 	%rd23900, %rd23900, %rd12376;
	sub.s64 	%rd23899, %rd23899, %rd15;
$L__BB1_33:
	sub.s64 	%rd12383, %rd23898, %rd12360;
	sub.s64 	%rd12384, %rd23897, %rd12361;
	sub.s64 	%rd12385, %rd23896, %rd12362;
	sub.s64 	%rd12386, %rd23895, %rd12363;
	sub.s64 	%rd12387, %rd23894, %rd12364;
	sub.s64 	%rd12388, %rd23893, %rd12365;
	mov.u64 	%rd23909, %rd23903;
	mov.u64 	%rd23906, %rd23900;
	mov.u64 	%rd23908, %rd23902;
	mov.u64 	%rd23910, %rd23904;
	mov.u64 	%rd23905, %rd23899;
	mov.u64 	%rd23907, %rd23901;
	// begin inline asm
	add.cc.u64 %rd23910, %rd23910, %rd12383;
	addc.cc.u64 %rd23909, %rd23909, %rd12384;
	addc.cc.u64 %rd23908, %rd23908, %rd12385;
	addc.cc.u64 %rd23907, %rd23907, %rd12386;
	addc.cc.u64 %rd23906, %rd23906, %rd12387;
	addc.u64 %rd23905, %rd23905, %rd12388;
	
	// end inline asm
	setp.lt.u64 	%p18, %rd23905, %rd15;
	@%p18 bra 	$L__BB1_35;
	ld.const.u64 	%rd12395, [P_DEV];
	sub.s64 	%rd23910, %rd23910, %rd12395;
	ld.const.u64 	%rd12396, [P_DEV+8];
	sub.s64 	%rd23909, %rd23909, %rd12396;
	ld.const.u64 	%rd12397, [P_DEV+16];
	sub.s64 	%rd23908, %rd23908, %rd12397;
	ld.const.u64 	%rd12398, [P_DEV+24];
	sub.s64 	%rd23907, %rd23907, %rd12398;
	ld.const.u64 	%rd12399, [P_DEV+32];
	sub.s64 	%rd23906, %rd23906, %rd12399;
	sub.s64 	%rd23905, %rd23905, %rd15;
$L__BB1_35:
	sub.s64 	%rd12406, %rd23904, %rd12383;
	sub.s64 	%rd12407, %rd23903, %rd12384;
	sub.s64 	%rd12408, %rd23902, %rd12385;
	sub.s64 	%rd12409, %rd23901, %rd12386;
	sub.s64 	%rd12410, %rd23900, %rd12387;
	sub.s64 	%rd12411, %rd23899, %rd12388;
	mov.u64 	%rd23912, %rd23906;
	mov.u64 	%rd23914, %rd23908;
	mov.u64 	%rd23916, %rd23910;
	mov.u64 	%rd23911, %rd23905;
	mov.u64 	%rd23913, %rd23907;
	mov.u64 	%rd23915, %rd23909;
	// begin inline asm
	add.cc.u64 %rd23916, %rd23916, %rd12406;
	addc.cc.u64 %rd23915, %rd23915, %rd12407;
	addc.cc.u64 %rd23914, %rd23914, %rd12408;
	addc.cc.u64 %rd23913, %rd23913, %rd12409;
	addc.cc.u64 %rd23912, %rd23912, %rd12410;
	addc.u64 %rd23911, %rd23911, %rd12411;
	
	// end inline asm
	setp.lt.u64 	%p19, %rd23911, %rd15;
	@%p19 bra 	$L__BB1_37;
	ld.const.u64 	%rd12418, [P_DEV];
	sub.s64 	%rd23916, %rd23916, %rd12418;
	ld.const.u64 	%rd12419, [P_DEV+8];
	sub.s64 	%rd23915, %rd23915, %rd12419;
	ld.const.u64 	%rd12420, [P_DEV+16];
	sub.s64 	%rd23914, %rd23914, %rd12420;
	ld.const.u64 	%rd12421, [P_DEV+24];
	sub.s64 	%rd23913, %rd23913, %rd12421;
	ld.const.u64 	%rd12422, [P_DEV+32];
	sub.s64 	%rd23912, %rd23912, %rd12422;
	sub.s64 	%rd23911, %rd23911, %rd15;
$L__BB1_37:
	sub.s64 	%rd12429, %rd23910, %rd12406;
	sub.s64 	%rd12430, %rd23909, %rd12407;
	sub.s64 	%rd12431, %rd23908, %rd12408;
	sub.s64 	%rd12432, %rd23907, %rd12409;
	sub.s64 	%rd12433, %rd23906, %rd12410;
	sub.s64 	%rd12434, %rd23905, %rd12411;
	mov.u64 	%rd23918, %rd23912;
	mov.u64 	%rd23920, %rd23914;
	mov.u64 	%rd23922, %rd23916;
	mov.u64 	%rd23917, %rd23911;
	mov.u64 	%rd23919, %rd23913;
	mov.u64 	%rd23921, %rd23915;
	// begin inline asm
	add.cc.u64 %rd23922, %rd23922, %rd12429;
	addc.cc.u64 %rd23921, %rd23921, %rd12430;
	addc.cc.u64 %rd23920, %rd23920, %rd12431;
	addc.cc.u64 %rd23919, %rd23919, %rd12432;
	addc.cc.u64 %rd23918, %rd23918, %rd12433;
	addc.u64 %rd23917, %rd23917, %rd12434;
	
	// end inline asm
	setp.lt.u64 	%p20, %rd23917, %rd15;
	@%p20 bra 	$L__BB1_39;
	ld.const.u64 	%rd12441, [P_DEV];
	sub.s64 	%rd23922, %rd23922, %rd12441;
	ld.const.u64 	%rd12442, [P_DEV+8];
	sub.s64 	%rd23921, %rd23921, %rd12442;
	ld.const.u64 	%rd12443, [P_DEV+16];
	sub.s64 	%rd23920, %rd23920, %rd12443;
	ld.const.u64 	%rd12444, [P_DEV+24];
	sub.s64 	%rd23919, %rd23919, %rd12444;
	ld.const.u64 	%rd12445, [P_DEV+32];
	sub.s64 	%rd23918, %rd23918, %rd12445;
	sub.s64 	%rd23917, %rd23917, %rd15;
$L__BB1_39:
	sub.s64 	%rd12452, %rd23916, %rd12429;
	sub.s64 	%rd12453, %rd23915, %rd12430;
	sub.s64 	%rd12454, %rd23914, %rd12431;
	sub.s64 	%rd12455, %rd23913, %rd12432;
	sub.s64 	%rd12456, %rd23912, %rd12433;
	sub.s64 	%rd12457, %rd23911, %rd12434;
	mov.u64 	%rd23926, %rd23920;
	mov.u64 	%rd23928, %rd23922;
	mov.u64 	%rd23923, %rd23917;
	mov.u64 	%rd23925, %rd23919;
	mov.u64 	%rd23927, %rd23921;
	mov.u64 	%rd23924, %rd23918;
	// begin inline asm
	add.cc.u64 %rd23928, %rd23928, %rd12452;
	addc.cc.u64 %rd23927, %rd23927, %rd12453;
	addc.cc.u64 %rd23926, %rd23926, %rd12454;
	addc.cc.u64 %rd23925, %rd23925, %rd12455;
	addc.cc.u64 %rd23924, %rd23924, %rd12456;
	addc.u64 %rd23923, %rd23923, %rd12457;
	
	// end inline asm
	setp.lt.u64 	%p21, %rd23923, %rd15;
	@%p21 bra 	$L__BB1_41;
	ld.const.u64 	%rd12464, [P_DEV];
	sub.s64 	%rd23928, %rd23928, %rd12464;
	ld.const.u64 	%rd12465, [P_DEV+8];
	sub.s64 	%rd23927, %rd23927, %rd12465;
	ld.const.u64 	%rd12466, [P_DEV+16];
	sub.s64 	%rd23926, %rd23926, %rd12466;
	ld.const.u64 	%rd12467, [P_DEV+24];
	sub.s64 	%rd23925, %rd23925, %rd12467;
	ld.const.u64 	%rd12468, [P_DEV+32];
	sub.s64 	%rd23924, %rd23924, %rd12468;
	sub.s64 	%rd23923, %rd23923, %rd15;
$L__BB1_41:
	sub.s64 	%rd12475, %rd23922, %rd12452;
	sub.s64 	%rd12476, %rd23921, %rd12453;
	sub.s64 	%rd12477, %rd23920, %rd12454;
	sub.s64 	%rd12478, %rd23919, %rd12455;
	sub.s64 	%rd12479, %rd23918, %rd12456;
	sub.s64 	%rd12480, %rd23917, %rd12457;
	mov.u64 	%rd23934, %rd23928;
	mov.u64 	%rd23929, %rd23923;
	mov.u64 	%rd23931, %rd23925;
	mov.u64 	%rd23933, %rd23927;
	mov.u64 	%rd23930, %rd23924;
	mov.u64 	%rd23932, %rd23926;
	// begin inline asm
	add.cc.u64 %rd23934, %rd23934, %rd12475;
	addc.cc.u64 %rd23933, %rd23933, %rd12476;
	addc.cc.u64 %rd23932, %rd23932, %rd12477;
	addc.cc.u64 %rd23931, %rd23931, %rd12478;
	addc.cc.u64 %rd23930, %rd23930, %rd12479;
	addc.u64 %rd23929, %rd23929, %rd12480;
	
	// end inline asm
	setp.lt.u64 	%p22, %rd23929, %rd15;
	@%p22 bra 	$L__BB1_43;
	ld.const.u64 	%rd12487, [P_DEV];
	sub.s64 	%rd23934, %rd23934, %rd12487;
	ld.const.u64 	%rd12488, [P_DEV+8];
	sub.s64 	%rd23933, %rd23933, %rd12488;
	ld.const.u64 	%rd12489, [P_DEV+16];
	sub.s64 	%rd23932, %rd23932, %rd12489;
	ld.const.u64 	%rd12490, [P_DEV+24];
	sub.s64 	%rd23931, %rd23931, %rd12490;
	ld.const.u64 	%rd12491, [P_DEV+32];
	sub.s64 	%rd23930, %rd23930, %rd12491;
	sub.s64 	%rd23929, %rd23929, %rd15;
$L__BB1_43:
	sub.s64 	%rd12498, %rd23928, %rd12475;
	sub.s64 	%rd12499, %rd23927, %rd12476;
	sub.s64 	%rd12500, %rd23926, %rd12477;
	sub.s64 	%rd12501, %rd23925, %rd12478;
	sub.s64 	%rd12502, %rd23924, %rd12479;
	sub.s64 	%rd12503, %rd23923, %rd12480;
	mov.u64 	%rd23940, %rd23934;
	mov.u64 	%rd23935, %rd23929;
	mov.u64 	%rd23937, %rd23931;
	mov.u64 	%rd23939, %rd23933;
	mov.u64 	%rd23936, %rd23930;
	mov.u64 	%rd23938, %rd23932;
	// begin inline asm
	add.cc.u64 %rd23940, %rd23940, %rd12498;
	addc.cc.u64 %rd23939, %rd23939, %rd12499;
	addc.cc.u64 %rd23938, %rd23938, %rd12500;
	addc.cc.u64 %rd23937, %rd23937, %rd12501;
	addc.cc.u64 %rd23936, %rd23936, %rd12502;
	addc.u64 %rd23935, %rd23935, %rd12503;
	
	// end inline asm
	setp.lt.u64 	%p23, %rd23935, %rd15;
	@%p23 bra 	$L__BB1_45;
	ld.const.u64 	%rd12510, [P_DEV];
	sub.s64 	%rd23940, %rd23940, %rd12510;
	ld.const.u64 	%rd12511, [P_DEV+8];
	sub.s64 	%rd23939, %rd23939, %rd12511;
	ld.const.u64 	%rd12512, [P_DEV+16];
	sub.s64 	%rd23938, %rd23938, %rd12512;
	ld.const.u64 	%rd12513, [P_DEV+24];
	sub.s64 	%rd23937, %rd23937, %rd12513;
	ld.const.u64 	%rd12514, [P_DEV+32];
	sub.s64 	%rd23936, %rd23936, %rd12514;
	sub.s64 	%rd23935, %rd23935, %rd15;
$L__BB1_45:
	sub.s64 	%rd12521, %rd23934, %rd12498;
	sub.s64 	%rd12522, %rd23933, %rd12499;
	sub.s64 	%rd12523, %rd23932, %rd12500;
	sub.s64 	%rd12524, %rd23931, %rd12501;
	sub.s64 	%rd12525, %rd23930, %rd12502;
	sub.s64 	%rd12526, %rd23929, %rd12503;
	mov.u64 	%rd23943, %rd23937;
	mov.u64 	%rd23945, %rd23939;
	mov.u64 	%rd23942, %rd23936;
	mov.u64 	%rd23944, %rd23938;
	mov.u64 	%rd23946, %rd23940;
	mov.u64 	%rd23941, %rd23935;
	// begin inline asm
	add.cc.u64 %rd23946, %rd23946, %rd12521;
	addc.cc.u64 %rd23945, %rd23945, %rd12522;
	addc.cc.u64 %rd23944, %rd23944, %rd12523;
	addc.cc.u64 %rd23943, %rd23943, %rd12524;
	addc.cc.u64 %rd23942, %rd23942, %rd12525;
	addc.u64 %rd23941, %rd23941, %rd12526;
	
	// end inline asm
	setp.lt.u64 	%p24, %rd23941, %rd15;
	@%p24 bra 	$L__BB1_47;
	ld.const.u64 	%rd12533, [P_DEV];
	sub.s64 	%rd23946, %rd23946, %rd12533;
	ld.const.u64 	%rd12534, [P_DEV+8];
	sub.s64 	%rd23945, %rd23945, %rd12534;
	ld.const.u64 	%rd12535, [P_DEV+16];
	sub.s64 	%rd23944, %rd23944, %rd12535;
	ld.const.u64 	%rd12536, [P_DEV+24];
	sub.s64 	%rd23943, %rd23943, %rd12536;
	ld.const.u64 	%rd12537, [P_DEV+32];
	sub.s64 	%rd23942, %rd23942, %rd12537;
	sub.s64 	%rd23941, %rd23941, %rd15;
$L__BB1_47:
	sub.s64 	%rd12544, %rd23940, %rd12521;
	sub.s64 	%rd12545, %rd23939, %rd12522;
	sub.s64 	%rd12546, %rd23938, %rd12523;
	sub.s64 	%rd12547, %rd23937, %rd12524;
	sub.s64 	%rd12548, %rd23936, %rd12525;
	sub.s64 	%rd12549, %rd23935, %rd12526;
	mov.u64 	%rd23949, %rd23943;
	mov.u64 	%rd23951, %rd23945;
	mov.u64 	%rd23948, %rd23942;
	mov.u64 	%rd23950, %rd23944;
	mov.u64 	%rd23952, %rd23946;
	mov.u64 	%rd23947, %rd23941;
	// begin inline asm
	add.cc.u64 %rd23952, %rd23952, %rd12544;
	addc.cc.u64 %rd23951, %rd23951, %rd12545;
	addc.cc.u64 %rd23950, %rd23950, %rd12546;
	addc.cc.u64 %rd23949, %rd23949, %rd12547;
	addc.cc.u64 %rd23948, %rd23948, %rd12548;
	addc.u64 %rd23947, %rd23947, %rd12549;
	
	// end inline asm
	setp.lt.u64 	%p25, %rd23947, %rd15;
	@%p25 bra 	$L__BB1_49;
	ld.const.u64 	%rd12556, [P_DEV];
	sub.s64 	%rd23952, %rd23952, %rd12556;
	ld.const.u64 	%rd12557, [P_DEV+8];
	sub.s64 	%rd23951, %rd23951, %rd12557;
	ld.const.u64 	%rd12558, [P_DEV+16];
	sub.s64 	%rd23950, %rd23950, %rd12558;
	ld.const.u64 	%rd12559, [P_DEV+24];
	sub.s64 	%rd23949, %rd23949, %rd12559;
	ld.const.u64 	%rd12560, [P_DEV+32];
	sub.s64 	%rd23948, %rd23948, %rd12560;
	sub.s64 	%rd23947, %rd23947, %rd15;
$L__BB1_49:
	sub.s64 	%rd12567, %rd23946, %rd12544;
	sub.s64 	%rd12568, %rd23945, %rd12545;
	sub.s64 	%rd12569, %rd23944, %rd12546;
	sub.s64 	%rd12570, %rd23943, %rd12547;
	sub.s64 	%rd12571, %rd23942, %rd12548;
	sub.s64 	%rd12572, %rd23941, %rd12549;
	mov.u64 	%rd23957, %rd23951;
	mov.u64 	%rd23954, %rd23948;
	mov.u64 	%rd23956, %rd23950;
	mov.u64 	%rd23958, %rd23952;
	mov.u64 	%rd23953, %rd23947;
	mov.u64 	%rd23955, %rd23949;
	// begin inline asm
	add.cc.u64 %rd23958, %rd23958, %rd12567;
	addc.cc.u64 %rd23957, %rd23957, %rd12568;
	addc.cc.u64 %rd23956, %rd23956, %rd12569;
	addc.cc.u64 %rd23955, %rd23955, %rd12570;
	addc.cc.u64 %rd23954, %rd23954, %rd12571;
	addc.u64 %rd23953, %rd23953, %rd12572;
	
	// end inline asm
	setp.lt.u64 	%p26, %rd23953, %rd15;
	@%p26 bra 	$L__BB1_51;
	ld.const.u64 	%rd12579, [P_DEV];
	sub.s64 	%rd23958, %rd23958, %rd12579;
	ld.const.u64 	%rd12580, [P_DEV+8];
	sub.s64 	%rd23957, %rd23957, %rd12580;
	ld.const.u64 	%rd12581, [P_DEV+16];
	sub.s64 	%rd23956, %rd23956, %rd12581;
	ld.const.u64 	%rd12582, [P_DEV+24];
	sub.s64 	%rd23955, %rd23955, %rd12582;
	ld.const.u64 	%rd12583, [P_DEV+32];
	sub.s64 	%rd23954, %rd23954, %rd12583;
	sub.s64 	%rd23953, %rd23953, %rd15;
$L__BB1_51:
	sub.s64 	%rd12590, %rd23952, %rd12567;
	sub.s64 	%rd12591, %rd23951, %rd12568;
	sub.s64 	%rd12592, %rd23950, %rd12569;
	sub.s64 	%rd12593, %rd23949, %rd12570;
	sub.s64 	%rd12594, %rd23948, %rd12571;
	sub.s64 	%rd12595, %rd23947, %rd12572;
	mov.u64 	%rd23960, %rd23954;
	mov.u64 	%rd23962, %rd23956;
	mov.u64 	%rd23964, %rd23958;
	mov.u64 	%rd23959, %rd23953;
	mov.u64 	%rd23961, %rd23955;
	mov.u64 	%rd23963, %rd23957;
	// begin inline asm
	add.cc.u64 %rd23964, %rd23964, %rd12590;
	addc.cc.u64 %rd23963, %rd23963, %rd12591;
	addc.cc.u64 %rd23962, %rd23962, %rd12592;
	addc.cc.u64 %rd23961, %rd23961, %rd12593;
	addc.cc.u64 %rd23960, %rd23960, %rd12594;
	addc.u64 %rd23959, %rd23959, %rd12595;
	
	// end inline asm
	setp.lt.u64 	%p27, %rd23959, %rd15;
	@%p27 bra 	$L__BB1_53;
	ld.const.u64 	%rd12602, [P_DEV];
	sub.s64 	%rd23964, %rd23964, %rd12602;
	ld.const.u64 	%rd12603, [P_DEV+8];
	sub.s64 	%rd23963, %rd23963, %rd12603;
	ld.const.u64 	%rd12604, [P_DEV+16];
	sub.s64 	%rd23962, %rd23962, %rd12604;
	ld.const.u64 	%rd12605, [P_DEV+24];
	sub.s64 	%rd23961, %rd23961, %rd12605;
	ld.const.u64 	%rd12606, [P_DEV+32];
	sub.s64 	%rd23960, %rd23960, %rd12606;
	sub.s64 	%rd23959, %rd23959, %rd15;
$L__BB1_53:
	sub.s64 	%rd12613, %rd23958, %rd12590;
	sub.s64 	%rd12614, %rd23957, %rd12591;
	sub.s64 	%rd12615, %rd23956, %rd12592;
	sub.s64 	%rd12616, %rd23955, %rd12593;
	sub.s64 	%rd12617, %rd23954, %rd12594;
	sub.s64 	%rd12618, %rd23953, %rd12595;
	mov.u64 	%rd23966, %rd23960;
	mov.u64 	%rd23968, %rd23962;
	mov.u64 	%rd23970, %rd23964;
	mov.u64 	%rd23965, %rd23959;
	mov.u64 	%rd23967, %rd23961;
	mov.u64 	%rd23969, %rd23963;
	// begin inline asm
	add.cc.u64 %rd23970, %rd23970, %rd12613;
	addc.cc.u64 %rd23969, %rd23969, %rd12614;
	addc.cc.u64 %rd23968, %rd23968, %rd12615;
	addc.cc.u64 %rd23967, %rd23967, %rd12616;
	addc.cc.u64 %rd23966, %rd23966, %rd12617;
	addc.u64 %rd23965, %rd23965, %rd12618;
	
	// end inline asm
	setp.lt.u64 	%p28, %rd23965, %rd15;
	@%p28 bra 	$L__BB1_55;
	ld.const.u64 	%rd12625, [P_DEV];
	sub.s64 	%rd23970, %rd23970, %rd12625;
	ld.const.u64 	%rd12626, [P_DEV+8];
	sub.s64 	%rd23969, %rd23969, %rd12626;
	ld.const.u64 	%rd12627, [P_DEV+16];
	sub.s64 	%rd23968, %rd23968, %rd12627;
	ld.const.u64 	%rd12628, [P_DEV+24];
	sub.s64 	%rd23967, %rd23967, %rd12628;
	ld.const.u64 	%rd12629, [P_DEV+32];
	sub.s64 	%rd23966, %rd23966, %rd12629;
	sub.s64 	%rd23965, %rd23965, %rd15;
$L__BB1_55:
	sub.s64 	%rd12636, %rd23964, %rd12613;
	sub.s64 	%rd12637, %rd23963, %rd12614;
	sub.s64 	%rd12638, %rd23962, %rd12615;
	sub.s64 	%rd12639, %rd23961, %rd12616;
	sub.s64 	%rd12640, %rd23960, %rd12617;
	sub.s64 	%rd12641, %rd23959, %rd12618;
	mov.u64 	%rd23974, %rd23968;
	mov.u64 	%rd23976, %rd23970;
	mov.u64 	%rd23971, %rd23965;
	mov.u64 	%rd23973, %rd23967;
	mov.u64 	%rd23975, %rd23969;
	mov.u64 	%rd23972, %rd23966;
	// begin inline asm
	add.cc.u64 %rd23976, %rd23976, %rd12636;
	addc.cc.u64 %rd23975, %rd23975, %rd12637;
	addc.cc.u64 %rd23974, %rd23974, %rd12638;
	addc.cc.u64 %rd23973, %rd23973, %rd12639;
	addc.cc.u64 %rd23972, %rd23972, %rd12640;
	addc.u64 %rd23971, %rd23971, %rd12641;
	
	// end inline asm
	setp.lt.u64 	%p29, %rd23971, %rd15;
	@%p29 bra 	$L__BB1_57;
	ld.const.u64 	%rd12648, [P_DEV];
	sub.s64 	%rd23976, %rd23976, %rd12648;
	ld.const.u64 	%rd12649, [P_DEV+8];
	sub.s64 	%rd23975, %rd23975, %rd12649;
	ld.const.u64 	%rd12650, [P_DEV+16];
	sub.s64 	%rd23974, %rd23974, %rd12650;
	ld.const.u64 	%rd12651, [P_DEV+24];
	sub.s64 	%rd23973, %rd23973, %rd12651;
	ld.const.u64 	%rd12652, [P_DEV+32];
	sub.s64 	%rd23972, %rd23972, %rd12652;
	sub.s64 	%rd23971, %rd23971, %rd15;
$L__BB1_57:
	sub.s64 	%rd12659, %rd23970, %rd12636;
	sub.s64 	%rd12660, %rd23969, %rd12637;
	sub.s64 	%rd12661, %rd23968, %rd12638;
	sub.s64 	%rd12662, %rd23967, %rd12639;
	sub.s64 	%rd12663, %rd23966, %rd12640;
	sub.s64 	%rd12664, %rd23965, %rd12641;
	mov.u64 	%rd23982, %rd23976;
	mov.u64 	%rd23977, %rd23971;
	mov.u64 	%rd23979, %rd23973;
	mov.u64 	%rd23981, %rd23975;
	mov.u64 	%rd23978, %rd23972;
	mov.u64 	%rd23980, %rd23974;
	// begin inline asm
	add.cc.u64 %rd23982, %rd23982, %rd12659;
	addc.cc.u64 %rd23981, %rd23981, %rd12660;
	addc.cc.u64 %rd23980, %rd23980, %rd12661;
	addc.cc.u64 %rd23979, %rd23979, %rd12662;
	addc.cc.u64 %rd23978, %rd23978, %rd12663;
	addc.u64 %rd23977, %rd23977, %rd12664;
	
	// end inline asm
	setp.lt.u64 	%p30, %rd23977, %rd15;
	@%p30 bra 	$L__BB1_59;
	ld.const.u64 	%rd12671, [P_DEV];
	sub.s64 	%rd23982, %rd23982, %rd12671;
	ld.const.u64 	%rd12672, [P_DEV+8];
	sub.s64 	%rd23981, %rd23981, %rd12672;
	ld.const.u64 	%rd12673, [P_DEV+16];
	sub.s64 	%rd23980, %rd23980, %rd12673;
	ld.const.u64 	%rd12674, [P_DEV+24];
	sub.s64 	%rd23979, %rd23979, %rd12674;
	ld.const.u64 	%rd12675, [P_DEV+32];
	sub.s64 	%rd23978, %rd23978, %rd12675;
	sub.s64 	%rd23977, %rd23977, %rd15;
$L__BB1_59:
	sub.s64 	%rd12682, %rd23976, %rd12659;
	sub.s64 	%rd12683, %rd23975, %rd12660;
	sub.s64 	%rd12684, %rd23974, %rd12661;
	sub.s64 	%rd12685, %rd23973, %rd12662;
	sub.s64 	%rd12686, %rd23972, %rd12663;
	sub.s64 	%rd12687, %rd23971, %rd12664;
	mov.u64 	%rd23988, %rd23982;
	mov.u64 	%rd23983, %rd23977;
	mov.u64 	%rd23985, %rd23979;
	mov.u64 	%rd23987, %rd23981;
	mov.u64 	%rd23984, %rd23978;
	mov.u64 	%rd23986, %rd23980;
	// begin inline asm
	add.cc.u64 %rd23988, %rd23988, %rd12682;
	addc.cc.u64 %rd23987, %rd23987, %rd12683;
	addc.cc.u64 %rd23986, %rd23986, %rd12684;
	addc.cc.u64 %rd23985, %rd23985, %rd12685;
	addc.cc.u64 %rd23984, %rd23984, %rd12686;
	addc.u64 %rd23983, %rd23983, %rd12687;
	
	// end inline asm
	setp.lt.u64 	%p31, %rd23983, %rd15;
	@%p31 bra 	$L__BB1_61;
	ld.const.u64 	%rd12694, [P_DEV];
	sub.s64 	%rd23988, %rd23988, %rd12694;
	ld.const.u64 	%rd12695, [P_DEV+8];
	sub.s64 	%rd23987, %rd23987, %rd12695;
	ld.const.u64 	%rd12696, [P_DEV+16];
	sub.s64 	%rd23986, %rd23986, %rd12696;
	ld.const.u64 	%rd12697, [P_DEV+24];
	sub.s64 	%rd23985, %rd23985, %rd12697;
	ld.const.u64 	%rd12698, [P_DEV+32];
	sub.s64 	%rd23984, %rd23984, %rd12698;
	sub.s64 	%rd23983, %rd23983, %rd15;
$L__BB1_61:
	sub.s64 	%rd12705, %rd23982, %rd12682;
	sub.s64 	%rd12706, %rd23981, %rd12683;
	sub.s64 	%rd12707, %rd23980, %rd12684;
	sub.s64 	%rd12708, %rd23979, %rd12685;
	sub.s64 	%rd12709, %rd23978, %rd12686;
	sub.s64 	%rd12710, %rd23977, %rd12687;
	mov.u64 	%rd23991, %rd23985;
	mov.u64 	%rd23993, %rd23987;
	mov.u64 	%rd23990, %rd23984;
	mov.u64 	%rd23992, %rd23986;
	mov.u64 	%rd23994, %rd23988;
	mov.u64 	%rd23989, %rd23983;
	// begin inline asm
	add.cc.u64 %rd23994, %rd23994, %rd12705;
	addc.cc.u64 %rd23993, %rd23993, %rd12706;
	addc.cc.u64 %rd23992, %rd23992, %rd12707;
	addc.cc.u64 %rd23991, %rd23991, %rd12708;
	addc.cc.u64 %rd23990, %rd23990, %rd12709;
	addc.u64 %rd23989, %rd23989, %rd12710;
	
	// end inline asm
	setp.lt.u64 	%p32, %rd23989, %rd15;
	@%p32 bra 	$L__BB1_63;
	ld.const.u64 	%rd12717, [P_DEV];
	sub.s64 	%rd23994, %rd23994, %rd12717;
	ld.const.u64 	%rd12718, [P_DEV+8];
	sub.s64 	%rd23993, %rd23993, %rd12718;
	ld.const.u64 	%rd12719, [P_DEV+16];
	sub.s64 	%rd23992, %rd23992, %rd12719;
	ld.const.u64 	%rd12720, [P_DEV+24];
	sub.s64 	%rd23991, %rd23991, %rd12720;
	ld.const.u64 	%rd12721, [P_DEV+32];
	sub.s64 	%rd23990, %rd23990, %rd12721;
	sub.s64 	%rd23989, %rd23989, %rd15;
$L__BB1_63:
	sub.s64 	%rd12728, %rd23988, %rd12705;
	sub.s64 	%rd12729, %rd23987, %rd12706;
	sub.s64 	%rd12730, %rd23986, %rd12707;
	sub.s64 	%rd12731, %rd23985, %rd12708;
	sub.s64 	%rd12732, %rd23984, %rd12709;
	sub.s64 	%rd12733, %rd23983, %rd12710;
	mov.u64 	%rd23997, %rd23991;
	mov.u64 	%rd23999, %rd23993;
	mov.u64 	%rd23996, %rd23990;
	mov.u64 	%rd23998, %rd23992;
	mov.u64 	%rd24000, %rd23994;
	mov.u64 	%rd23995, %rd23989;
	// begin inline asm
	add.cc.u64 %rd24000, %rd24000, %rd12728;
	addc.cc.u64 %rd23999, %rd23999, %rd12729;
	addc.cc.u64 %rd23998, %rd23998, %rd12730;
	addc.cc.u64 %rd23997, %rd23997, %rd12731;
	addc.cc.u64 %rd23996, %rd23996, %rd12732;
	addc.u64 %rd23995, %rd23995, %rd12733;
	
	// end inline asm
	setp.lt.u64 	%p33, %rd23995, %rd15;
	@%p33 bra 	$L__BB1_65;
	ld.const.u64 	%rd12740, [P_DEV];
	sub.s64 	%rd24000, %rd24000, %rd12740;
	ld.const.u64 	%rd12741, [P_DEV+8];
	sub.s64 	%rd23999, %rd23999, %rd12741;
	ld.const.u64 	%rd12742, [P_DEV+16];
	sub.s64 	%rd23998, %rd23998, %rd12742;
	ld.const.u64 	%rd12743, [P_DEV+24];
	sub.s64 	%rd23997, %rd23997, %rd12743;
	ld.const.u64 	%rd12744, [P_DEV+32];
	sub.s64 	%rd23996, %rd23996, %rd12744;
	sub.s64 	%rd23995, %rd23995, %rd15;
$L__BB1_65:
	sub.s64 	%rd12751, %rd23994, %rd12728;
	sub.s64 	%rd12752, %rd23993, %rd12729;
	sub.s64 	%rd12753, %rd23992, %rd12730;
	sub.s64 	%rd12754, %rd23991, %rd12731;
	sub.s64 	%rd12755, %rd23990, %rd12732;
	sub.s64 	%rd12756, %rd23989, %rd12733;
	mov.u64 	%rd24005, %rd23999;
	mov.u64 	%rd24002, %rd23996;
	mov.u64 	%rd24004, %rd23998;
	mov.u64 	%rd24006, %rd24000;
	mov.u64 	%rd24001, %rd23995;
	mov.u64 	%rd24003, %rd23997;
	// begin inline asm
	add.cc.u64 %rd24006, %rd24006, %rd12751;
	addc.cc.u64 %rd24005, %rd24005, %rd12752;
	addc.cc.u64 %rd24004, %rd24004, %rd12753;
	addc.cc.u64 %rd24003, %rd24003, %rd12754;
	addc.cc.u64 %rd24002, %rd24002, %rd12755;
	addc.u64 %rd24001, %rd24001, %rd12756;
	
	// end inline asm
	setp.lt.u64 	%p34, %rd24001, %rd15;
	@%p34 bra 	$L__BB1_67;
	ld.const.u64 	%rd12763, [P_DEV];
	sub.s64 	%rd24006, %rd24006, %rd12763;
	ld.const.u64 	%rd12764, [P_DEV+8];
	sub.s64 	%rd24005, %rd24005, %rd12764;
	ld.const.u64 	%rd12765, [P_DEV+16];
	sub.s64 	%rd24004, %rd24004, %rd12765;
	ld.const.u64 	%rd12766, [P_DEV+24];
	sub.s64 	%rd24003, %rd24003, %rd12766;
	ld.const.u64 	%rd12767, [P_DEV+32];
	sub.s64 	%rd24002, %rd24002, %rd12767;
	sub.s64 	%rd24001, %rd24001, %rd15;
$L__BB1_67:
	sub.s64 	%rd12774, %rd24000, %rd12751;
	sub.s64 	%rd12775, %rd23999, %rd12752;
	sub.s64 	%rd12776, %rd23998, %rd12753;
	sub.s64 	%rd12777, %rd23997, %rd12754;
	sub.s64 	%rd12778, %rd23996, %rd12755;
	sub.s64 	%rd12779, %rd23995, %rd12756;
	mov.u64 	%rd24008, %rd24002;
	mov.u64 	%rd24010, %rd24004;
	mov.u64 	%rd24012, %rd24006;
	mov.u64 	%rd24007, %rd24001;
	mov.u64 	%rd24009, %rd24003;
	mov.u64 	%rd24011, %rd24005;
	// begin inline asm
	add.cc.u64 %rd24012, %rd24012, %rd12774;
	addc.cc.u64 %rd24011, %rd24011, %rd12775;
	addc.cc.u64 %rd24010, %rd24010, %rd12776;
	addc.cc.u64 %rd24009, %rd24009, %rd12777;
	addc.cc.u64 %rd24008, %rd24008, %rd12778;
	addc.u64 %rd24007, %rd24007, %rd12779;
	
	// end inline asm
	setp.lt.u64 	%p35, %rd24007, %rd15;
	@%p35 bra 	$L__BB1_69;
	ld.const.u64 	%rd12786, [P_DEV];
	sub.s64 	%rd24012, %rd24012, %rd12786;
	ld.const.u64 	%rd12787, [P_DEV+8];
	sub.s64 	%rd24011, %rd24011, %rd12787;
	ld.const.u64 	%rd12788, [P_DEV+16];
	sub.s64 	%rd24010, %rd24010, %rd12788;
	ld.const.u64 	%rd12789, [P_DEV+24];
	sub.s64 	%rd24009, %rd24009, %rd12789;
	ld.const.u64 	%rd12790, [P_DEV+32];
	sub.s64 	%rd24008, %rd24008, %rd12790;
	sub.s64 	%rd24007, %rd24007, %rd15;
$L__BB1_69:
	sub.s64 	%rd12797, %rd24006, %rd12774;
	sub.s64 	%rd12798, %rd24005, %rd12775;
	sub.s64 	%rd12799, %rd24004, %rd12776;
	sub.s64 	%rd12800, %rd24003, %rd12777;
	sub.s64 	%rd12801, %rd24002, %rd12778;
	sub.s64 	%rd12802, %rd24001, %rd12779;
	mov.u64 	%rd24014, %rd24008;
	mov.u64 	%rd24016, %rd24010;
	mov.u64 	%rd24018, %rd24012;
	mov.u64 	%rd24013, %rd24007;
	mov.u64 	%rd24015, %rd24009;
	mov.u64 	%rd24017, %rd24011;
	// begin inline asm
	add.cc.u64 %rd24018, %rd24018, %rd12797;
	addc.cc.u64 %rd24017, %rd24017, %rd12798;
	addc.cc.u64 %rd24016, %rd24016, %rd12799;
	addc.cc.u64 %rd24015, %rd24015, %rd12800;
	addc.cc.u64 %rd24014, %rd24014, %rd12801;
	addc.u64 %rd24013, %rd24013, %rd12802;
	
	// end inline asm
	setp.lt.u64 	%p36, %rd24013, %rd15;
	@%p36 bra 	$L__BB1_71;
	ld.const.u64 	%rd12809, [P_DEV];
	sub.s64 	%rd24018, %rd24018, %rd12809;
	ld.const.u64 	%rd12810, [P_DEV+8];
	sub.s64 	%rd24017, %rd24017, %rd12810;
	ld.const.u64 	%rd12811, [P_DEV+16];
	sub.s64 	%rd24016, %rd24016, %rd12811;
	ld.const.u64 	%rd12812, [P_DEV+24];
	sub.s64 	%rd24015, %rd24015, %rd12812;
	ld.const.u64 	%rd12813, [P_DEV+32];
	sub.s64 	%rd24014, %rd24014, %rd12813;
	sub.s64 	%rd24013, %rd24013, %rd15;
$L__BB1_71:
	sub.s64 	%rd12820, %rd24012, %rd12797;
	sub.s64 	%rd12821, %rd24011, %rd12798;
	sub.s64 	%rd12822, %rd24010, %rd12799;
	sub.s64 	%rd12823, %rd24009, %rd12800;
	sub.s64 	%rd12824, %rd24008, %rd12801;
	sub.s64 	%rd12825, %rd24007, %rd12802;
	mov.u64 	%rd24022, %rd24016;
	mov.u64 	%rd24024, %rd24018;
	mov.u64 	%rd24019, %rd24013;
	mov.u64 	%rd24021, %rd24015;
	mov.u64 	%rd24023, %rd24017;
	mov.u64 	%rd24020, %rd24014;
	// begin inline asm
	add.cc.u64 %rd24024, %rd24024, %rd12820;
	addc.cc.u64 %rd24023, %rd24023, %rd12821;
	addc.cc.u64 %rd24022, %rd24022, %rd12822;
	addc.cc.u64 %rd24021, %rd24021, %rd12823;
	addc.cc.u64 %rd24020, %rd24020, %rd12824;
	addc.u64 %rd24019, %rd24019, %rd12825;
	
	// end inline asm
	setp.lt.u64 	%p37, %rd24019, %rd15;
	@%p37 bra 	$L__BB1_73;
	ld.const.u64 	%rd12832, [P_DEV];
	sub.s64 	%rd24024, %rd24024, %rd12832;
	ld.const.u64 	%rd12833, [P_DEV+8];
	sub.s64 	%rd24023, %rd24023, %rd12833;
	ld.const.u64 	%rd12834, [P_DEV+16];
	sub.s64 	%rd24022, %rd24022, %rd12834;
	ld.const.u64 	%rd12835, [P_DEV+24];
	sub.s64 	%rd24021, %rd24021, %rd12835;
	ld.const.u64 	%rd12836, [P_DEV+32];
	sub.s64 	%rd24020, %rd24020, %rd12836;
	sub.s64 	%rd24019, %rd24019, %rd15;
$L__BB1_73:
	sub.s64 	%rd12843, %rd24018, %rd12820;
	sub.s64 	%rd12844, %rd24017, %rd12821;
	sub.s64 	%rd12845, %rd24016, %rd12822;
	sub.s64 	%rd12846, %rd24015, %rd12823;
	sub.s64 	%rd12847, %rd24014, %rd12824;
	sub.s64 	%rd12848, %rd24013, %rd12825;
	mov.u64 	%rd24030, %rd24024;
	mov.u64 	%rd24025, %rd24019;
	mov.u64 	%rd24027, %rd24021;
	mov.u64 	%rd24029, %rd24023;
	mov.u64 	%rd24026, %rd24020;
	mov.u64 	%rd24028, %rd24022;
	// begin inline asm
	add.cc.u64 %rd24030, %rd24030, %rd12843;
	addc.cc.u64 %rd24029, %rd24029, %rd12844;
	addc.cc.u64 %rd24028, %rd24028, %rd12845;
	addc.cc.u64 %rd24027, %rd24027, %rd12846;
	addc.cc.u64 %rd24026, %rd24026, %rd12847;
	addc.u64 %rd24025, %rd24025, %rd12848;
	
	// end inline asm
	setp.lt.u64 	%p38, %rd24025, %rd15;
	@%p38 bra 	$L__BB1_75;
	ld.const.u64 	%rd12855, [P_DEV];
	sub.s64 	%rd24030, %rd24030, %rd12855;
	ld.const.u64 	%rd12856, [P_DEV+8];
	sub.s64 	%rd24029, %rd24029, %rd12856;
	ld.const.u64 	%rd12857, [P_DEV+16];
	sub.s64 	%rd24028, %rd24028, %rd12857;
	ld.const.u64 	%rd12858, [P_DEV+24];
	sub.s64 	%rd24027, %rd24027, %rd12858;
	ld.const.u64 	%rd12859, [P_DEV+32];
	sub.s64 	%rd24026, %rd24026, %rd12859;
	sub.s64 	%rd24025, %rd24025, %rd15;
$L__BB1_75:
	sub.s64 	%rd12866, %rd24024, %rd12843;
	sub.s64 	%rd12867, %rd24023, %rd12844;
	sub.s64 	%rd12868, %rd24022, %rd12845;
	sub.s64 	%rd12869, %rd24021, %rd12846;
	sub.s64 	%rd12870, %rd24020, %rd12847;
	sub.s64 	%rd12871, %rd24019, %rd12848;
	mov.u64 	%rd24036, %rd24030;
	mov.u64 	%rd24031, %rd24025;
	mov.u64 	%rd24033, %rd24027;
	mov.u64 	%rd24035, %rd24029;
	mov.u64 	%rd24032, %rd24026;
	mov.u64 	%rd24034, %rd24028;
	// begin inline asm
	add.cc.u64 %rd24036, %rd24036, %rd12866;
	addc.cc.u64 %rd24035, %rd24035, %rd12867;
	addc.cc.u64 %rd24034, %rd24034, %rd12868;
	addc.cc.u64 %rd24033, %rd24033, %rd12869;
	addc.cc.u64 %rd24032, %rd24032, %rd12870;
	addc.u64 %rd24031, %rd24031, %rd12871;
	
	// end inline asm
	setp.lt.u64 	%p39, %rd24031, %rd15;
	@%p39 bra 	$L__BB1_77;
	ld.const.u64 	%rd12878, [P_DEV];
	sub.s64 	%rd24036, %rd24036, %rd12878;
	ld.const.u64 	%rd12879, [P_DEV+8];
	sub.s64 	%rd24035, %rd24035, %rd12879;
	ld.const.u64 	%rd12880, [P_DEV+16];
	sub.s64 	%rd24034, %rd24034, %rd12880;
	ld.const.u64 	%rd12881, [P_DEV+24];
	sub.s64 	%rd24033, %rd24033, %rd12881;
	ld.const.u64 	%rd12882, [P_DEV+32];
	sub.s64 	%rd24032, %rd24032, %rd12882;
	sub.s64 	%rd24031, %rd24031, %rd15;
$L__BB1_77:
	sub.s64 	%rd12889, %rd24030, %rd12866;
	sub.s64 	%rd12890, %rd24029, %rd12867;
	sub.s64 	%rd12891, %rd24028, %rd12868;
	sub.s64 	%rd12892, %rd24027, %rd12869;
	sub.s64 	%rd12893, %rd24026, %rd12870;
	sub.s64 	%rd12894, %rd24025, %rd12871;
	mov.u64 	%rd24039, %rd24033;
	mov.u64 	%rd24041, %rd24035;
	mov.u64 	%rd24038, %rd24032;
	mov.u64 	%rd24040, %rd24034;
	mov.u64 	%rd24042, %rd24036;
	mov.u64 	%rd24037, %rd24031;
	// begin inline asm
	add.cc.u64 %rd24042, %rd24042, %rd12889;
	addc.cc.u64 %rd24041, %rd24041, %rd12890;
	addc.cc.u64 %rd24040, %rd24040, %rd12891;
	addc.cc.u64 %rd24039, %rd24039, %rd12892;
	addc.cc.u64 %rd24038, %rd24038, %rd12893;
	addc.u64 %rd24037, %rd24037, %rd12894;
	
	// end inline asm
	setp.lt.u64 	%p40, %rd24037, %rd15;
	@%p40 bra 	$L__BB1_79;
	ld.const.u64 	%rd12901, [P_DEV];
	sub.s64 	%rd24042, %rd24042, %rd12901;
	ld.const.u64 	%rd12902, [P_DEV+8];
	sub.s64 	%rd24041, %rd24041, %rd12902;
	ld.const.u64 	%rd12903, [P_DEV+16];
	sub.s64 	%rd24040, %rd24040, %rd12903;
	ld.const.u64 	%rd12904, [P_DEV+24];
	sub.s64 	%rd24039, %rd24039, %rd12904;
	ld.const.u64 	%rd12905, [P_DEV+32];
	sub.s64 	%rd24038, %rd24038, %rd12905;
	sub.s64 	%rd24037, %rd24037, %rd15;
$L__BB1_79:
	sub.s64 	%rd12912, %rd24036, %rd12889;
	sub.s64 	%rd12913, %rd24035, %rd12890;
	sub.s64 	%rd12914, %rd24034, %rd12891;
	sub.s64 	%rd12915, %rd24033, %rd12892;
	sub.s64 	%rd12916, %rd24032, %rd12893;
	sub.s64 	%rd12917, %rd24031, %rd12894;
	mov.u64 	%rd24045, %rd24039;
	mov.u64 	%rd24047, %rd24041;
	mov.u64 	%rd24044, %rd24038;
	mov.u64 	%rd24046, %rd24040;
	mov.u64 	%rd24048, %rd24042;
	mov.u64 	%rd24043, %rd24037;
	// begin inline asm
	add.cc.u64 %rd24048, %rd24048, %rd12912;
	addc.cc.u64 %rd24047, %rd24047, %rd12913;
	addc.cc.u64 %rd24046, %rd24046, %rd12914;
	addc.cc.u64 %rd24045, %rd24045, %rd12915;
	addc.cc.u64 %rd24044, %rd24044, %rd12916;
	addc.u64 %rd24043, %rd24043, %rd12917;
	
	// end inline asm
	setp.lt.u64 	%p41, %rd24043, %rd15;
	@%p41 bra 	$L__BB1_81;
	ld.const.u64 	%rd12924, [P_DEV];
	sub.s64 	%rd24048, %rd24048, %rd12924;
	ld.const.u64 	%rd12925, [P_DEV+8];
	sub.s64 	%rd24047, %rd24047, %rd12925;
	ld.const.u64 	%rd12926, [P_DEV+16];
	sub.s64 	%rd24046, %rd24046, %rd12926;
	ld.const.u64 	%rd12927, [P_DEV+24];
	sub.s64 	%rd24045, %rd24045, %rd12927;
	ld.const.u64 	%rd12928, [P_DEV+32];
	sub.s64 	%rd24044, %rd24044, %rd12928;
	sub.s64 	%rd24043, %rd24043, %rd15;
$L__BB1_81:
	sub.s64 	%rd12935, %rd24042, %rd12912;
	sub.s64 	%rd12936, %rd24041, %rd12913;
	sub.s64 	%rd12937, %rd24040, %rd12914;
	sub.s64 	%rd12938, %rd24039, %rd12915;
	sub.s64 	%rd12939, %rd24038, %rd12916;
	sub.s64 	%rd12940, %rd24037, %rd12917;
	mov.u64 	%rd24053, %rd24047;
	mov.u64 	%rd24050, %rd24044;
	mov.u64 	%rd24052, %rd24046;
	mov.u64 	%rd24054, %rd24048;
	mov.u64 	%rd24049, %rd24043;
	mov.u64 	%rd24051, %rd24045;
	// begin inline asm
	add.cc.u64 %rd24054, %rd24054, %rd12935;
	addc.cc.u64 %rd24053, %rd24053, %rd12936;
	addc.cc.u64 %rd24052, %rd24052, %rd12937;
	addc.cc.u64 %rd24051, %rd24051, %rd12938;
	addc.cc.u64 %rd24050, %rd24050, %rd12939;
	addc.u64 %rd24049, %rd24049, %rd12940;
	
	// end inline asm
	setp.lt.u64 	%p42, %rd24049, %rd15;
	@%p42 bra 	$L__BB1_83;
	ld.const.u64 	%rd12947, [P_DEV];
	sub.s64 	%rd24054, %rd24054, %rd12947;
	ld.const.u64 	%rd12948, [P_DEV+8];
	sub.s64 	%rd24053, %rd24053, %rd12948;
	ld.const.u64 	%rd12949, [P_DEV+16];
	sub.s64 	%rd24052, %rd24052, %rd12949;
	ld.const.u64 	%rd12950, [P_DEV+24];
	sub.s64 	%rd24051, %rd24051, %rd12950;
	ld.const.u64 	%rd12951, [P_DEV+32];
	sub.s64 	%rd24050, %rd24050, %rd12951;
	sub.s64 	%rd24049, %rd24049, %rd15;
$L__BB1_83:
	sub.s64 	%rd12958, %rd24048, %rd12935;
	sub.s64 	%rd12959, %rd24047, %rd12936;
	sub.s64 	%rd12960, %rd24046, %rd12937;
	sub.s64 	%rd12961, %rd24045, %rd12938;
	sub.s64 	%rd12962, %rd24044, %rd12939;
	sub.s64 	%rd12963, %rd24043, %rd12940;
	mov.u64 	%rd24056, %rd24050;
	mov.u64 	%rd24058, %rd24052;
	mov.u64 	%rd24060, %rd24054;
	mov.u64 	%rd24055, %rd24049;
	mov.u64 	%rd24057, %rd24051;
	mov.u64 	%rd24059, %rd24053;
	// begin inline asm
	add.cc.u64 %rd24060, %rd24060, %rd12958;
	addc.cc.u64 %rd24059, %rd24059, %rd12959;
	addc.cc.u64 %rd24058, %rd24058, %rd12960;
	addc.cc.u64 %rd24057, %rd24057, %rd12961;
	addc.cc.u64 %rd24056, %rd24056, %rd12962;
	addc.u64 %rd24055, %rd24055, %rd12963;
	
	// end inline asm
	setp.lt.u64 	%p43, %rd24055, %rd15;
	@%p43 bra 	$L__BB1_85;
	ld.const.u64 	%rd12970, [P_DEV];
	sub.s64 	%rd24060, %rd24060, %rd12970;
	ld.const.u64 	%rd12971, [P_DEV+8];
	sub.s64 	%rd24059, %rd24059, %rd12971;
	ld.const.u64 	%rd12972, [P_DEV+16];
	sub.s64 	%rd24058, %rd24058, %rd12972;
	ld.const.u64 	%rd12973, [P_DEV+24];
	sub.s64 	%rd24057, %rd24057, %rd12973;
	ld.const.u64 	%rd12974, [P_DEV+32];
	sub.s64 	%rd24056, %rd24056, %rd12974;
	sub.s64 	%rd24055, %rd24055, %rd15;
$L__BB1_85:
	sub.s64 	%rd12981, %rd24054, %rd12958;
	sub.s64 	%rd12982, %rd24053, %rd12959;
	sub.s64 	%rd12983, %rd24052, %rd12960;
	sub.s64 	%rd12984, %rd24051, %rd12961;
	sub.s64 	%rd12985, %rd24050, %rd12962;
	sub.s64 	%rd12986, %rd24049, %rd12963;
	mov.u64 	%rd24062, %rd24056;
	mov.u64 	%rd24064, %rd24058;
	mov.u64 	%rd24066, %rd24060;
	mov.u64 	%rd24061, %rd24055;
	mov.u64 	%rd24063, %rd24057;
	mov.u64 	%rd24065, %rd24059;
	// begin inline asm
	add.cc.u64 %rd24066, %rd24066, %rd12981;
	addc.cc.u64 %rd24065, %rd24065, %rd12982;
	addc.cc.u64 %rd24064, %rd24064, %rd12983;
	addc.cc.u64 %rd24063, %rd24063, %rd12984;
	addc.cc.u64 %rd24062, %rd24062, %rd12985;
	addc.u64 %rd24061, %rd24061, %rd12986;
	
	// end inline asm
	setp.lt.u64 	%p44, %rd24061, %rd15;
	@%p44 bra 	$L__BB1_87;
	ld.const.u64 	%rd12993, [P_DEV];
	sub.s64 	%rd24066, %rd24066, %rd12993;
	ld.const.u64 	%rd12994, [P_DEV+8];
	sub.s64 	%rd24065, %rd24065, %rd12994;
	ld.const.u64 	%rd12995, [P_DEV+16];
	sub.s64 	%rd24064, %rd24064, %rd12995;
	ld.const.u64 	%rd12996, [P_DEV+24];
	sub.s64 	%rd24063, %rd24063, %rd12996;
	ld.const.u64 	%rd12997, [P_DEV+32];
	sub.s64 	%rd24062, %rd24062, %rd12997;
	sub.s64 	%rd24061, %rd24061, %rd15;
$L__BB1_87:
	sub.s64 	%rd13004, %rd24060, %rd12981;
	sub.s64 	%rd13005, %rd24059, %rd12982;
	sub.s64 	%rd13006, %rd24058, %rd12983;
	sub.s64 	%rd13007, %rd24057, %rd12984;
	sub.s64 	%rd13008, %rd24056, %rd12985;
	sub.s64 	%rd13009, %rd24055, %rd12986;
	mov.u64 	%rd24070, %rd24064;
	mov.u64 	%rd24072, %rd24066;
	mov.u64 	%rd24067, %rd24061;
	mov.u64 	%rd24069, %rd24063;
	mov.u64 	%rd24071, %rd24065;
	mov.u64 	%rd24068, %rd24062;
	// begin inline asm
	add.cc.u64 %rd24072, %rd24072, %rd13004;
	addc.cc.u64 %rd24071, %rd24071, %rd13005;
	addc.cc.u64 %rd24070, %rd24070, %rd13006;
	addc.cc.u64 %rd24069, %rd24069, %rd13007;
	addc.cc.u64 %rd24068, %rd24068, %rd13008;
	addc.u64 %rd24067, %rd24067, %rd13009;
	
	// end inline asm
	setp.lt.u64 	%p45, %rd24067, %rd15;
	@%p45 bra 	$L__BB1_89;
	ld.const.u64 	%rd13016, [P_DEV];
	sub.s64 	%rd24072, %rd24072, %rd13016;
	ld.const.u64 	%rd13017, [P_DEV+8];
	sub.s64 	%rd24071, %rd24071, %rd13017;
	ld.const.u64 	%rd13018, [P_DEV+16];
	sub.s64 	%rd24070, %rd24070, %rd13018;
	ld.const.u64 	%rd13019, [P_DEV+24];
	sub.s64 	%rd24069, %rd24069, %rd13019;
	ld.const.u64 	%rd13020, [P_DEV+32];
	sub.s64 	%rd24068, %rd24068, %rd13020;
	sub.s64 	%rd24067, %rd24067, %rd15;
$L__BB1_89:
	sub.s64 	%rd13027, %rd24066, %rd13004;
	sub.s64 	%rd13028, %rd24065, %rd13005;
	sub.s64 	%rd13029, %rd24064, %rd13006;
	sub.s64 	%rd13030, %rd24063, %rd13007;
	sub.s64 	%rd13031, %rd24062, %rd13008;
	sub.s64 	%rd13032, %rd24061, %rd13009;
	mov.u64 	%rd24078, %rd24072;
	mov.u64 	%rd24073, %rd24067;
	mov.u64 	%rd24075, %rd24069;
	mov.u64 	%rd24077, %rd24071;
	mov.u64 	%rd24074, %rd24068;
	mov.u64 	%rd24076, %rd24070;
	// begin inline asm
	add.cc.u64 %rd24078, %rd24078, %rd13027;
	addc.cc.u64 %rd24077, %rd24077, %rd13028;
	addc.cc.u64 %rd24076, %rd24076, %rd13029;
	addc.cc.u64 %rd24075, %rd24075, %rd13030;
	addc.cc.u64 %rd24074, %rd24074, %rd13031;
	addc.u64 %rd24073, %rd24073, %rd13032;
	
	// end inline asm
	setp.lt.u64 	%p46, %rd24073, %rd15;
	@%p46 bra 	$L__BB1_91;
	ld.const.u64 	%rd13039, [P_DEV];
	sub.s64 	%rd24078, %rd24078, %rd13039;
	ld.const.u64 	%rd13040, [P_DEV+8];
	sub.s64 	%rd24077, %rd24077, %rd13040;
	ld.const.u64 	%rd13041, [P_DEV+16];
	sub.s64 	%rd24076, %rd24076, %rd13041;
	ld.const.u64 	%rd13042, [P_DEV+24];
	sub.s64 	%rd24075, %rd24075, %rd13042;
	ld.const.u64 	%rd13043, [P_DEV+32];
	sub.s64 	%rd24074, %rd24074, %rd13043;
	sub.s64 	%rd24073, %rd24073, %rd15;
$L__BB1_91:
	sub.s64 	%rd13050, %rd24072, %rd13027;
	sub.s64 	%rd13051, %rd24071, %rd13028;
	sub.s64 	%rd13052, %rd24070, %rd13029;
	sub.s64 	%rd13053, %rd24069, %rd13030;
	sub.s64 	%rd13054, %rd24068, %rd13031;
	sub.s64 	%rd13055, %rd24067, %rd13032;
	mov.u64 	%rd24084, %rd24078;
	mov.u64 	%rd24079, %rd24073;
	mov.u64 	%rd24081, %rd24075;
	mov.u64 	%rd24083, %rd24077;
	mov.u64 	%rd24080, %rd24074;
	mov.u64 	%rd24082, %rd24076;
	// begin inline asm
	add.cc.u64 %rd24084, %rd24084, %rd13050;
	addc.cc.u64 %rd24083, %rd24083, %rd13051;
	addc.cc.u64 %rd24082, %rd24082, %rd13052;
	addc.cc.u64 %rd24081, %rd24081, %rd13053;
	addc.cc.u64 %rd24080, %rd24080, %rd13054;
	addc.u64 %rd24079, %rd24079, %rd13055;
	
	// end inline asm
	setp.lt.u64 	%p47, %rd24079, %rd15;
	@%p47 bra 	$L__BB1_93;
	ld.const.u64 	%rd13062, [P_DEV];
	sub.s64 	%rd24084, %rd24084, %rd13062;
	ld.const.u64 	%rd13063, [P_DEV+8];
	sub.s64 	%rd24083, %rd24083, %rd13063;
	ld.const.u64 	%rd13064, [P_DEV+16];
	sub.s64 	%rd24082, %rd24082, %rd13064;
	ld.const.u64 	%rd13065, [P_DEV+24];
	sub.s64 	%rd24081, %rd24081, %rd13065;
	ld.const.u64 	%rd13066, [P_DEV+32];
	sub.s64 	%rd24080, %rd24080, %rd13066;
	sub.s64 	%rd24079, %rd24079, %rd15;
$L__BB1_93:
	sub.s64 	%rd13073, %rd24078, %rd13050;
	sub.s64 	%rd13074, %rd24077, %rd13051;
	sub.s64 	%rd13075, %rd24076, %rd13052;
	sub.s64 	%rd13076, %rd24075, %rd13053;
	sub.s64 	%rd13077, %rd24074, %rd13054;
	sub.s64 	%rd13078, %rd24073, %rd13055;
	mov.u64 	%rd24087, %rd24081;
	mov.u64 	%rd24089, %rd24083;
	mov.u64 	%rd24086, %rd24080;
	mov.u64 	%rd24088, %rd24082;
	mov.u64 	%rd24090, %rd24084;
	mov.u64 	%rd24085, %rd24079;
	// begin inline asm
	add.cc.u64 %rd24090, %rd24090, %rd13073;
	addc.cc.u64 %rd24089, %rd24089, %rd13074;
	addc.cc.u64 %rd24088, %rd24088, %rd13075;
	addc.cc.u64 %rd24087, %rd24087, %rd13076;
	addc.cc.u64 %rd24086, %rd24086, %rd13077;
	addc.u64 %rd24085, %rd24085, %rd13078;
	
	// end inline asm
	setp.lt.u64 	%p48, %rd24085, %rd15;
	@%p48 bra 	$L__BB1_95;
	ld.const.u64 	%rd13085, [P_DEV];
	sub.s64 	%rd24090, %rd24090, %rd13085;
	ld.const.u64 	%rd13086, [P_DEV+8];
	sub.s64 	%rd24089, %rd24089, %rd13086;
	ld.const.u64 	%rd13087, [P_DEV+16];
	sub.s64 	%rd24088, %rd24088, %rd13087;
	ld.const.u64 	%rd13088, [P_DEV+24];
	sub.s64 	%rd24087, %rd24087, %rd13088;
	ld.const.u64 	%rd13089, [P_DEV+32];
	sub.s64 	%rd24086, %rd24086, %rd13089;
	sub.s64 	%rd24085, %rd24085, %rd15;
$L__BB1_95:
	sub.s64 	%rd13096, %rd24084, %rd13073;
	sub.s64 	%rd13097, %rd24083, %rd13074;
	sub.s64 	%rd13098, %rd24082, %rd13075;
	sub.s64 	%rd13099, %rd24081, %rd13076;
	sub.s64 	%rd13100, %rd24080, %rd13077;
	sub.s64 	%rd13101, %rd24079, %rd13078;
	mov.u64 	%rd24093, %rd24087;
	mov.u64 	%rd24095, %rd24089;
	mov.u64 	%rd24092, %rd24086;
	mov.u64 	%rd24094, %rd24088;
	mov.u64 	%rd24096, %rd24090;
	mov.u64 	%rd24091, %rd24085;
	// begin inline asm
	add.cc.u64 %rd24096, %rd24096, %rd13096;
	addc.cc.u64 %rd24095, %rd24095, %rd13097;
	addc.cc.u64 %rd24094, %rd24094, %rd13098;
	addc.cc.u64 %rd24093, %rd24093, %rd13099;
	addc.cc.u64 %rd24092, %rd24092, %rd13100;
	addc.u64 %rd24091, %rd24091, %rd13101;
	
	// end inline asm
	setp.lt.u64 	%p49, %rd24091, %rd15;
	@%p49 bra 	$L__BB1_97;
	ld.const.u64 	%rd13108, [P_DEV];
	sub.s64 	%rd24096, %rd24096, %rd13108;
	ld.const.u64 	%rd13109, [P_DEV+8];
	sub.s64 	%rd24095, %rd24095, %rd13109;
	ld.const.u64 	%rd13110, [P_DEV+16];
	sub.s64 	%rd24094, %rd24094, %rd13110;
	ld.const.u64 	%rd13111, [P_DEV+24];
	sub.s64 	%rd24093, %rd24093, %rd13111;
	ld.const.u64 	%rd13112, [P_DEV+32];
	sub.s64 	%rd24092, %rd24092, %rd13112;
	sub.s64 	%rd24091, %rd24091, %rd15;
$L__BB1_97:
	sub.s64 	%rd13119, %rd24090, %rd13096;
	sub.s64 	%rd13120, %rd24089, %rd13097;
	sub.s64 	%rd13121, %rd24088, %rd13098;
	sub.s64 	%rd13122, %rd24087, %rd13099;
	sub.s64 	%rd13123, %rd24086, %rd13100;
	sub.s64 	%rd13124, %rd24085, %rd13101;
	mov.u64 	%rd24101, %rd24095;
	mov.u64 	%rd24098, %rd24092;
	mov.u64 	%rd24100, %rd24094;
	mov.u64 	%rd24102, %rd24096;
	mov.u64 	%rd24097, %rd24091;
	mov.u64 	%rd24099, %rd24093;
	// begin inline asm
	add.cc.u64 %rd24102, %rd24102, %rd13119;
	addc.cc.u64 %rd24101, %rd24101, %rd13120;
	addc.cc.u64 %rd24100, %rd24100, %rd13121;
	addc.cc.u64 %rd24099, %rd24099, %rd13122;
	addc.cc.u64 %rd24098, %rd24098, %rd13123;
	addc.u64 %rd24097, %rd24097, %rd13124;
	
	// end inline asm
	setp.lt.u64 	%p50, %rd24097, %rd15;
	@%p50 bra 	$L__BB1_99;
	ld.const.u64 	%rd13131, [P_DEV];
	sub.s64 	%rd24102, %rd24102, %rd13131;
	ld.const.u64 	%rd13132, [P_DEV+8];
	sub.s64 	%rd24101, %rd24101, %rd13132;
	ld.const.u64 	%rd13133, [P_DEV+16];
	sub.s64 	%rd24100, %rd24100, %rd13133;
	ld.const.u64 	%rd13134, [P_DEV+24];
	sub.s64 	%rd24099, %rd24099, %rd13134;
	ld.const.u64 	%rd13135, [P_DEV+32];
	sub.s64 	%rd24098, %rd24098, %rd13135;
	sub.s64 	%rd24097, %rd24097, %rd15;
$L__BB1_99:
	sub.s64 	%rd13142, %rd24096, %rd13119;
	sub.s64 	%rd13143, %rd24095, %rd13120;
	sub.s64 	%rd13144, %rd24094, %rd13121;
	sub.s64 	%rd13145, %rd24093, %rd13122;
	sub.s64 	%rd13146, %rd24092, %rd13123;
	sub.s64 	%rd13147, %rd24091, %rd13124;
	mov.u64 	%rd24104, %rd24098;
	mov.u64 	%rd24106, %rd24100;
	mov.u64 	%rd24108, %rd24102;
	mov.u64 	%rd24103, %rd24097;
	mov.u64 	%rd24105, %rd24099;
	mov.u64 	%rd24107, %rd24101;
	// begin inline asm
	add.cc.u64 %rd24108, %rd24108, %rd13142;
	addc.cc.u64 %rd24107, %rd24107, %rd13143;
	addc.cc.u64 %rd24106, %rd24106, %rd13144;
	addc.cc.u64 %rd24105, %rd24105, %rd13145;
	addc.cc.u64 %rd24104, %rd24104, %rd13146;
	addc.u64 %rd24103, %rd24103, %rd13147;
	
	// end inline asm
	setp.lt.u64 	%p51, %rd24103, %rd15;
	@%p51 bra 	$L__BB1_101;
	ld.const.u64 	%rd13154, [P_DEV];
	sub.s64 	%rd24108, %rd24108, %rd13154;
	ld.const.u64 	%rd13155, [P_DEV+8];
	sub.s64 	%rd24107, %rd24107, %rd13155;
	ld.const.u64 	%rd13156, [P_DEV+16];
	sub.s64 	%rd24106, %rd24106, %rd13156;
	ld.const.u64 	%rd13157, [P_DEV+24];
	sub.s64 	%rd24105, %rd24105, %rd13157;
	ld.const.u64 	%rd13158, [P_DEV+32];
	sub.s64 	%rd24104, %rd24104, %rd13158;
	sub.s64 	%rd24103, %rd24103, %rd15;
$L__BB1_101:
	sub.s64 	%rd13165, %rd24102, %rd13142;
	sub.s64 	%rd13166, %rd24101, %rd13143;
	sub.s64 	%rd13167, %rd24100, %rd13144;
	sub.s64 	%rd13168, %rd24099, %rd13145;
	sub.s64 	%rd13169, %rd24098, %rd13146;
	sub.s64 	%rd13170, %rd24097, %rd13147;
	mov.u64 	%rd24110, %rd24104;
	mov.u64 	%rd24112, %rd24106;
	mov.u64 	%rd24114, %rd24108;
	mov.u64 	%rd24109, %rd24103;
	mov.u64 	%rd24111, %rd24105;
	mov.u64 	%rd24113, %rd24107;
	// begin inline asm
	add.cc.u64 %rd24114, %rd24114, %rd13165;
	addc.cc.u64 %rd24113, %rd24113, %rd13166;
	addc.cc.u64 %rd24112, %rd24112, %rd13167;
	addc.cc.u64 %rd24111, %rd24111, %rd13168;
	addc.cc.u64 %rd24110, %rd24110, %rd13169;
	addc.u64 %rd24109, %rd24109, %rd13170;
	
	// end inline asm
	setp.lt.u64 	%p52, %rd24109, %rd15;
	@%p52 bra 	$L__BB1_103;
	ld.const.u64 	%rd13177, [P_DEV];
	sub.s64 	%rd24114, %rd24114, %rd13177;
	ld.const.u64 	%rd13178, [P_DEV+8];
	sub.s64 	%rd24113, %rd24113, %rd13178;
	ld.const.u64 	%rd13179, [P_DEV+16];
	sub.s64 	%rd24112, %rd24112, %rd13179;
	ld.const.u64 	%rd13180, [P_DEV+24];
	sub.s64 	%rd24111, %rd24111, %rd13180;
	ld.const.u64 	%rd13181, [P_DEV+32];
	sub.s64 	%rd24110, %rd24110, %rd13181;
	sub.s64 	%rd24109, %rd24109, %rd15;
$L__BB1_103:
	sub.s64 	%rd13188, %rd24108, %rd13165;
	sub.s64 	%rd13189, %rd24107, %rd13166;
	sub.s64 	%rd13190, %rd24106, %rd13167;
	sub.s64 	%rd13191, %rd24105, %rd13168;
	sub.s64 	%rd13192, %rd24104, %rd13169;
	sub.s64 	%rd13193, %rd24103, %rd13170;
	mov.u64 	%rd24118, %rd24112;
	mov.u64 	%rd24120, %rd24114;
	mov.u64 	%rd24115, %rd24109;
	mov.u64 	%rd24117, %rd24111;
	mov.u64 	%rd24119, %rd24113;
	mov.u64 	%rd24116, %rd24110;
	// begin inline asm
	add.cc.u64 %rd24120, %rd24120, %rd13188;
	addc.cc.u64 %rd24119, %rd24119, %rd13189;
	addc.cc.u64 %rd24118, %rd24118, %rd13190;
	addc.cc.u64 %rd24117, %rd24117, %rd13191;
	addc.cc.u64 %rd24116, %rd24116, %rd13192;
	addc.u64 %rd24115, %rd24115, %rd13193;
	
	// end inline asm
	setp.lt.u64 	%p53, %rd24115, %rd15;
	@%p53 bra 	$L__BB1_105;
	ld.const.u64 	%rd13200, [P_DEV];
	sub.s64 	%rd24120, %rd24120, %rd13200;
	ld.const.u64 	%rd13201, [P_DEV+8];
	sub.s64 	%rd24119, %rd24119, %rd13201;
	ld.const.u64 	%rd13202, [P_DEV+16];
	sub.s64 	%rd24118, %rd24118, %rd13202;
	ld.const.u64 	%rd13203, [P_DEV+24];
	sub.s64 	%rd24117, %rd24117, %rd13203;
	ld.const.u64 	%rd13204, [P_DEV+32];
	sub.s64 	%rd24116, %rd24116, %rd13204;
	sub.s64 	%rd24115, %rd24115, %rd15;
$L__BB1_105:
	sub.s64 	%rd13211, %rd24114, %rd13188;
	sub.s64 	%rd13212, %rd24113, %rd13189;
	sub.s64 	%rd13213, %rd24112, %rd13190;
	sub.s64 	%rd13214, %rd24111, %rd13191;
	sub.s64 	%rd13215, %rd24110, %rd13192;
	sub.s64 	%rd13216, %rd24109, %rd13193;
	mov.u64 	%rd24126, %rd24120;
	mov.u64 	%rd24121, %rd24115;
	mov.u64 	%rd24123, %rd24117;
	mov.u64 	%rd24125, %rd24119;
	mov.u64 	%rd24122, %rd24116;
	mov.u64 	%rd24124, %rd24118;
	// begin inline asm
	add.cc.u64 %rd24126, %rd24126, %rd13211;
	addc.cc.u64 %rd24125, %rd24125, %rd13212;
	addc.cc.u64 %rd24124, %rd24124, %rd13213;
	addc.cc.u64 %rd24123, %rd24123, %rd13214;
	addc.cc.u64 %rd24122, %rd24122, %rd13215;
	addc.u64 %rd24121, %rd24121, %rd13216;
	
	// end inline asm
	setp.lt.u64 	%p54, %rd24121, %rd15;
	@%p54 bra 	$L__BB1_107;
	ld.const.u64 	%rd13223, [P_DEV];
	sub.s64 	%rd24126, %rd24126, %rd13223;
	ld.const.u64 	%rd13224, [P_DEV+8];
	sub.s64 	%rd24125, %rd24125, %rd13224;
	ld.const.u64 	%rd13225, [P_DEV+16];
	sub.s64 	%rd24124, %rd24124, %rd13225;
	ld.const.u64 	%rd13226, [P_DEV+24];
	sub.s64 	%rd24123, %rd24123, %rd13226;
	ld.const.u64 	%rd13227, [P_DEV+32];
	sub.s64 	%rd24122, %rd24122, %rd13227;
	sub.s64 	%rd24121, %rd24121, %rd15;
$L__BB1_107:
	sub.s64 	%rd13234, %rd24120, %rd13211;
	sub.s64 	%rd13235, %rd24119, %rd13212;
	sub.s64 	%rd13236, %rd24118, %rd13213;
	sub.s64 	%rd13237, %rd24117, %rd13214;
	sub.s64 	%rd13238, %rd24116, %rd13215;
	sub.s64 	%rd13239, %rd24115, %rd13216;
	mov.u64 	%rd24132, %rd24126;
	mov.u64 	%rd24127, %rd24121;
	mov.u64 	%rd24129, %rd24123;
	mov.u64 	%rd24131, %rd24125;
	mov.u64 	%rd24128, %rd24122;
	mov.u64 	%rd24130, %rd24124;
	// begin inline asm
	add.cc.u64 %rd24132, %rd24132, %rd13234;
	addc.cc.u64 %rd24131, %rd24131, %rd13235;
	addc.cc.u64 %rd24130, %rd24130, %rd13236;
	addc.cc.u64 %rd24129, %rd24129, %rd13237;
	addc.cc.u64 %rd24128, %rd24128, %rd13238;
	addc.u64 %rd24127, %rd24127, %rd13239;
	
	// end inline asm
	setp.lt.u64 	%p55, %rd24127, %rd15;
	@%p55 bra 	$L__BB1_109;
	ld.const.u64 	%rd13246, [P_DEV];
	sub.s64 	%rd24132, %rd24132, %rd13246;
	ld.const.u64 	%rd13247, [P_DEV+8];
	sub.s64 	%rd24131, %rd24131, %rd13247;
	ld.const.u64 	%rd13248, [P_DEV+16];
	sub.s64 	%rd24130, %rd24130, %rd13248;
	ld.const.u64 	%rd13249, [P_DEV+24];
	sub.s64 	%rd24129, %rd24129, %rd13249;
	ld.const.u64 	%rd13250, [P_DEV+32];
	sub.s64 	%rd24128, %rd24128, %rd13250;
	sub.s64 	%rd24127, %rd24127, %rd15;
$L__BB1_109:
	sub.s64 	%rd13257, %rd24126, %rd13234;
	sub.s64 	%rd13258, %rd24125, %rd13235;
	sub.s64 	%rd13259, %rd24124, %rd13236;
	sub.s64 	%rd13260, %rd24123, %rd13237;
	sub.s64 	%rd13261, %rd24122, %rd13238;
	sub.s64 	%rd13262, %rd24121, %rd13239;
	mov.u64 	%rd24135, %rd24129;
	mov.u64 	%rd24137, %rd24131;
	mov.u64 	%rd24134, %rd24128;
	mov.u64 	%rd24136, %rd24130;
	mov.u64 	%rd24138, %rd24132;
	mov.u64 	%rd24133, %rd24127;
	// begin inline asm
	add.cc.u64 %rd24138, %rd24138, %rd13257;
	addc.cc.u64 %rd24137, %rd24137, %rd13258;
	addc.cc.u64 %rd24136, %rd24136, %rd13259;
	addc.cc.u64 %rd24135, %rd24135, %rd13260;
	addc.cc.u64 %rd24134, %rd24134, %rd13261;
	addc.u64 %rd24133, %rd24133, %rd13262;
	
	// end inline asm
	setp.lt.u64 	%p56, %rd24133, %rd15;
	@%p56 bra 	$L__BB1_111;
	ld.const.u64 	%rd13269, [P_DEV];
	sub.s64 	%rd24138, %rd24138, %rd13269;
	ld.const.u64 	%rd13270, [P_DEV+8];
	sub.s64 	%rd24137, %rd24137, %rd13270;
	ld.const.u64 	%rd13271, [P_DEV+16];
	sub.s64 	%rd24136, %rd24136, %rd13271;
	ld.const.u64 	%rd13272, [P_DEV+24];
	sub.s64 	%rd24135, %rd24135, %rd13272;
	ld.const.u64 	%rd13273, [P_DEV+32];
	sub.s64 	%rd24134, %rd24134, %rd13273;
	sub.s64 	%rd24133, %rd24133, %rd15;
$L__BB1_111:
	sub.s64 	%rd13280, %rd24132, %rd13257;
	sub.s64 	%rd13281, %rd24131, %rd13258;
	sub.s64 	%rd13282, %rd24130, %rd13259;
	sub.s64 	%rd13283, %rd24129, %rd13260;
	sub.s64 	%rd13284, %rd24128, %rd13261;
	sub.s64 	%rd13285, %rd24127, %rd13262;
	mov.u64 	%rd24141, %rd24135;
	mov.u64 	%rd24143, %rd24137;
	mov.u64 	%rd24140, %rd24134;
	mov.u64 	%rd24142, %rd24136;
	mov.u64 	%rd24144, %rd24138;
	mov.u64 	%rd24139, %rd24133;
	// begin inline asm
	add.cc.u64 %rd24144, %rd24144, %rd13280;
	addc.cc.u64 %rd24143, %rd24143, %rd13281;
	addc.cc.u64 %rd24142, %rd24142, %rd13282;
	addc.cc.u64 %rd24141, %rd24141, %rd13283;
	addc.cc.u64 %rd24140, %rd24140, %rd13284;
	addc.u64 %rd24139, %rd24139, %rd13285;
	
	// end inline asm
	setp.lt.u64 	%p57, %rd24139, %rd15;
	@%p57 bra 	$L__BB1_113;
	ld.const.u64 	%rd13292, [P_DEV];
	sub.s64 	%rd24144, %rd24144, %rd13292;
	ld.const.u64 	%rd13293, [P_DEV+8];
	sub.s64 	%rd24143, %rd24143, %rd13293;
	ld.const.u64 	%rd13294, [P_DEV+16];
	sub.s64 	%rd24142, %rd24142, %rd13294;
	ld.const.u64 	%rd13295, [P_DEV+24];
	sub.s64 	%rd24141, %rd24141, %rd13295;
	ld.const.u64 	%rd13296, [P_DEV+32];
	sub.s64 	%rd24140, %rd24140, %rd13296;
	sub.s64 	%rd24139, %rd24139, %rd15;
$L__BB1_113:
	sub.s64 	%rd13303, %rd24138, %rd13280;
	sub.s64 	%rd13304, %rd24137, %rd13281;
	sub.s64 	%rd13305, %rd24136, %rd13282;
	sub.s64 	%rd13306, %rd24135, %rd13283;
	sub.s64 	%rd13307, %rd24134, %rd13284;
	sub.s64 	%rd13308, %rd24133, %rd13285;
	mov.u64 	%rd24149, %rd24143;
	mov.u64 	%rd24146, %rd24140;
	mov.u64 	%rd24148, %rd24142;
	mov.u64 	%rd24150, %rd24144;
	mov.u64 	%rd24145, %rd24139;
	mov.u64 	%rd24147, %rd24141;
	// begin inline asm
	add.cc.u64 %rd24150, %rd24150, %rd13303;
	addc.cc.u64 %rd24149, %rd24149, %rd13304;
	addc.cc.u64 %rd24148, %rd24148, %rd13305;
	addc.cc.u64 %rd24147, %rd24147, %rd13306;
	addc.cc.u64 %rd24146, %rd24146, %rd13307;
	addc.u64 %rd24145, %rd24145, %rd13308;
	
	// end inline asm
	setp.lt.u64 	%p58, %rd24145, %rd15;
	@%p58 bra 	$L__BB1_115;
	ld.const.u64 	%rd13315, [P_DEV];
	sub.s64 	%rd24150, %rd24150, %rd13315;
	ld.const.u64 	%rd13316, [P_DEV+8];
	sub.s64 	%rd24149, %rd24149, %rd13316;
	ld.const.u64 	%rd13317, [P_DEV+16];
	sub.s64 	%rd24148, %rd24148, %rd13317;
	ld.const.u64 	%rd13318, [P_DEV+24];
	sub.s64 	%rd24147, %rd24147, %rd13318;
	ld.const.u64 	%rd13319, [P_DEV+32];
	sub.s64 	%rd24146, %rd24146, %rd13319;
	sub.s64 	%rd24145, %rd24145, %rd15;
$L__BB1_115:
	sub.s64 	%rd13326, %rd24144, %rd13303;
	sub.s64 	%rd13327, %rd24143, %rd13304;
	sub.s64 	%rd13328, %rd24142, %rd13305;
	sub.s64 	%rd13329, %rd24141, %rd13306;
	sub.s64 	%rd13330, %rd24140, %rd13307;
	sub.s64 	%rd13331, %rd24139, %rd13308;
	mov.u64 	%rd24152, %rd24146;
	mov.u64 	%rd24154, %rd24148;
	mov.u64 	%rd24156, %rd24150;
	mov.u64 	%rd24151, %rd24145;
	mov.u64 	%rd24153, %rd24147;
	mov.u64 	%rd24155, %rd24149;
	// begin inline asm
	add.cc.u64 %rd24156, %rd24156, %rd13326;
	addc.cc.u64 %rd24155, %rd24155, %rd13327;
	addc.cc.u64 %rd24154, %rd24154, %rd13328;
	addc.cc.u64 %rd24153, %rd24153, %rd13329;
	addc.cc.u64 %rd24152, %rd24152, %rd13330;
	addc.u64 %rd24151, %rd24151, %rd13331;
	
	// end inline asm
	setp.lt.u64 	%p59, %rd24151, %rd15;
	@%p59 bra 	$L__BB1_117;
	ld.const.u64 	%rd13338, [P_DEV];
	sub.s64 	%rd24156, %rd24156, %rd13338;
	ld.const.u64 	%rd13339, [P_DEV+8];
	sub.s64 	%rd24155, %rd24155, %rd13339;
	ld.const.u64 	%rd13340, [P_DEV+16];
	sub.s64 	%rd24154, %rd24154, %rd13340;
	ld.const.u64 	%rd13341, [P_DEV+24];
	sub.s64 	%rd24153, %rd24153, %rd13341;
	ld.const.u64 	%rd13342, [P_DEV+32];
	sub.s64 	%rd24152, %rd24152, %rd13342;
	sub.s64 	%rd24151, %rd24151, %rd15;
$L__BB1_117:
	sub.s64 	%rd13349, %rd24150, %rd13326;
	sub.s64 	%rd13350, %rd24149, %rd13327;
	sub.s64 	%rd13351, %rd24148, %rd13328;
	sub.s64 	%rd13352, %rd24147, %rd13329;
	sub.s64 	%rd13353, %rd24146, %rd13330;
	sub.s64 	%rd13354, %rd24145, %rd13331;
	mov.u64 	%rd24158, %rd24152;
	mov.u64 	%rd24160, %rd24154;
	mov.u64 	%rd24162, %rd24156;
	mov.u64 	%rd24157, %rd24151;
	mov.u64 	%rd24159, %rd24153;
	mov.u64 	%rd24161, %rd24155;
	// begin inline asm
	add.cc.u64 %rd24162, %rd24162, %rd13349;
	addc.cc.u64 %rd24161, %rd24161, %rd13350;
	addc.cc.u64 %rd24160, %rd24160, %rd13351;
	addc.cc.u64 %rd24159, %rd24159, %rd13352;
	addc.cc.u64 %rd24158, %rd24158, %rd13353;
	addc.u64 %rd24157, %rd24157, %rd13354;
	
	// end inline asm
	setp.lt.u64 	%p60, %rd24157, %rd15;
	@%p60 bra 	$L__BB1_119;
	ld.const.u64 	%rd13361, [P_DEV];
	sub.s64 	%rd24162, %rd24162, %rd13361;
	ld.const.u64 	%rd13362, [P_DEV+8];
	sub.s64 	%rd24161, %rd24161, %rd13362;
	ld.const.u64 	%rd13363, [P_DEV+16];
	sub.s64 	%rd24160, %rd24160, %rd13363;
	ld.const.u64 	%rd13364, [P_DEV+24];
	sub.s64 	%rd24159, %rd24159, %rd13364;
	ld.const.u64 	%rd13365, [P_DEV+32];
	sub.s64 	%rd24158, %rd24158, %rd13365;
	sub.s64 	%rd24157, %rd24157, %rd15;
$L__BB1_119:
	sub.s64 	%rd13372, %rd24156, %rd13349;
	sub.s64 	%rd13373, %rd24155, %rd13350;
	sub.s64 	%rd13374, %rd24154, %rd13351;
	sub.s64 	%rd13375, %rd24153, %rd13352;
	sub.s64 	%rd13376, %rd24152, %rd13353;
	sub.s64 	%rd13377, %rd24151, %rd13354;
	mov.u64 	%rd24166, %rd24160;
	mov.u64 	%rd24168, %rd24162;
	mov.u64 	%rd24163, %rd24157;
	mov.u64 	%rd24165, %rd24159;
	mov.u64 	%rd24167, %rd24161;
	mov.u64 	%rd24164, %rd24158;
	// begin inline asm
	add.cc.u64 %rd24168, %rd24168, %rd13372;
	addc.cc.u64 %rd24167, %rd24167, %rd13373;
	addc.cc.u64 %rd24166, %rd24166, %rd13374;
	addc.cc.u64 %rd24165, %rd24165, %rd13375;
	addc.cc.u64 %rd24164, %rd24164, %rd13376;
	addc.u64 %rd24163, %rd24163, %rd13377;
	
	// end inline asm
	setp.lt.u64 	%p61, %rd24163, %rd15;
	@%p61 bra 	$L__BB1_121;
	ld.const.u64 	%rd13384, [P_DEV];
	sub.s64 	%rd24168, %rd24168, %rd13384;
	ld.const.u64 	%rd13385, [P_DEV+8];
	sub.s64 	%rd24167, %rd24167, %rd13385;
	ld.const.u64 	%rd13386, [P_DEV+16];
	sub.s64 	%rd24166, %rd24166, %rd13386;
	ld.const.u64 	%rd13387, [P_DEV+24];
	sub.s64 	%rd24165, %rd24165, %rd13387;
	ld.const.u64 	%rd13388, [P_DEV+32];
	sub.s64 	%rd24164, %rd24164, %rd13388;
	sub.s64 	%rd24163, %rd24163, %rd15;
$L__BB1_121:
	sub.s64 	%rd13395, %rd24162, %rd13372;
	sub.s64 	%rd13396, %rd24161, %rd13373;
	sub.s64 	%rd13397, %rd24160, %rd13374;
	sub.s64 	%rd13398, %rd24159, %rd13375;
	sub.s64 	%rd13399, %rd24158, %rd13376;
	sub.s64 	%rd13400, %rd24157, %rd13377;
	mov.u64 	%rd24174, %rd24168;
	mov.u64 	%rd24169, %rd24163;
	mov.u64 	%rd24171, %rd24165;
	mov.u64 	%rd24173, %rd24167;
	mov.u64 	%rd24170, %rd24164;
	mov.u64 	%rd24172, %rd24166;
	// begin inline asm
	add.cc.u64 %rd24174, %rd24174, %rd13395;
	addc.cc.u64 %rd24173, %rd24173, %rd13396;
	addc.cc.u64 %rd24172, %rd24172, %rd13397;
	addc.cc.u64 %rd24171, %rd24171, %rd13398;
	addc.cc.u64 %rd24170, %rd24170, %rd13399;
	addc.u64 %rd24169, %rd24169, %rd13400;
	
	// end inline asm
	setp.lt.u64 	%p62, %rd24169, %rd15;
	@%p62 bra 	$L__BB1_123;
	ld.const.u64 	%rd13407, [P_DEV];
	sub.s64 	%rd24174, %rd24174, %rd13407;
	ld.const.u64 	%rd13408, [P_DEV+8];
	sub.s64 	%rd24173, %rd24173, %rd13408;
	ld.const.u64 	%rd13409, [P_DEV+16];
	sub.s64 	%rd24172, %rd24172, %rd13409;
	ld.const.u64 	%rd13410, [P_DEV+24];
	sub.s64 	%rd24171, %rd24171, %rd13410;
	ld.const.u64 	%rd13411, [P_DEV+32];
	sub.s64 	%rd24170, %rd24170, %rd13411;
	sub.s64 	%rd24169, %rd24169, %rd15;
$L__BB1_123:
	sub.s64 	%rd13418, %rd24168, %rd13395;
	sub.s64 	%rd13419, %rd24167, %rd13396;
	sub.s64 	%rd13420, %rd24166, %rd13397;
	sub.s64 	%rd13421, %rd24165, %rd13398;
	sub.s64 	%rd13422, %rd24164, %rd13399;
	sub.s64 	%rd13423, %rd24163, %rd13400;
	mov.u64 	%rd24180, %rd24174;
	mov.u64 	%rd24175, %rd24169;
	mov.u64 	%rd24177, %rd24171;
	mov.u64 	%rd24179, %rd24173;
	mov.u64 	%rd24176, %rd24170;
	mov.u64 	%rd24178, %rd24172;
	// begin inline asm
	add.cc.u64 %rd24180, %rd24180, %rd13418;
	addc.cc.u64 %rd24179, %rd24179, %rd13419;
	addc.cc.u64 %rd24178, %rd24178, %rd13420;
	addc.cc.u64 %rd24177, %rd24177, %rd13421;
	addc.cc.u64 %rd24176, %rd24176, %rd13422;
	addc.u64 %rd24175, %rd24175, %rd13423;
	
	// end inline asm
	setp.lt.u64 	%p63, %rd24175, %rd15;
	@%p63 bra 	$L__BB1_125;
	ld.const.u64 	%rd13430, [P_DEV];
	sub.s64 	%rd24180, %rd24180, %rd13430;
	ld.const.u64 	%rd13431, [P_DEV+8];
	sub.s64 	%rd24179, %rd24179, %rd13431;
	ld.const.u64 	%rd13432, [P_DEV+16];
	sub.s64 	%rd24178, %rd24178, %rd13432;
	ld.const.u64 	%rd13433, [P_DEV+24];
	sub.s64 	%rd24177, %rd24177, %rd13433;
	ld.const.u64 	%rd13434, [P_DEV+32];
	sub.s64 	%rd24176, %rd24176, %rd13434;
	sub.s64 	%rd24175, %rd24175, %rd15;
$L__BB1_125:
	sub.s64 	%rd13441, %rd24174, %rd13418;
	sub.s64 	%rd13442, %rd24173, %rd13419;
	sub.s64 	%rd13443, %rd24172, %rd13420;
	sub.s64 	%rd13444, %rd24171, %rd13421;
	sub.s64 	%rd13445, %rd24170, %rd13422;
	sub.s64 	%rd13446, %rd24169, %rd13423;
	mov.u64 	%rd24183, %rd24177;
	mov.u64 	%rd24185, %rd24179;
	mov.u64 	%rd24182, %rd24176;
	mov.u64 	%rd24184, %rd24178;
	mov.u64 	%rd24186, %rd24180;
	mov.u64 	%rd24181, %rd24175;
	// begin inline asm
	add.cc.u64 %rd24186, %rd24186, %rd13441;
	addc.cc.u64 %rd24185, %rd24185, %rd13442;
	addc.cc.u64 %rd24184, %rd24184, %rd13443;
	addc.cc.u64 %rd24183, %rd24183, %rd13444;
	addc.cc.u64 %rd24182, %rd24182, %rd13445;
	addc.u64 %rd24181, %rd24181, %rd13446;
	
	// end inline asm
	setp.lt.u64 	%p64, %rd24181, %rd15;
	@%p64 bra 	$L__BB1_127;
	ld.const.u64 	%rd13453, [P_DEV];
	sub.s64 	%rd24186, %rd24186, %rd13453;
	ld.const.u64 	%rd13454, [P_DEV+8];
	sub.s64 	%rd24185, %rd24185, %rd13454;
	ld.const.u64 	%rd13455, [P_DEV+16];
	sub.s64 	%rd24184, %rd24184, %rd13455;
	ld.const.u64 	%rd13456, [P_DEV+24];
	sub.s64 	%rd24183, %rd24183, %rd13456;
	ld.const.u64 	%rd13457, [P_DEV+32];
	sub.s64 	%rd24182, %rd24182, %rd13457;
	sub.s64 	%rd24181, %rd24181, %rd15;
$L__BB1_127:
	sub.s64 	%rd13464, %rd24180, %rd13441;
	sub.s64 	%rd13465, %rd24179, %rd13442;
	sub.s64 	%rd13466, %rd24178, %rd13443;
	sub.s64 	%rd13467, %rd24177, %rd13444;
	sub.s64 	%rd13468, %rd24176, %rd13445;
	sub.s64 	%rd13469, %rd24175, %rd13446;
	mov.u64 	%rd24189, %rd24183;
	mov.u64 	%rd24191, %rd24185;
	mov.u64 	%rd24188, %rd24182;
	mov.u64 	%rd24190, %rd24184;
	mov.u64 	%rd24192, %rd24186;
	mov.u64 	%rd24187, %rd24181;
	// begin inline asm
	add.cc.u64 %rd24192, %rd24192, %rd13464;
	addc.cc.u64 %rd24191, %rd24191, %rd13465;
	addc.cc.u64 %rd24190, %rd24190, %rd13466;
	addc.cc.u64 %rd24189, %rd24189, %rd13467;
	addc.cc.u64 %rd24188, %rd24188, %rd13468;
	addc.u64 %rd24187, %rd24187, %rd13469;
	
	// end inline asm
	setp.lt.u64 	%p65, %rd24187, %rd15;
	@%p65 bra 	$L__BB1_129;
	ld.const.u64 	%rd13476, [P_DEV];
	sub.s64 	%rd24192, %rd24192, %rd13476;
	ld.const.u64 	%rd13477, [P_DEV+8];
	sub.s64 	%rd24191, %rd24191, %rd13477;
	ld.const.u64 	%rd13478, [P_DEV+16];
	sub.s64 	%rd24190, %rd24190, %rd13478;
	ld.const.u64 	%rd13479, [P_DEV+24];
	sub.s64 	%rd24189, %rd24189, %rd13479;
	ld.const.u64 	%rd13480, [P_DEV+32];
	sub.s64 	%rd24188, %rd24188, %rd13480;
	sub.s64 	%rd24187, %rd24187, %rd15;
$L__BB1_129:
	sub.s64 	%rd13487, %rd24186, %rd13464;
	sub.s64 	%rd13488, %rd24185, %rd13465;
	sub.s64 	%rd13489, %rd24184, %rd13466;
	sub.s64 	%rd13490, %rd24183, %rd13467;
	sub.s64 	%rd13491, %rd24182, %rd13468;
	sub.s64 	%rd13492, %rd24181, %rd13469;
	mov.u64 	%rd24197, %rd24191;
	mov.u64 	%rd24194, %rd24188;
	mov.u64 	%rd24196, %rd24190;
	mov.u64 	%rd24198, %rd24192;
	mov.u64 	%rd24193, %rd24187;
	mov.u64 	%rd24195, %rd24189;
	// begin inline asm
	add.cc.u64 %rd24198, %rd24198, %rd13487;
	addc.cc.u64 %rd24197, %rd24197, %rd13488;
	addc.cc.u64 %rd24196, %rd24196, %rd13489;
	addc.cc.u64 %rd24195, %rd24195, %rd13490;
	addc.cc.u64 %rd24194, %rd24194, %rd13491;
	addc.u64 %rd24193, %rd24193, %rd13492;
	
	// end inline asm
	setp.lt.u64 	%p66, %rd24193, %rd15;
	@%p66 bra 	$L__BB1_131;
	ld.const.u64 	%rd13499, [P_DEV];
	sub.s64 	%rd24198, %rd24198, %rd13499;
	ld.const.u64 	%rd13500, [P_DEV+8];
	sub.s64 	%rd24197, %rd24197, %rd13500;
	ld.const.u64 	%rd13501, [P_DEV+16];
	sub.s64 	%rd24196, %rd24196, %rd13501;
	ld.const.u64 	%rd13502, [P_DEV+24];
	sub.s64 	%rd24195, %rd24195, %rd13502;
	ld.const.u64 	%rd13503, [P_DEV+32];
	sub.s64 	%rd24194, %rd24194, %rd13503;
	sub.s64 	%rd24193, %rd24193, %rd15;
$L__BB1_131:
	sub.s64 	%rd13510, %rd24192, %rd13487;
	sub.s64 	%rd13511, %rd24191, %rd13488;
	sub.s64 	%rd13512, %rd24190, %rd13489;
	sub.s64 	%rd13513, %rd24189, %rd13490;
	sub.s64 	%rd13514, %rd24188, %rd13491;
	sub.s64 	%rd13515, %rd24187, %rd13492;
	mov.u64 	%rd24200, %rd24194;
	mov.u64 	%rd24202, %rd24196;
	mov.u64 	%rd24204, %rd24198;
	mov.u64 	%rd24199, %rd24193;
	mov.u64 	%rd24201, %rd24195;
	mov.u64 	%rd24203, %rd24197;
	// begin inline asm
	add.cc.u64 %rd24204, %rd24204, %rd13510;
	addc.cc.u64 %rd24203, %rd24203, %rd13511;
	addc.cc.u64 %rd24202, %rd24202, %rd13512;
	addc.cc.u64 %rd24201, %rd24201, %rd13513;
	addc.cc.u64 %rd24200, %rd24200, %rd13514;
	addc.u64 %rd24199, %rd24199, %rd13515;
	
	// end inline asm
	setp.lt.u64 	%p67, %rd24199, %rd15;
	@%p67 bra 	$L__BB1_133;
	ld.const.u64 	%rd13522, [P_DEV];
	sub.s64 	%rd24204, %rd24204, %rd13522;
	ld.const.u64 	%rd13523, [P_DEV+8];
	sub.s64 	%rd24203, %rd24203, %rd13523;
	ld.const.u64 	%rd13524, [P_DEV+16];
	sub.s64 	%rd24202, %rd24202, %rd13524;
	ld.const.u64 	%rd13525, [P_DEV+24];
	sub.s64 	%rd24201, %rd24201, %rd13525;
	ld.const.u64 	%rd13526, [P_DEV+32];
	sub.s64 	%rd24200, %rd24200, %rd13526;
	sub.s64 	%rd24199, %rd24199, %rd15;
$L__BB1_133:
	sub.s64 	%rd13533, %rd24198, %rd13510;
	sub.s64 	%rd13534, %rd24197, %rd13511;
	sub.s64 	%rd13535, %rd24196, %rd13512;
	sub.s64 	%rd13536, %rd24195, %rd13513;
	sub.s64 	%rd13537, %rd24194, %rd13514;
	sub.s64 	%rd13538, %rd24193, %rd13515;
	mov.u64 	%rd24206, %rd24200;
	mov.u64 	%rd24208, %rd24202;
	mov.u64 	%rd24210, %rd24204;
	mov.u64 	%rd24205, %rd24199;
	mov.u64 	%rd24207, %rd24201;
	mov.u64 	%rd24209, %rd24203;
	// begin inline asm
	add.cc.u64 %rd24210, %rd24210, %rd13533;
	addc.cc.u64 %rd24209, %rd24209, %rd13534;
	addc.cc.u64 %rd24208, %rd24208, %rd13535;
	addc.cc.u64 %rd24207, %rd24207, %rd13536;
	addc.cc.u64 %rd24206, %rd24206, %rd13537;
	addc.u64 %rd24205, %rd24205, %rd13538;
	
	// end inline asm
	setp.lt.u64 	%p68, %rd24205, %rd15;
	@%p68 bra 	$L__BB1_135;
	ld.const.u64 	%rd13545, [P_DEV];
	sub.s64 	%rd24210, %rd24210, %rd13545;
	ld.const.u64 	%rd13546, [P_DEV+8];
	sub.s64 	%rd24209, %rd24209, %rd13546;
	ld.const.u64 	%rd13547, [P_DEV+16];
	sub.s64 	%rd24208, %rd24208, %rd13547;
	ld.const.u64 	%rd13548, [P_DEV+24];
	sub.s64 	%rd24207, %rd24207, %rd13548;
	ld.const.u64 	%rd13549, [P_DEV+32];
	sub.s64 	%rd24206, %rd24206, %rd13549;
	sub.s64 	%rd24205, %rd24205, %rd15;
$L__BB1_135:
	sub.s64 	%rd13556, %rd24204, %rd13533;
	sub.s64 	%rd13557, %rd24203, %rd13534;
	sub.s64 	%rd13558, %rd24202, %rd13535;
	sub.s64 	%rd13559, %rd24201, %rd13536;
	sub.s64 	%rd13560, %rd24200, %rd13537;
	sub.s64 	%rd13561, %rd24199, %rd13538;
	mov.u64 	%rd24214, %rd24208;
	mov.u64 	%rd24216, %rd24210;
	mov.u64 	%rd24211, %rd24205;
	mov.u64 	%rd24213, %rd24207;
	mov.u64 	%rd24215, %rd24209;
	mov.u64 	%rd24212, %rd24206;
	// begin inline asm
	add.cc.u64 %rd24216, %rd24216, %rd13556;
	addc.cc.u64 %rd24215, %rd24215, %rd13557;
	addc.cc.u64 %rd24214, %rd24214, %rd13558;
	addc.cc.u64 %rd24213, %rd24213, %rd13559;
	addc.cc.u64 %rd24212, %rd24212, %rd13560;
	addc.u64 %rd24211, %rd24211, %rd13561;
	
	// end inline asm
	setp.lt.u64 	%p69, %rd24211, %rd15;
	@%p69 bra 	$L__BB1_137;
	ld.const.u64 	%rd13568, [P_DEV];
	sub.s64 	%rd24216, %rd24216, %rd13568;
	ld.const.u64 	%rd13569, [P_DEV+8];
	sub.s64 	%rd24215, %rd24215, %rd13569;
	ld.const.u64 	%rd13570, [P_DEV+16];
	sub.s64 	%rd24214, %rd24214, %rd13570;
	ld.const.u64 	%rd13571, [P_DEV+24];
	sub.s64 	%rd24213, %rd24213, %rd13571;
	ld.const.u64 	%rd13572, [P_DEV+32];
	sub.s64 	%rd24212, %rd24212, %rd13572;
	sub.s64 	%rd24211, %rd24211, %rd15;
$L__BB1_137:
	sub.s64 	%rd13579, %rd24210, %rd13556;
	sub.s64 	%rd13580, %rd24209, %rd13557;
	sub.s64 	%rd13581, %rd24208, %rd13558;
	sub.s64 	%rd13582, %rd24207, %rd13559;
	sub.s64 	%rd13583, %rd24206, %rd13560;
	sub.s64 	%rd13584, %rd24205, %rd13561;
	mov.u64 	%rd24222, %rd24216;
	mov.u64 	%rd24217, %rd24211;
	mov.u64 	%rd24219, %rd24213;
	mov.u64 	%rd24221, %rd24215;
	mov.u64 	%rd24218, %rd24212;
	mov.u64 	%rd24220, %rd24214;
	// begin inline asm
	add.cc.u64 %rd24222, %rd24222, %rd13579;
	addc.cc.u64 %rd24221, %rd24221, %rd13580;
	addc.cc.u64 %rd24220, %rd24220, %rd13581;
	addc.cc.u64 %rd24219, %rd24219, %rd13582;
	addc.cc.u64 %rd24218, %rd24218, %rd13583;
	addc.u64 %rd24217, %rd24217, %rd13584;
	
	// end inline asm
	setp.lt.u64 	%p70, %rd24217, %rd15;
	@%p70 bra 	$L__BB1_139;
	ld.const.u64 	%rd13591, [P_DEV];
	sub.s64 	%rd24222, %rd24222, %rd13591;
	ld.const.u64 	%rd13592, [P_DEV+8];
	sub.s64 	%rd24221, %rd24221, %rd13592;
	ld.const.u64 	%rd13593, [P_DEV+16];
	sub.s64 	%rd24220, %rd24220, %rd13593;
	ld.const.u64 	%rd13594, [P_DEV+24];
	sub.s64 	%rd24219, %rd24219, %rd13594;
	ld.const.u64 	%rd13595, [P_DEV+32];
	sub.s64 	%rd24218, %rd24218, %rd13595;
	sub.s64 	%rd24217, %rd24217, %rd15;
$L__BB1_139:
	sub.s64 	%rd13602, %rd24216, %rd13579;
	sub.s64 	%rd13603, %rd24215, %rd13580;
	sub.s64 	%rd13604, %rd24214, %rd13581;
	sub.s64 	%rd13605, %rd24213, %rd13582;
	sub.s64 	%rd13606, %rd24212, %rd13583;
	sub.s64 	%rd13607, %rd24211, %rd13584;
	mov.u64 	%rd24228, %rd24222;
	mov.u64 	%rd24223, %rd24217;
	mov.u64 	%rd24225, %rd24219;
	mov.u64 	%rd24227, %rd24221;
	mov.u64 	%rd24224, %rd24218;
	mov.u64 	%rd24226, %rd24220;
	// begin inline asm
	add.cc.u64 %rd24228, %rd24228, %rd13602;
	addc.cc.u64 %rd24227, %rd24227, %rd13603;
	addc.cc.u64 %rd24226, %rd24226, %rd13604;
	addc.cc.u64 %rd24225, %rd24225, %rd13605;
	addc.cc.u64 %rd24224, %rd24224, %rd13606;
	addc.u64 %rd24223, %rd24223, %rd13607;
	
	// end inline asm
	setp.lt.u64 	%p71, %rd24223, %rd15;
	@%p71 bra 	$L__BB1_141;
	ld.const.u64 	%rd13614, [P_DEV];
	sub.s64 	%rd24228, %rd24228, %rd13614;
	ld.const.u64 	%rd13615, [P_DEV+8];
	sub.s64 	%rd24227, %rd24227, %rd13615;
	ld.const.u64 	%rd13616, [P_DEV+16];
	sub.s64 	%rd24226, %rd24226, %rd13616;
	ld.const.u64 	%rd13617, [P_DEV+24];
	sub.s64 	%rd24225, %rd24225, %rd13617;
	ld.const.u64 	%rd13618, [P_DEV+32];
	sub.s64 	%rd24224, %rd24224, %rd13618;
	sub.s64 	%rd24223, %rd24223, %rd15;
$L__BB1_141:
	sub.s64 	%rd13625, %rd24222, %rd13602;
	sub.s64 	%rd13626, %rd24221, %rd13603;
	sub.s64 	%rd13627, %rd24220, %rd13604;
	sub.s64 	%rd13628, %rd24219, %rd13605;
	sub.s64 	%rd13629, %rd24218, %rd13606;
	sub.s64 	%rd13630, %rd24217, %rd13607;
	mov.u64 	%rd24231, %rd24225;
	mov.u64 	%rd24233, %rd24227;
	mov.u64 	%rd24230, %rd24224;
	mov.u64 	%rd24232, %rd24226;
	mov.u64 	%rd24234, %rd24228;
	mov.u64 	%rd24229, %rd24223;
	// begin inline asm
	add.cc.u64 %rd24234, %rd24234, %rd13625;
	addc.cc.u64 %rd24233, %rd24233, %rd13626;
	addc.cc.u64 %rd24232, %rd24232, %rd13627;
	addc.cc.u64 %rd24231, %rd24231, %rd13628;
	addc.cc.u64 %rd24230, %rd24230, %rd13629;
	addc.u64 %rd24229, %rd24229, %rd13630;
	
	// end inline asm
	setp.lt.u64 	%p72, %rd24229, %rd15;
	@%p72 bra 	$L__BB1_143;
	ld.const.u64 	%rd13637, [P_DEV];
	sub.s64 	%rd24234, %rd24234, %rd13637;
	ld.const.u64 	%rd13638, [P_DEV+8];
	sub.s64 	%rd24233, %rd24233, %rd13638;
	ld.const.u64 	%rd13639, [P_DEV+16];
	sub.s64 	%rd24232, %rd24232, %rd13639;
	ld.const.u64 	%rd13640, [P_DEV+24];
	sub.s64 	%rd24231, %rd24231, %rd13640;
	ld.const.u64 	%rd13641, [P_DEV+32];
	sub.s64 	%rd24230, %rd24230, %rd13641;
	sub.s64 	%rd24229, %rd24229, %rd15;
$L__BB1_143:
	sub.s64 	%rd13648, %rd24228, %rd13625;
	sub.s64 	%rd13649, %rd24227, %rd13626;
	sub.s64 	%rd13650, %rd24226, %rd13627;
	sub.s64 	%rd13651, %rd24225, %rd13628;
	sub.s64 	%rd13652, %rd24224, %rd13629;
	sub.s64 	%rd13653, %rd24223, %rd13630;
	mov.u64 	%rd24237, %rd24231;
	mov.u64 	%rd24239, %rd24233;
	mov.u64 	%rd24236, %rd24230;
	mov.u64 	%rd24238, %rd24232;
	mov.u64 	%rd24240, %rd24234;
	mov.u64 	%rd24235, %rd24229;
	// begin inline asm
	add.cc.u64 %rd24240, %rd24240, %rd13648;
	addc.cc.u64 %rd24239, %rd24239, %rd13649;
	addc.cc.u64 %rd24238, %rd24238, %rd13650;
	addc.cc.u64 %rd24237, %rd24237, %rd13651;
	addc.cc.u64 %rd24236, %rd24236, %rd13652;
	addc.u64 %rd24235, %rd24235, %rd13653;
	
	// end inline asm
	setp.lt.u64 	%p73, %rd24235, %rd15;
	@%p73 bra 	$L__BB1_145;
	ld.const.u64 	%rd13660, [P_DEV];
	sub.s64 	%rd24240, %rd24240, %rd13660;
	ld.const.u64 	%rd13661, [P_DEV+8];
	sub.s64 	%rd24239, %rd24239, %rd13661;
	ld.const.u64 	%rd13662, [P_DEV+16];
	sub.s64 	%rd24238, %rd24238, %rd13662;
	ld.const.u64 	%rd13663, [P_DEV+24];
	sub.s64 	%rd24237, %rd24237, %rd13663;
	ld.const.u64 	%rd13664, [P_DEV+32];
	sub.s64 	%rd24236, %rd24236, %rd13664;
	sub.s64 	%rd24235, %rd24235, %rd15;
$L__BB1_145:
	sub.s64 	%rd13671, %rd24234, %rd13648;
	sub.s64 	%rd13672, %rd24233, %rd13649;
	sub.s64 	%rd13673, %rd24232, %rd13650;
	sub.s64 	%rd13674, %rd24231, %rd13651;
	sub.s64 	%rd13675, %rd24230, %rd13652;
	sub.s64 	%rd13676, %rd24229, %rd13653;
	mov.u64 	%rd24245, %rd24239;
	mov.u64 	%rd24242, %rd24236;
	mov.u64 	%rd24244, %rd24238;
	mov.u64 	%rd24246, %rd24240;
	mov.u64 	%rd24241, %rd24235;
	mov.u64 	%rd24243, %rd24237;
	// begin inline asm
	add.cc.u64 %rd24246, %rd24246, %rd13671;
	addc.cc.u64 %rd24245, %rd24245, %rd13672;
	addc.cc.u64 %rd24244, %rd24244, %rd13673;
	addc.cc.u64 %rd24243, %rd24243, %rd13674;
	addc.cc.u64 %rd24242, %rd24242, %rd13675;
	addc.u64 %rd24241, %rd24241, %rd13676;
	
	// end inline asm
	setp.lt.u64 	%p74, %rd24241, %rd15;
	@%p74 bra 	$L__BB1_147;
	ld.const.u64 	%rd13683, [P_DEV];
	sub.s64 	%rd24246, %rd24246, %rd13683;
	ld.const.u64 	%rd13684, [P_DEV+8];
	sub.s64 	%rd24245, %rd24245, %rd13684;
	ld.const.u64 	%rd13685, [P_DEV+16];
	sub.s64 	%rd24244, %rd24244, %rd13685;
	ld.const.u64 	%rd13686, [P_DEV+24];
	sub.s64 	%rd24243, %rd24243, %rd13686;
	ld.const.u64 	%rd13687, [P_DEV+32];
	sub.s64 	%rd24242, %rd24242, %rd13687;
	sub.s64 	%rd24241, %rd24241, %rd15;
$L__BB1_147:
	sub.s64 	%rd13694, %rd24240, %rd13671;
	sub.s64 	%rd13695, %rd24239, %rd13672;
	sub.s64 	%rd13696, %rd24238, %rd13673;
	sub.s64 	%rd13697, %rd24237, %rd13674;
	sub.s64 	%rd13698, %rd24236, %rd13675;
	sub.s64 	%rd13699, %rd24235, %rd13676;
	mov.u64 	%rd24248, %rd24242;
	mov.u64 	%rd24250, %rd24244;
	mov.u64 	%rd24252, %rd24246;
	mov.u64 	%rd24247, %rd24241;
	mov.u64 	%rd24249, %rd24243;
	mov.u64 	%rd24251, %rd24245;
	// begin inline asm
	add.cc.u64 %rd24252, %rd24252, %rd13694;
	addc.cc.u64 %rd24251, %rd24251, %rd13695;
	addc.cc.u64 %rd24250, %rd24250, %rd13696;
	addc.cc.u64 %rd24249, %rd24249, %rd13697;
	addc.cc.u64 %rd24248, %rd24248, %rd13698;
	addc.u64 %rd24247, %rd24247, %rd13699;
	
	// end inline asm
	setp.lt.u64 	%p75, %rd24247, %rd15;
	@%p75 bra 	$L__BB1_149;
	ld.const.u64 	%rd13706, [P_DEV];
	sub.s64 	%rd24252, %rd24252, %rd13706;
	ld.const.u64 	%rd13707, [P_DEV+8];
	sub.s64 	%rd24251, %rd24251, %rd13707;
	ld.const.u64 	%rd13708, [P_DEV+16];
	sub.s64 	%rd24250, %rd24250, %rd13708;
	ld.const.u64 	%rd13709, [P_DEV+24];
	sub.s64 	%rd24249, %rd24249, %rd13709;
	ld.const.u64 	%rd13710, [P_DEV+32];
	sub.s64 	%rd24248, %rd24248, %rd13710;
	sub.s64 	%rd24247, %rd24247, %rd15;
$L__BB1_149:
	sub.s64 	%rd13717, %rd24246, %rd13694;
	sub.s64 	%rd13718, %rd24245, %rd13695;
	sub.s64 	%rd13719, %rd24244, %rd13696;
	sub.s64 	%rd13720, %rd24243, %rd13697;
	sub.s64 	%rd13721, %rd24242, %rd13698;
	sub.s64 	%rd13722, %rd24241, %rd13699;
	mov.u64 	%rd24254, %rd24248;
	mov.u64 	%rd24256, %rd24250;
	mov.u64 	%rd24258, %rd24252;
	mov.u64 	%rd24253, %rd24247;
	mov.u64 	%rd24255, %rd24249;
	mov.u64 	%rd24257, %rd24251;
	// begin inline asm
	add.cc.u64 %rd24258, %rd24258, %rd13717;
	addc.cc.u64 %rd24257, %rd24257, %rd13718;
	addc.cc.u64 %rd24256, %rd24256, %rd13719;
	addc.cc.u64 %rd24255, %rd24255, %rd13720;
	addc.cc.u64 %rd24254, %rd24254, %rd13721;
	addc.u64 %rd24253, %rd24253, %rd13722;
	
	// end inline asm
	setp.lt.u64 	%p76, %rd24253, %rd15;
	@%p76 bra 	$L__BB1_151;
	ld.const.u64 	%rd13729, [P_DEV];
	sub.s64 	%rd24258, %rd24258, %rd13729;
	ld.const.u64 	%rd13730, [P_DEV+8];
	sub.s64 	%rd24257, %rd24257, %rd13730;
	ld.const.u64 	%rd13731, [P_DEV+16];
	sub.s64 	%rd24256, %rd24256, %rd13731;
	ld.const.u64 	%rd13732, [P_DEV+24];
	sub.s64 	%rd24255, %rd24255, %rd13732;
	ld.const.u64 	%rd13733, [P_DEV+32];
	sub.s64 	%rd24254, %rd24254, %rd13733;
	sub.s64 	%rd24253, %rd24253, %rd15;
$L__BB1_151:
	sub.s64 	%rd13740, %rd24252, %rd13717;
	sub.s64 	%rd13741, %rd24251, %rd13718;
	sub.s64 	%rd13742, %rd24250, %rd13719;
	sub.s64 	%rd13743, %rd24249, %rd13720;
	sub.s64 	%rd13744, %rd24248, %rd13721;
	sub.s64 	%rd13745, %rd24247, %rd13722;
	mov.u64 	%rd24262, %rd24256;
	mov.u64 	%rd24264, %rd24258;
	mov.u64 	%rd24259, %rd24253;
	mov.u64 	%rd24261, %rd24255;
	mov.u64 	%rd24263, %rd24257;
	mov.u64 	%rd24260, %rd24254;
	// begin inline asm
	add.cc.u64 %rd24264, %rd24264, %rd13740;
	addc.cc.u64 %rd24263, %rd24263, %rd13741;
	addc.cc.u64 %rd24262, %rd24262, %rd13742;
	addc.cc.u64 %rd24261, %rd24261, %rd13743;
	addc.cc.u64 %rd24260, %rd24260, %rd13744;
	addc.u64 %rd24259, %rd24259, %rd13745;
	
	// end inline asm
	setp.lt.u64 	%p77, %rd24259, %rd15;
	@%p77 bra 	$L__BB1_153;
	ld.const.u64 	%rd13752, [P_DEV];
	sub.s64 	%rd24264, %rd24264, %rd13752;
	ld.const.u64 	%rd13753, [P_DEV+8];
	sub.s64 	%rd24263, %rd24263, %rd13753;
	ld.const.u64 	%rd13754, [P_DEV+16];
	sub.s64 	%rd24262, %rd24262, %rd13754;
	ld.const.u64 	%rd13755, [P_DEV+24];
	sub.s64 	%rd24261, %rd24261, %rd13755;
	ld.const.u64 	%rd13756, [P_DEV+32];
	sub.s64 	%rd24260, %rd24260, %rd13756;
	sub.s64 	%rd24259, %rd24259, %rd15;
$L__BB1_153:
	sub.s64 	%rd13763, %rd24258, %rd13740;
	sub.s64 	%rd13764, %rd24257, %rd13741;
	sub.s64 	%rd13765, %rd24256, %rd13742;
	sub.s64 	%rd13766, %rd24255, %rd13743;
	sub.s64 	%rd13767, %rd24254, %rd13744;
	sub.s64 	%rd13768, %rd24253, %rd13745;
	mov.u64 	%rd24270, %rd24264;
	mov.u64 	%rd24265, %rd24259;
	mov.u64 	%rd24267, %rd24261;
	mov.u64 	%rd24269, %rd24263;
	mov.u64 	%rd24266, %rd24260;
	mov.u64 	%rd24268, %rd24262;
	// begin inline asm
	add.cc.u64 %rd24270, %rd24270, %rd13763;
	addc.cc.u64 %rd24269, %rd24269, %rd13764;
	addc.cc.u64 %rd24268, %rd24268, %rd13765;
	addc.cc.u64 %rd24267, %rd24267, %rd13766;
	addc.cc.u64 %rd24266, %rd24266, %rd13767;
	addc.u64 %rd24265, %rd24265, %rd13768;
	
	// end inline asm
	setp.lt.u64 	%p78, %rd24265, %rd15;
	@%p78 bra 	$L__BB1_155;
	ld.const.u64 	%rd13775, [P_DEV];
	sub.s64 	%rd24270, %rd24270, %rd13775;
	ld.const.u64 	%rd13776, [P_DEV+8];
	sub.s64 	%rd24269, %rd24269, %rd13776;
	ld.const.u64 	%rd13777, [P_DEV+16];
	sub.s64 	%rd24268, %rd24268, %rd13777;
	ld.const.u64 	%rd13778, [P_DEV+24];
	sub.s64 	%rd24267, %rd24267, %rd13778;
	ld.const.u64 	%rd13779, [P_DEV+32];
	sub.s64 	%rd24266, %rd24266, %rd13779;
	sub.s64 	%rd24265, %rd24265, %rd15;
$L__BB1_155:
	sub.s64 	%rd13786, %rd24264, %rd13763;
	sub.s64 	%rd13787, %rd24263, %rd13764;
	sub.s64 	%rd13788, %rd24262, %rd13765;
	sub.s64 	%rd13789, %rd24261, %rd13766;
	sub.s64 	%rd13790, %rd24260, %rd13767;
	sub.s64 	%rd13791, %rd24259, %rd13768;
	mov.u64 	%rd24276, %rd24270;
	mov.u64 	%rd24271, %rd24265;
	mov.u64 	%rd24273, %rd24267;
	mov.u64 	%rd24275, %rd24269;
	mov.u64 	%rd24272, %rd24266;
	mov.u64 	%rd24274, %rd24268;
	// begin inline asm
	add.cc.u64 %rd24276, %rd24276, %rd13786;
	addc.cc.u64 %rd24275, %rd24275, %rd13787;
	addc.cc.u64 %rd24274, %rd24274, %rd13788;
	addc.cc.u64 %rd24273, %rd24273, %rd13789;
	addc.cc.u64 %rd24272, %rd24272, %rd13790;
	addc.u64 %rd24271, %rd24271, %rd13791;
	
	// end inline asm
	setp.lt.u64 	%p79, %rd24271, %rd15;
	@%p79 bra 	$L__BB1_157;
	ld.const.u64 	%rd13798, [P_DEV];
	sub.s64 	%rd24276, %rd24276, %rd13798;
	ld.const.u64 	%rd13799, [P_DEV+8];
	sub.s64 	%rd24275, %rd24275, %rd13799;
	ld.const.u64 	%rd13800, [P_DEV+16];
	sub.s64 	%rd24274, %rd24274, %rd13800;
	ld.const.u64 	%rd13801, [P_DEV+24];
	sub.s64 	%rd24273, %rd24273, %rd13801;
	ld.const.u64 	%rd13802, [P_DEV+32];
	sub.s64 	%rd24272, %rd24272, %rd13802;
	sub.s64 	%rd24271, %rd24271, %rd15;
$L__BB1_157:
	sub.s64 	%rd13809, %rd24270, %rd13786;
	sub.s64 	%rd13810, %rd24269, %rd13787;
	sub.s64 	%rd13811, %rd24268, %rd13788;
	sub.s64 	%rd13812, %rd24267, %rd13789;
	sub.s64 	%rd13813, %rd24266, %rd13790;
	sub.s64 	%rd13814, %rd24265, %rd13791;
	mov.u64 	%rd24279, %rd24273;
	mov.u64 	%rd24281, %rd24275;
	mov.u64 	%rd24278, %rd24272;
	mov.u64 	%rd24280, %rd24274;
	mov.u64 	%rd24282, %rd24276;
	mov.u64 	%rd24277, %rd24271;
	// begin inline asm
	add.cc.u64 %rd24282, %rd24282, %rd13809;
	addc.cc.u64 %rd24281, %rd24281, %rd13810;
	addc.cc.u64 %rd24280, %rd24280, %rd13811;
	addc.cc.u64 %rd24279, %rd24279, %rd13812;
	addc.cc.u64 %rd24278, %rd24278, %rd13813;
	addc.u64 %rd24277, %rd24277, %rd13814;
	
	// end inline asm
	setp.lt.u64 	%p80, %rd24277, %rd15;
	@%p80 bra 	$L__BB1_159;
	ld.const.u64 	%rd13821, [P_DEV];
	sub.s64 	%rd24282, %rd24282, %rd13821;
	ld.const.u64 	%rd13822, [P_DEV+8];
	sub.s64 	%rd24281, %rd24281, %rd13822;
	ld.const.u64 	%rd13823, [P_DEV+16];
	sub.s64 	%rd24280, %rd24280, %rd13823;
	ld.const.u64 	%rd13824, [P_DEV+24];
	sub.s64 	%rd24279, %rd24279, %rd13824;
	ld.const.u64 	%rd13825, [P_DEV+32];
	sub.s64 	%rd24278, %rd24278, %rd13825;
	sub.s64 	%rd24277, %rd24277, %rd15;
$L__BB1_159:
	sub.s64 	%rd13832, %rd24276, %rd13809;
	sub.s64 	%rd13833, %rd24275, %rd13810;
	sub.s64 	%rd13834, %rd24274, %rd13811;
	sub.s64 	%rd13835, %rd24273, %rd13812;
	sub.s64 	%rd13836, %rd24272, %rd13813;
	sub.s64 	%rd13837, %rd24271, %rd13814;
	mov.u64 	%rd24285, %rd24279;
	mov.u64 	%rd24287, %rd24281;
	mov.u64 	%rd24284, %rd24278;
	mov.u64 	%rd24286, %rd24280;
	mov.u64 	%rd24288, %rd24282;
	mov.u64 	%rd24283, %rd24277;
	// begin inline asm
	add.cc.u64 %rd24288, %rd24288, %rd13832;
	addc.cc.u64 %rd24287, %rd24287, %rd13833;
	addc.cc.u64 %rd24286, %rd24286, %rd13834;
	addc.cc.u64 %rd24285, %rd24285, %rd13835;
	addc.cc.u64 %rd24284, %rd24284, %rd13836;
	addc.u64 %rd24283, %rd24283, %rd13837;
	
	// end inline asm
	setp.lt.u64 	%p81, %rd24283, %rd15;
	@%p81 bra 	$L__BB1_161;
	ld.const.u64 	%rd13844, [P_DEV];
	sub.s64 	%rd24288, %rd24288, %rd13844;
	ld.const.u64 	%rd13845, [P_DEV+8];
	sub.s64 	%rd24287, %rd24287, %rd13845;
	ld.const.u64 	%rd13846, [P_DEV+16];
	sub.s64 	%rd24286, %rd24286, %rd13846;
	ld.const.u64 	%rd13847, [P_DEV+24];
	sub.s64 	%rd24285, %rd24285, %rd13847;
	ld.const.u64 	%rd13848, [P_DEV+32];
	sub.s64 	%rd24284, %rd24284, %rd13848;
	sub.s64 	%rd24283, %rd24283, %rd15;
$L__BB1_161:
	sub.s64 	%rd13855, %rd24282, %rd13832;
	sub.s64 	%rd13856, %rd24281, %rd13833;
	sub.s64 	%rd13857, %rd24280, %rd13834;
	sub.s64 	%rd13858, %rd24279, %rd13835;
	sub.s64 	%rd13859, %rd24278, %rd13836;
	sub.s64 	%rd13860, %rd24277, %rd13837;
	mov.u64 	%rd24293, %rd24287;
	mov.u64 	%rd24290, %rd24284;
	mov.u64 	%rd24292, %rd24286;
	mov.u64 	%rd24294, %rd24288;
	mov.u64 	%rd24289, %rd24283;
	mov.u64 	%rd24291, %rd24285;
	// begin inline asm
	add.cc.u64 %rd24294, %rd24294, %rd13855;
	addc.cc.u64 %rd24293, %rd24293, %rd13856;
	addc.cc.u64 %rd24292, %rd24292, %rd13857;
	addc.cc.u64 %rd24291, %rd24291, %rd13858;
	addc.cc.u64 %rd24290, %rd24290, %rd13859;
	addc.u64 %rd24289, %rd24289, %rd13860;
	
	// end inline asm
	setp.lt.u64 	%p82, %rd24289, %rd15;
	@%p82 bra 	$L__BB1_163;
	ld.const.u64 	%rd13867, [P_DEV];
	sub.s64 	%rd24294, %rd24294, %rd13867;
	ld.const.u64 	%rd13868, [P_DEV+8];
	sub.s64 	%rd24293, %rd24293, %rd13868;
	ld.const.u64 	%rd13869, [P_DEV+16];
	sub.s64 	%rd24292, %rd24292, %rd13869;
	ld.const.u64 	%rd13870, [P_DEV+24];
	sub.s64 	%rd24291, %rd24291, %rd13870;
	ld.const.u64 	%rd13871, [P_DEV+32];
	sub.s64 	%rd24290, %rd24290, %rd13871;
	sub.s64 	%rd24289, %rd24289, %rd15;
$L__BB1_163:
	sub.s64 	%rd13878, %rd24288, %rd13855;
	sub.s64 	%rd13879, %rd24287, %rd13856;
	sub.s64 	%rd13880, %rd24286, %rd13857;
	sub.s64 	%rd13881, %rd24285, %rd13858;
	sub.s64 	%rd13882, %rd24284, %rd13859;
	sub.s64 	%rd13883, %rd24283, %rd13860;
	mov.u64 	%rd24296, %rd24290;
	mov.u64 	%rd24298, %rd24292;
	mov.u64 	%rd24300, %rd24294;
	mov.u64 	%rd24295, %rd24289;
	mov.u64 	%rd24297, %rd24291;
	mov.u64 	%rd24299, %rd24293;
	// begin inline asm
	add.cc.u64 %rd24300, %rd24300, %rd13878;
	addc.cc.u64 %rd24299, %rd24299, %rd13879;
	addc.cc.u64 %rd24298, %rd24298, %rd13880;
	addc.cc.u64 %rd24297, %rd24297, %rd13881;
	addc.cc.u64 %rd24296, %rd24296, %rd13882;
	addc.u64 %rd24295, %rd24295, %rd13883;
	
	// end inline asm
	setp.lt.u64 	%p83, %rd24295, %rd15;
	@%p83 bra 	$L__BB1_165;
	ld.const.u64 	%rd13890, [P_DEV];
	sub.s64 	%rd24300, %rd24300, %rd13890;
	ld.const.u64 	%rd13891, [P_DEV+8];
	sub.s64 	%rd24299, %rd24299, %rd13891;
	ld.const.u64 	%rd13892, [P_DEV+16];
	sub.s64 	%rd24298, %rd24298, %rd13892;
	ld.const.u64 	%rd13893, [P_DEV+24];
	sub.s64 	%rd24297, %rd24297, %rd13893;
	ld.const.u64 	%rd13894, [P_DEV+32];
	sub.s64 	%rd24296, %rd24296, %rd13894;
	sub.s64 	%rd24295, %rd24295, %rd15;
$L__BB1_165:
	sub.s64 	%rd13901, %rd24294, %rd13878;
	sub.s64 	%rd13902, %rd24293, %rd13879;
	sub.s64 	%rd13903, %rd24292, %rd13880;
	sub.s64 	%rd13904, %rd24291, %rd13881;
	sub.s64 	%rd13905, %rd24290, %rd13882;
	sub.s64 	%rd13906, %rd24289, %rd13883;
	mov.u64 	%rd24302, %rd24296;
	mov.u64 	%rd24304, %rd24298;
	mov.u64 	%rd24306, %rd24300;
	mov.u64 	%rd24301, %rd24295;
	mov.u64 	%rd24303, %rd24297;
	mov.u64 	%rd24305, %rd24299;
	// begin inline asm
	add.cc.u64 %rd24306, %rd24306, %rd13901;
	addc.cc.u64 %rd24305, %rd24305, %rd13902;
	addc.cc.u64 %rd24304, %rd24304, %rd13903;
	addc.cc.u64 %rd24303, %rd24303, %rd13904;
	addc.cc.u64 %rd24302, %rd24302, %rd13905;
	addc.u64 %rd24301, %rd24301, %rd13906;
	
	// end inline asm
	setp.lt.u64 	%p84, %rd24301, %rd15;
	@%p84 bra 	$L__BB1_167;
	ld.const.u64 	%rd13913, [P_DEV];
	sub.s64 	%rd24306, %rd24306, %rd13913;
	ld.const.u64 	%rd13914, [P_DEV+8];
	sub.s64 	%rd24305, %rd24305, %rd13914;
	ld.const.u64 	%rd13915, [P_DEV+16];
	sub.s64 	%rd24304, %rd24304, %rd13915;
	ld.const.u64 	%rd13916, [P_DEV+24];
	sub.s64 	%rd24303, %rd24303, %rd13916;
	ld.const.u64 	%rd13917, [P_DEV+32];
	sub.s64 	%rd24302, %rd24302, %rd13917;
	sub.s64 	%rd24301, %rd24301, %rd15;
$L__BB1_167:
	sub.s64 	%rd13924, %rd24300, %rd13901;
	sub.s64 	%rd13925, %rd24299, %rd13902;
	sub.s64 	%rd13926, %rd24298, %rd13903;
	sub.s64 	%rd13927, %rd24297, %rd13904;
	sub.s64 	%rd13928, %rd24296, %rd13905;
	sub.s64 	%rd13929, %rd24295, %rd13906;
	mov.u64 	%rd24310, %rd24304;
	mov.u64 	%rd24312, %rd24306;
	mov.u64 	%rd24307, %rd24301;
	mov.u64 	%rd24309, %rd24303;
	mov.u64 	%rd24311, %rd24305;
	mov.u64 	%rd24308, %rd24302;
	// begin inline asm
	add.cc.u64 %rd24312, %rd24312, %rd13924;
	addc.cc.u64 %rd24311, %rd24311, %rd13925;
	addc.cc.u64 %rd24310, %rd24310, %rd13926;
	addc.cc.u64 %rd24309, %rd24309, %rd13927;
	addc.cc.u64 %rd24308, %rd24308, %rd13928;
	addc.u64 %rd24307, %rd24307, %rd13929;
	
	// end inline asm
	setp.lt.u64 	%p85, %rd24307, %rd15;
	@%p85 bra 	$L__BB1_169;
	ld.const.u64 	%rd13936, [P_DEV];
	sub.s64 	%rd24312, %rd24312, %rd13936;
	ld.const.u64 	%rd13937, [P_DEV+8];
	sub.s64 	%rd24311, %rd24311, %rd13937;
	ld.const.u64 	%rd13938, [P_DEV+16];
	sub.s64 	%rd24310, %rd24310, %rd13938;
	ld.const.u64 	%rd13939, [P_DEV+24];
	sub.s64 	%rd24309, %rd24309, %rd13939;
	ld.const.u64 	%rd13940, [P_DEV+32];
	sub.s64 	%rd24308, %rd24308, %rd13940;
	sub.s64 	%rd24307, %rd24307, %rd15;
$L__BB1_169:
	sub.s64 	%rd13947, %rd24306, %rd13924;
	sub.s64 	%rd13948, %rd24305, %rd13925;
	sub.s64 	%rd13949, %rd24304, %rd13926;
	sub.s64 	%rd13950, %rd24303, %rd13927;
	sub.s64 	%rd13951, %rd24302, %rd13928;
	sub.s64 	%rd13952, %rd24301, %rd13929;
	mov.u64 	%rd24318, %rd24312;
	mov.u64 	%rd24313, %rd24307;
	mov.u64 	%rd24315, %rd24309;
	mov.u64 	%rd24317, %rd24311;
	mov.u64 	%rd24314, %rd24308;
	mov.u64 	%rd24316, %rd24310;
	// begin inline asm
	add.cc.u64 %rd24318, %rd24318, %rd13947;
	addc.cc.u64 %rd24317, %rd24317, %rd13948;
	addc.cc.u64 %rd24316, %rd24316, %rd13949;
	addc.cc.u64 %rd24315, %rd24315, %rd13950;
	addc.cc.u64 %rd24314, %rd24314, %rd13951;
	addc.u64 %rd24313, %rd24313, %rd13952;
	
	// end inline asm
	setp.lt.u64 	%p86, %rd24313, %rd15;
	@%p86 bra 	$L__BB1_171;
	ld.const.u64 	%rd13959, [P_DEV];
	sub.s64 	%rd24318, %rd24318, %rd13959;
	ld.const.u64 	%rd13960, [P_DEV+8];
	sub.s64 	%rd24317, %rd24317, %rd13960;
	ld.const.u64 	%rd13961, [P_DEV+16];
	sub.s64 	%rd24316, %rd24316, %rd13961;
	ld.const.u64 	%rd13962, [P_DEV+24];
	sub.s64 	%rd24315, %rd24315, %rd13962;
	ld.const.u64 	%rd13963, [P_DEV+32];
	sub.s64 	%rd24314, %rd24314, %rd13963;
	sub.s64 	%rd24313, %rd24313, %rd15;
$L__BB1_171:
	sub.s64 	%rd13970, %rd24312, %rd13947;
	sub.s64 	%rd13971, %rd24311, %rd13948;
	sub.s64 	%rd13972, %rd24310, %rd13949;
	sub.s64 	%rd13973, %rd24309, %rd13950;
	sub.s64 	%rd13974, %rd24308, %rd13951;
	sub.s64 	%rd13975, %rd24307, %rd13952;
	mov.u64 	%rd24324, %rd24318;
	mov.u64 	%rd24319, %rd24313;
	mov.u64 	%rd24321, %rd24315;
	mov.u64 	%rd24323, %rd24317;
	mov.u64 	%rd24320, %rd24314;
	mov.u64 	%rd24322, %rd24316;
	// begin inline asm
	add.cc.u64 %rd24324, %rd24324, %rd13970;
	addc.cc.u64 %rd24323, %rd24323, %rd13971;
	addc.cc.u64 %rd24322, %rd24322, %rd13972;
	addc.cc.u64 %rd24321, %rd24321, %rd13973;
	addc.cc.u64 %rd24320, %rd24320, %rd13974;
	addc.u64 %rd24319, %rd24319, %rd13975;
	
	// end inline asm
	setp.lt.u64 	%p87, %rd24319, %rd15;
	@%p87 bra 	$L__BB1_173;
	ld.const.u64 	%rd13982, [P_DEV];
	sub.s64 	%rd24324, %rd24324, %rd13982;
	ld.const.u64 	%rd13983, [P_DEV+8];
	sub.s64 	%rd24323, %rd24323, %rd13983;
	ld.const.u64 	%rd13984, [P_DEV+16];
	sub.s64 	%rd24322, %rd24322, %rd13984;
	ld.const.u64 	%rd13985, [P_DEV+24];
	sub.s64 	%rd24321, %rd24321, %rd13985;
	ld.const.u64 	%rd13986, [P_DEV+32];
	sub.s64 	%rd24320, %rd24320, %rd13986;
	sub.s64 	%rd24319, %rd24319, %rd15;
$L__BB1_173:
	sub.s64 	%rd13993, %rd24318, %rd13970;
	sub.s64 	%rd13994, %rd24317, %rd13971;
	sub.s64 	%rd13995, %rd24316, %rd13972;
	sub.s64 	%rd13996, %rd24315, %rd13973;
	sub.s64 	%rd13997, %rd24314, %rd13974;
	sub.s64 	%rd13998, %rd24313, %rd13975;
	mov.u64 	%rd24327, %rd24321;
	mov.u64 	%rd24329, %rd24323;
	mov.u64 	%rd24326, %rd24320;
	mov.u64 	%rd24328, %rd24322;
	mov.u64 	%rd24330, %rd24324;
	mov.u64 	%rd24325, %rd24319;
	// begin inline asm
	add.cc.u64 %rd24330, %rd24330, %rd13993;
	addc.cc.u64 %rd24329, %rd24329, %rd13994;
	addc.cc.u64 %rd24328, %rd24328, %rd13995;
	addc.cc.u64 %rd24327, %rd24327, %rd13996;
	addc.cc.u64 %rd24326, %rd24326, %rd13997;
	addc.u64 %rd24325, %rd24325, %rd13998;
	
	// end inline asm
	setp.lt.u64 	%p88, %rd24325, %rd15;
	@%p88 bra 	$L__BB1_175;
	ld.const.u64 	%rd14005, [P_DEV];
	sub.s64 	%rd24330, %rd24330, %rd14005;
	ld.const.u64 	%rd14006, [P_DEV+8];
	sub.s64 	%rd24329, %rd24329, %rd14006;
	ld.const.u64 	%rd14007, [P_DEV+16];
	sub.s64 	%rd24328, %rd24328, %rd14007;
	ld.const.u64 	%rd14008, [P_DEV+24];
	sub.s64 	%rd24327, %rd24327, %rd14008;
	ld.const.u64 	%rd14009, [P_DEV+32];
	sub.s64 	%rd24326, %rd24326, %rd14009;
	sub.s64 	%rd24325, %rd24325, %rd15;
$L__BB1_175:
	sub.s64 	%rd14016, %rd24324, %rd13993;
	sub.s64 	%rd14017, %rd24323, %rd13994;
	sub.s64 	%rd14018, %rd24322, %rd13995;
	sub.s64 	%rd14019, %rd24321, %rd13996;
	sub.s64 	%rd14020, %rd24320, %rd13997;
	sub.s64 	%rd14021, %rd24319, %rd13998;
	mov.u64 	%rd24333, %rd24327;
	mov.u64 	%rd24335, %rd24329;
	mov.u64 	%rd24332, %rd24326;
	mov.u64 	%rd24334, %rd24328;
	mov.u64 	%rd24336, %rd24330;
	mov.u64 	%rd24331, %rd24325;
	// begin inline asm
	add.cc.u64 %rd24336, %rd24336, %rd14016;
	addc.cc.u64 %rd24335, %rd24335, %rd14017;
	addc.cc.u64 %rd24334, %rd24334, %rd14018;
	addc.cc.u64 %rd24333, %rd24333, %rd14019;
	addc.cc.u64 %rd24332, %rd24332, %rd14020;
	addc.u64 %rd24331, %rd24331, %rd14021;
	
	// end inline asm
	setp.lt.u64 	%p89, %rd24331, %rd15;
	@%p89 bra 	$L__BB1_177;
	ld.const.u64 	%rd14028, [P_DEV];
	sub.s64 	%rd24336, %rd24336, %rd14028;
	ld.const.u64 	%rd14029, [P_DEV+8];
	sub.s64 	%rd24335, %rd24335, %rd14029;
	ld.const.u64 	%rd14030, [P_DEV+16];
	sub.s64 	%rd24334, %rd24334, %rd14030;
	ld.const.u64 	%rd14031, [P_DEV+24];
	sub.s64 	%rd24333, %rd24333, %rd14031;
	ld.const.u64 	%rd14032, [P_DEV+32];
	sub.s64 	%rd24332, %rd24332, %rd14032;
	sub.s64 	%rd24331, %rd24331, %rd15;
$L__BB1_177:
	sub.s64 	%rd14039, %rd24330, %rd14016;
	sub.s64 	%rd14040, %rd24329, %rd14017;
	sub.s64 	%rd14041, %rd24328, %rd14018;
	sub.s64 	%rd14042, %rd24327, %rd14019;
	sub.s64 	%rd14043, %rd24326, %rd14020;
	sub.s64 	%rd14044, %rd24325, %rd14021;
	mov.u64 	%rd24341, %rd24335;
	mov.u64 	%rd24338, %rd24332;
	mov.u64 	%rd24340, %rd24334;
	mov.u64 	%rd24342, %rd24336;
	mov.u64 	%rd24337, %rd24331;
	mov.u64 	%rd24339, %rd24333;
	// begin inline asm
	add.cc.u64 %rd24342, %rd24342, %rd14039;
	addc.cc.u64 %rd24341, %rd24341, %rd14040;
	addc.cc.u64 %rd24340, %rd24340, %rd14041;
	addc.cc.u64 %rd24339, %rd24339, %rd14042;
	addc.cc.u64 %rd24338, %rd24338, %rd14043;
	addc.u64 %rd24337, %rd24337, %rd14044;
	
	// end inline asm
	setp.lt.u64 	%p90, %rd24337, %rd15;
	@%p90 bra 	$L__BB1_179;
	ld.const.u64 	%rd14051, [P_DEV];
	sub.s64 	%rd24342, %rd24342, %rd14051;
	ld.const.u64 	%rd14052, [P_DEV+8];
	sub.s64 	%rd24341, %rd24341, %rd14052;
	ld.const.u64 	%rd14053, [P_DEV+16];
	sub.s64 	%rd24340, %rd24340, %rd14053;
	ld.const.u64 	%rd14054, [P_DEV+24];
	sub.s64 	%rd24339, %rd24339, %rd14054;
	ld.const.u64 	%rd14055, [P_DEV+32];
	sub.s64 	%rd24338, %rd24338, %rd14055;
	sub.s64 	%rd24337, %rd24337, %rd15;
$L__BB1_179:
	sub.s64 	%rd14062, %rd24336, %rd14039;
	sub.s64 	%rd14063, %rd24335, %rd14040;
	sub.s64 	%rd14064, %rd24334, %rd14041;
	sub.s64 	%rd14065, %rd24333, %rd14042;
	sub.s64 	%rd14066, %rd24332, %rd14043;
	sub.s64 	%rd14067, %rd24331, %rd14044;
	mov.u64 	%rd24344, %rd24338;
	mov.u64 	%rd24346, %rd24340;
	mov.u64 	%rd24348, %rd24342;
	mov.u64 	%rd24343, %rd24337;
	mov.u64 	%rd24345, %rd24339;
	mov.u64 	%rd24347, %rd24341;
	// begin inline asm
	add.cc.u64 %rd24348, %rd24348, %rd14062;
	addc.cc.u64 %rd24347, %rd24347, %rd14063;
	addc.cc.u64 %rd24346, %rd24346, %rd14064;
	addc.cc.u64 %rd24345, %rd24345, %rd14065;
	addc.cc.u64 %rd24344, %rd24344, %rd14066;
	addc.u64 %rd24343, %rd24343, %rd14067;
	
	// end inline asm
	setp.lt.u64 	%p91, %rd24343, %rd15;
	@%p91 bra 	$L__BB1_181;
	ld.const.u64 	%rd14074, [P_DEV];
	sub.s64 	%rd24348, %rd24348, %rd14074;
	ld.const.u64 	%rd14075, [P_DEV+8];
	sub.s64 	%rd24347, %rd24347, %rd14075;
	ld.const.u64 	%rd14076, [P_DEV+16];
	sub.s64 	%rd24346, %rd24346, %rd14076;
	ld.const.u64 	%rd14077, [P_DEV+24];
	sub.s64 	%rd24345, %rd24345, %rd14077;
	ld.const.u64 	%rd14078, [P_DEV+32];
	sub.s64 	%rd24344, %rd24344, %rd14078;
	sub.s64 	%rd24343, %rd24343, %rd15;
$L__BB1_181:
	sub.s64 	%rd14085, %rd24342, %rd14062;
	sub.s64 	%rd14086, %rd24341, %rd14063;
	sub.s64 	%rd14087, %rd24340, %rd14064;
	sub.s64 	%rd14088, %rd24339, %rd14065;
	sub.s64 	%rd14089, %rd24338, %rd14066;
	sub.s64 	%rd14090, %rd24337, %rd14067;
	mov.u64 	%rd24350, %rd24344;
	mov.u64 	%rd24352, %rd24346;
	mov.u64 	%rd24354, %rd24348;
	mov.u64 	%rd24349, %rd24343;
	mov.u64 	%rd24351, %rd24345;
	mov.u64 	%rd24353, %rd24347;
	// begin inline asm
	add.cc.u64 %rd24354, %rd24354, %rd14085;
	addc.cc.u64 %rd24353, %rd24353, %rd14086;
	addc.cc.u64 %rd24352, %rd24352, %rd14087;
	addc.cc.u64 %rd24351, %rd24351, %rd14088;
	addc.cc.u64 %rd24350, %rd24350, %rd14089;
	addc.u64 %rd24349, %rd24349, %rd14090;
	
	// end inline asm
	setp.lt.u64 	%p92, %rd24349, %rd15;
	@%p92 bra 	$L__BB1_183;
	ld.const.u64 	%rd14097, [P_DEV];
	sub.s64 	%rd24354, %rd24354, %rd14097;
	ld.const.u64 	%rd14098, [P_DEV+8];
	sub.s64 	%rd24353, %rd24353, %rd14098;
	ld.const.u64 	%rd14099, [P_DEV+16];
	sub.s64 	%rd24352, %rd24352, %rd14099;
	ld.const.u64 	%rd14100, [P_DEV+24];
	sub.s64 	%rd24351, %rd24351, %rd14100;
	ld.const.u64 	%rd14101, [P_DEV+32];
	sub.s64 	%rd24350, %rd24350, %rd14101;
	sub.s64 	%rd24349, %rd24349, %rd15;
$L__BB1_183:
	sub.s64 	%rd14108, %rd24348, %rd14085;
	sub.s64 	%rd14109, %rd24347, %rd14086;
	sub.s64 	%rd14110, %rd24346, %rd14087;
	sub.s64 	%rd14111, %rd24345, %rd14088;
	sub.s64 	%rd14112, %rd24344, %rd14089;
	sub.s64 	%rd14113, %rd24343, %rd14090;
	mov.u64 	%rd24358, %rd24352;
	mov.u64 	%rd24360, %rd24354;
	mov.u64 	%rd24355, %rd24349;
	mov.u64 	%rd24357, %rd24351;
	mov.u64 	%rd24359, %rd24353;
	mov.u64 	%rd24356, %rd24350;
	// begin inline asm
	add.cc.u64 %rd24360, %rd24360, %rd14108;
	addc.cc.u64 %rd24359, %rd24359, %rd14109;
	addc.cc.u64 %rd24358, %rd24358, %rd14110;
	addc.cc.u64 %rd24357, %rd24357, %rd14111;
	addc.cc.u64 %rd24356, %rd24356, %rd14112;
	addc.u64 %rd24355, %rd24355, %rd14113;
	
	// end inline asm
	setp.lt.u64 	%p93, %rd24355, %rd15;
	@%p93 bra 	$L__BB1_185;
	ld.const.u64 	%rd14120, [P_DEV];
	sub.s64 	%rd24360, %rd24360, %rd14120;
	ld.const.u64 	%rd14121, [P_DEV+8];
	sub.s64 	%rd24359, %rd24359, %rd14121;
	ld.const.u64 	%rd14122, [P_DEV+16];
	sub.s64 	%rd24358, %rd24358, %rd14122;
	ld.const.u64 	%rd14123, [P_DEV+24];
	sub.s64 	%rd24357, %rd24357, %rd14123;
	ld.const.u64 	%rd14124, [P_DEV+32];
	sub.s64 	%rd24356, %rd24356, %rd14124;
	sub.s64 	%rd24355, %rd24355, %rd15;
$L__BB1_185:
	sub.s64 	%rd14131, %rd24354, %rd14108;
	sub.s64 	%rd14132, %rd24353, %rd14109;
	sub.s64 	%rd14133, %rd24352, %rd14110;
	sub.s64 	%rd14134, %rd24351, %rd14111;
	sub.s64 	%rd14135, %rd24350, %rd14112;
	sub.s64 	%rd14136, %rd24349, %rd14113;
	mov.u64 	%rd24366, %rd24360;
	mov.u64 	%rd24361, %rd24355;
	mov.u64 	%rd24363, %rd24357;
	mov.u64 	%rd24365, %rd24359;
	mov.u64 	%rd24362, %rd24356;
	mov.u64 	%rd24364, %rd24358;
	// begin inline asm
	add.cc.u64 %rd24366, %rd24366, %rd14131;
	addc.cc.u64 %rd24365, %rd24365, %rd14132;
	addc.cc.u64 %rd24364, %rd24364, %rd14133;
	addc.cc.u64 %rd24363, %rd24363, %rd14134;
	addc.cc.u64 %rd24362, %rd24362, %rd14135;
	addc.u64 %rd24361, %rd24361, %rd14136;
	
	// end inline asm
	setp.lt.u64 	%p94, %rd24361, %rd15;
	@%p94 bra 	$L__BB1_187;
	ld.const.u64 	%rd14143, [P_DEV];
	sub.s64 	%rd24366, %rd24366, %rd14143;
	ld.const.u64 	%rd14144, [P_DEV+8];
	sub.s64 	%rd24365, %rd24365, %rd14144;
	ld.const.u64 	%rd14145, [P_DEV+16];
	sub.s64 	%rd24364, %rd24364, %rd14145;
	ld.const.u64 	%rd14146, [P_DEV+24];
	sub.s64 	%rd24363, %rd24363, %rd14146;
	ld.const.u64 	%rd14147, [P_DEV+32];
	sub.s64 	%rd24362, %rd24362, %rd14147;
	sub.s64 	%rd24361, %rd24361, %rd15;
$L__BB1_187:
	sub.s64 	%rd14154, %rd24360, %rd14131;
	sub.s64 	%rd14155, %rd24359, %rd14132;
	sub.s64 	%rd14156, %rd24358, %rd14133;
	sub.s64 	%rd14157, %rd24357, %rd14134;
	sub.s64 	%rd14158, %rd24356, %rd14135;
	sub.s64 	%rd14159, %rd24355, %rd14136;
	mov.u64 	%rd24372, %rd24366;
	mov.u64 	%rd24367, %rd24361;
	mov.u64 	%rd24369, %rd24363;
	mov.u64 	%rd24371, %rd24365;
	mov.u64 	%rd24368, %rd24362;
	mov.u64 	%rd24370, %rd24364;
	// begin inline asm
	add.cc.u64 %rd24372, %rd24372, %rd14154;
	addc.cc.u64 %rd24371, %rd24371, %rd14155;
	addc.cc.u64 %rd24370, %rd24370, %rd14156;
	addc.cc.u64 %rd24369, %rd24369, %rd14157;
	addc.cc.u64 %rd24368, %rd24368, %rd14158;
	addc.u64 %rd24367, %rd24367, %rd14159;
	
	// end inline asm
	setp.lt.u64 	%p95, %rd24367, %rd15;
	@%p95 bra 	$L__BB1_189;
	ld.const.u64 	%rd14166, [P_DEV];
	sub.s64 	%rd24372, %rd24372, %rd14166;
	ld.const.u64 	%rd14167, [P_DEV+8];
	sub.s64 	%rd24371, %rd24371, %rd14167;
	ld.const.u64 	%rd14168, [P_DEV+16];
	sub.s64 	%rd24370, %rd24370, %rd14168;
	ld.const.u64 	%rd14169, [P_DEV+24];
	sub.s64 	%rd24369, %rd24369, %rd14169;
	ld.const.u64 	%rd14170, [P_DEV+32];
	sub.s64 	%rd24368, %rd24368, %rd14170;
	sub.s64 	%rd24367, %rd24367, %rd15;
$L__BB1_189:
	sub.s64 	%rd14177, %rd24366, %rd14154;
	sub.s64 	%rd14178, %rd24365, %rd14155;
	sub.s64 	%rd14179, %rd24364, %rd14156;
	sub.s64 	%rd14180, %rd24363, %rd14157;
	sub.s64 	%rd14181, %rd24362, %rd14158;
	sub.s64 	%rd14182, %rd24361, %rd14159;
	mov.u64 	%rd24375, %rd24369;
	mov.u64 	%rd24377, %rd24371;
	mov.u64 	%rd24374, %rd24368;
	mov.u64 	%rd24376, %rd24370;
	mov.u64 	%rd24378, %rd24372;
	mov.u64 	%rd24373, %rd24367;
	// begin inline asm
	add.cc.u64 %rd24378, %rd24378, %rd14177;
	addc.cc.u64 %rd24377, %rd24377, %rd14178;
	addc.cc.u64 %rd24376, %rd24376, %rd14179;
	addc.cc.u64 %rd24375, %rd24375, %rd14180;
	addc.cc.u64 %rd24374, %rd24374, %rd14181;
	addc.u64 %rd24373, %rd24373, %rd14182;
	
	// end inline asm
	setp.lt.u64 	%p96, %rd24373, %rd15;
	@%p96 bra 	$L__BB1_191;
	ld.const.u64 	%rd14189, [P_DEV];
	sub.s64 	%rd24378, %rd24378, %rd14189;
	ld.const.u64 	%rd14190, [P_DEV+8];
	sub.s64 	%rd24377, %rd24377, %rd14190;
	ld.const.u64 	%rd14191, [P_DEV+16];
	sub.s64 	%rd24376, %rd24376, %rd14191;
	ld.const.u64 	%rd14192, [P_DEV+24];
	sub.s64 	%rd24375, %rd24375, %rd14192;
	ld.const.u64 	%rd14193, [P_DEV+32];
	sub.s64 	%rd24374, %rd24374, %rd14193;
	sub.s64 	%rd24373, %rd24373, %rd15;
$L__BB1_191:
	sub.s64 	%rd14200, %rd24372, %rd14177;
	sub.s64 	%rd14201, %rd24371, %rd14178;
	sub.s64 	%rd14202, %rd24370, %rd14179;
	sub.s64 	%rd14203, %rd24369, %rd14180;
	sub.s64 	%rd14204, %rd24368, %rd14181;
	sub.s64 	%rd14205, %rd24367, %rd14182;
	mov.u64 	%rd24381, %rd24375;
	mov.u64 	%rd24383, %rd24377;
	mov.u64 	%rd24380, %rd24374;
	mov.u64 	%rd24382, %rd24376;
	mov.u64 	%rd24384, %rd24378;
	mov.u64 	%rd24379, %rd24373;
	// begin inline asm
	add.cc.u64 %rd24384, %rd24384, %rd14200;
	addc.cc.u64 %rd24383, %rd24383, %rd14201;
	addc.cc.u64 %rd24382, %rd24382, %rd14202;
	addc.cc.u64 %rd24381, %rd24381, %rd14203;
	addc.cc.u64 %rd24380, %rd24380, %rd14204;
	addc.u64 %rd24379, %rd24379, %rd14205;
	
	// end inline asm
	setp.lt.u64 	%p97, %rd24379, %rd15;
	@%p97 bra 	$L__BB1_193;
	ld.const.u64 	%rd14212, [P_DEV];
	sub.s64 	%rd24384, %rd24384, %rd14212;
	ld.const.u64 	%rd14213, [P_DEV+8];
	sub.s64 	%rd24383, %rd24383, %rd14213;
	ld.const.u64 	%rd14214, [P_DEV+16];
	sub.s64 	%rd24382, %rd24382, %rd14214;
	ld.const.u64 	%rd14215, [P_DEV+24];
	sub.s64 	%rd24381, %rd24381, %rd14215;
	ld.const.u64 	%rd14216, [P_DEV+32];
	sub.s64 	%rd24380, %rd24380, %rd14216;
	sub.s64 	%rd24379, %rd24379, %rd15;
$L__BB1_193:
	sub.s64 	%rd14223, %rd24378, %rd14200;
	sub.s64 	%rd14224, %rd24377, %rd14201;
	sub.s64 	%rd14225, %rd24376, %rd14202;
	sub.s64 	%rd14226, %rd24375, %rd14203;
	sub.s64 	%rd14227, %rd24374, %rd14204;
	sub.s64 	%rd14228, %rd24373, %rd14205;
	mov.u64 	%rd24389, %rd24383;
	mov.u64 	%rd24386, %rd24380;
	mov.u64 	%rd24388, %rd24382;
	mov.u64 	%rd24390, %rd24384;
	mov.u64 	%rd24385, %rd24379;
	mov.u64 	%rd24387, %rd24381;
	// begin inline asm
	add.cc.u64 %rd24390, %rd24390, %rd14223;
	addc.cc.u64 %rd24389, %rd24389, %rd14224;
	addc.cc.u64 %rd24388, %rd24388, %rd14225;
	addc.cc.u64 %rd24387, %rd24387, %rd14226;
	addc.cc.u64 %rd24386, %rd24386, %rd14227;
	addc.u64 %rd24385, %rd24385, %rd14228;
	
	// end inline asm
	setp.lt.u64 	%p98, %rd24385, %rd15;
	@%p98 bra 	$L__BB1_195;
	ld.const.u64 	%rd14235, [P_DEV];
	sub.s64 	%rd24390, %rd24390, %rd14235;
	ld.const.u64 	%rd14236, [P_DEV+8];
	sub.s64 	%rd24389, %rd24389, %rd14236;
	ld.const.u64 	%rd14237, [P_DEV+16];
	sub.s64 	%rd24388, %rd24388, %rd14237;
	ld.const.u64 	%rd14238, [P_DEV+24];
	sub.s64 	%rd24387, %rd24387, %rd14238;
	ld.const.u64 	%rd14239, [P_DEV+32];
	sub.s64 	%rd24386, %rd24386, %rd14239;
	sub.s64 	%rd24385, %rd24385, %rd15;
$L__BB1_195:
	sub.s64 	%rd14246, %rd24384, %rd14223;
	sub.s64 	%rd14247, %rd24383, %rd14224;
	sub.s64 	%rd14248, %rd24382, %rd14225;
	sub.s64 	%rd14249, %rd24381, %rd14226;
	sub.s64 	%rd14250, %rd24380, %rd14227;
	sub.s64 	%rd14251, %rd24379, %rd14228;
	mov.u64 	%rd24392, %rd24386;
	mov.u64 	%rd24394, %rd24388;
	mov.u64 	%rd24396, %rd24390;
	mov.u64 	%rd24391, %rd24385;
	mov.u64 	%rd24393, %rd24387;
	mov.u64 	%rd24395, %rd24389;
	// begin inline asm
	add.cc.u64 %rd24396, %rd24396, %rd14246;
	addc.cc.u64 %rd24395, %rd24395, %rd14247;
	addc.cc.u64 %rd24394, %rd24394, %rd14248;
	addc.cc.u64 %rd24393, %rd24393, %rd14249;
	addc.cc.u64 %rd24392, %rd24392, %rd14250;
	addc.u64 %rd24391, %rd24391, %rd14251;
	
	// end inline asm
	setp.lt.u64 	%p99, %rd24391, %rd15;
	@%p99 bra 	$L__BB1_197;
	ld.const.u64 	%rd14258, [P_DEV];
	sub.s64 	%rd24396, %rd24396, %rd14258;
	ld.const.u64 	%rd14259, [P_DEV+8];
	sub.s64 	%rd24395, %rd24395, %rd14259;
	ld.const.u64 	%rd14260, [P_DEV+16];
	sub.s64 	%rd24394, %rd24394, %rd14260;
	ld.const.u64 	%rd14261, [P_DEV+24];
	sub.s64 	%rd24393, %rd24393, %rd14261;
	ld.const.u64 	%rd14262, [P_DEV+32];
	sub.s64 	%rd24392, %rd24392, %rd14262;
	sub.s64 	%rd24391, %rd24391, %rd15;
$L__BB1_197:
	sub.s64 	%rd14269, %rd24390, %rd14246;
	sub.s64 	%rd14270, %rd24389, %rd14247;
	sub.s64 	%rd14271, %rd24388, %rd14248;
	sub.s64 	%rd14272, %rd24387, %rd14249;
	sub.s64 	%rd14273, %rd24386, %rd14250;
	sub.s64 	%rd14274, %rd24385, %rd14251;
	mov.u64 	%rd24398, %rd24392;
	mov.u64 	%rd24400, %rd24394;
	mov.u64 	%rd24402, %rd24396;
	mov.u64 	%rd24397, %rd24391;
	mov.u64 	%rd24399, %rd24393;
	mov.u64 	%rd24401, %rd24395;
	// begin inline asm
	add.cc.u64 %rd24402, %rd24402, %rd14269;
	addc.cc.u64 %rd24401, %rd24401, %rd14270;
	addc.cc.u64 %rd24400, %rd24400, %rd14271;
	addc.cc.u64 %rd24399, %rd24399, %rd14272;
	addc.cc.u64 %rd24398, %rd24398, %rd14273;
	addc.u64 %rd24397, %rd24397, %rd14274;
	
	// end inline asm
	setp.lt.u64 	%p100, %rd24397, %rd15;
	@%p100 bra 	$L__BB1_199;
	ld.const.u64 	%rd14281, [P_DEV];
	sub.s64 	%rd24402, %rd24402, %rd14281;
	ld.const.u64 	%rd14282, [P_DEV+8];
	sub.s64 	%rd24401, %rd24401, %rd14282;
	ld.const.u64 	%rd14283, [P_DEV+16];
	sub.s64 	%rd24400, %rd24400, %rd14283;
	ld.const.u64 	%rd14284, [P_DEV+24];
	sub.s64 	%rd24399, %rd24399, %rd14284;
	ld.const.u64 	%rd14285, [P_DEV+32];
	sub.s64 	%rd24398, %rd24398, %rd14285;
	sub.s64 	%rd24397, %rd24397, %rd15;
$L__BB1_199:
	sub.s64 	%rd14292, %rd24396, %rd14269;
	sub.s64 	%rd14293, %rd24395, %rd14270;
	sub.s64 	%rd14294, %rd24394, %rd14271;
	sub.s64 	%rd14295, %rd24393, %rd14272;
	sub.s64 	%rd14296, %rd24392, %rd14273;
	sub.s64 	%rd14297, %rd24391, %rd14274;
	mov.u64 	%rd24406, %rd24400;
	mov.u64 	%rd24408, %rd24402;
	mov.u64 	%rd24403, %rd24397;
	mov.u64 	%rd24405, %rd24399;
	mov.u64 	%rd24407, %rd24401;
	mov.u64 	%rd24404, %rd24398;
	// begin inline asm
	add.cc.u64 %rd24408, %rd24408, %rd14292;
	addc.cc.u64 %rd24407, %rd24407, %rd14293;
	addc.cc.u64 %rd24406, %rd24406, %rd14294;
	addc.cc.u64 %rd24405, %rd24405, %rd14295;
	addc.cc.u64 %rd24404, %rd24404, %rd14296;
	addc.u64 %rd24403, %rd24403, %rd14297;
	
	// end inline asm
	setp.lt.u64 	%p101, %rd24403, %rd15;
	@%p101 bra 	$L__BB1_201;
	ld.const.u64 	%rd14304, [P_DEV];
	sub.s64 	%rd24408, %rd24408, %rd14304;
	ld.const.u64 	%rd14305, [P_DEV+8];
	sub.s64 	%rd24407, %rd24407, %rd14305;
	ld.const.u64 	%rd14306, [P_DEV+16];
	sub.s64 	%rd24406, %rd24406, %rd14306;
	ld.const.u64 	%rd14307, [P_DEV+24];
	sub.s64 	%rd24405, %rd24405, %rd14307;
	ld.const.u64 	%rd14308, [P_DEV+32];
	sub.s64 	%rd24404, %rd24404, %rd14308;
	sub.s64 	%rd24403, %rd24403, %rd15;
$L__BB1_201:
	sub.s64 	%rd14315, %rd24402, %rd14292;
	sub.s64 	%rd14316, %rd24401, %rd14293;
	sub.s64 	%rd14317, %rd24400, %rd14294;
	sub.s64 	%rd14318, %rd24399, %rd14295;
	sub.s64 	%rd14319, %rd24398, %rd14296;
	sub.s64 	%rd14320, %rd24397, %rd14297;
	mov.u64 	%rd24414, %rd24408;
	mov.u64 	%rd24409, %rd24403;
	mov.u64 	%rd24411, %rd24405;
	mov.u64 	%rd24413, %rd24407;
	mov.u64 	%rd24410, %rd24404;
	mov.u64 	%rd24412, %rd24406;
	// begin inline asm
	add.cc.u64 %rd24414, %rd24414, %rd14315;
	addc.cc.u64 %rd24413, %rd24413, %rd14316;
	addc.cc.u64 %rd24412, %rd24412, %rd14317;
	addc.cc.u64 %rd24411, %rd24411, %rd14318;
	addc.cc.u64 %rd24410, %rd24410, %rd14319;
	addc.u64 %rd24409, %rd24409, %rd14320;
	
	// end inline asm
	setp.lt.u64 	%p102, %rd24409, %rd15;
	@%p102 bra 	$L__BB1_203;
	ld.const.u64 	%rd14327, [P_DEV];
	sub.s64 	%rd24414, %rd24414, %rd14327;
	ld.const.u64 	%rd14328, [P_DEV+8];
	sub.s64 	%rd24413, %rd24413, %rd14328;
	ld.const.u64 	%rd14329, [P_DEV+16];
	sub.s64 	%rd24412, %rd24412, %rd14329;
	ld.const.u64 	%rd14330, [P_DEV+24];
	sub.s64 	%rd24411, %rd24411, %rd14330;
	ld.const.u64 	%rd14331, [P_DEV+32];
	sub.s64 	%rd24410, %rd24410, %rd14331;
	sub.s64 	%rd24409, %rd24409, %rd15;
$L__BB1_203:
	sub.s64 	%rd14338, %rd24408, %rd14315;
	sub.s64 	%rd14339, %rd24407, %rd14316;
	sub.s64 	%rd14340, %rd24406, %rd14317;
	sub.s64 	%rd14341, %rd24405, %rd14318;
	sub.s64 	%rd14342, %rd24404, %rd14319;
	sub.s64 	%rd14343, %rd24403, %rd14320;
	mov.u64 	%rd24420, %rd24414;
	mov.u64 	%rd24415, %rd24409;
	mov.u64 	%rd24417, %rd24411;
	mov.u64 	%rd24419, %rd24413;
	mov.u64 	%rd24416, %rd24410;
	mov.u64 	%rd24418, %rd24412;
	// begin inline asm
	add.cc.u64 %rd24420, %rd24420, %rd14338;
	addc.cc.u64 %rd24419, %rd24419, %rd14339;
	addc.cc.u64 %rd24418, %rd24418, %rd14340;
	addc.cc.u64 %rd24417, %rd24417, %rd14341;
	addc.cc.u64 %rd24416, %rd24416, %rd14342;
	addc.u64 %rd24415, %rd24415, %rd14343;
	
	// end inline asm
	setp.lt.u64 	%p103, %rd24415, %rd15;
	@%p103 bra 	$L__BB1_205;
	ld.const.u64 	%rd14350, [P_DEV];
	sub.s64 	%rd24420, %rd24420, %rd14350;
	ld.const.u64 	%rd14351, [P_DEV+8];
	sub.s64 	%rd24419, %rd24419, %rd14351;
	ld.const.u64 	%rd14352, [P_DEV+16];
	sub.s64 	%rd24418, %rd24418, %rd14352;
	ld.const.u64 	%rd14353, [P_DEV+24];
	sub.s64 	%rd24417, %rd24417, %rd14353;
	ld.const.u64 	%rd14354, [P_DEV+32];
	sub.s64 	%rd24416, %rd24416, %rd14354;
	sub.s64 	%rd24415, %rd24415, %rd15;
$L__BB1_205:
	sub.s64 	%rd14361, %rd24414, %rd14338;
	sub.s64 	%rd14362, %rd24413, %rd14339;
	sub.s64 	%rd14363, %rd24412, %rd14340;
	sub.s64 	%rd14364, %rd24411, %rd14341;
	sub.s64 	%rd14365, %rd24410, %rd14342;
	sub.s64 	%rd14366, %rd24409, %rd14343;
	mov.u64 	%rd24423, %rd24417;
	mov.u64 	%rd24425, %rd24419;
	mov.u64 	%rd24422, %rd24416;
	mov.u64 	%rd24424, %rd24418;
	mov.u64 	%rd24426, %rd24420;
	mov.u64 	%rd24421, %rd24415;
	// begin inline asm
	add.cc.u64 %rd24426, %rd24426, %rd14361;
	addc.cc.u64 %rd24425, %rd24425, %rd14362;
	addc.cc.u64 %rd24424, %rd24424, %rd14363;
	addc.cc.u64 %rd24423, %rd24423, %rd14364;
	addc.cc.u64 %rd24422, %rd24422, %rd14365;
	addc.u64 %rd24421, %rd24421, %rd14366;
	
	// end inline asm
	setp.lt.u64 	%p104, %rd24421, %rd15;
	@%p104 bra 	$L__BB1_207;
	ld.const.u64 	%rd14373, [P_DEV];
	sub.s64 	%rd24426, %rd24426, %rd14373;
	ld.const.u64 	%rd14374, [P_DEV+8];
	sub.s64 	%rd24425, %rd24425, %rd14374;
	ld.const.u64 	%rd14375, [P_DEV+16];
	sub.s64 	%rd24424, %rd24424, %rd14375;
	ld.const.u64 	%rd14376, [P_DEV+24];
	sub.s64 	%rd24423, %rd24423, %rd14376;
	ld.const.u64 	%rd14377, [P_DEV+32];
	sub.s64 	%rd24422, %rd24422, %rd14377;
	sub.s64 	%rd24421, %rd24421, %rd15;
$L__BB1_207:
	sub.s64 	%rd14384, %rd24420, %rd14361;
	sub.s64 	%rd14385, %rd24419, %rd14362;
	sub.s64 	%rd14386, %rd24418, %rd14363;
	sub.s64 	%rd14387, %rd24417, %rd14364;
	sub.s64 	%rd14388, %rd24416, %rd14365;
	sub.s64 	%rd14389, %rd24415, %rd14366;
	mov.u64 	%rd24429, %rd24423;
	mov.u64 	%rd24431, %rd24425;
	mov.u64 	%rd24428, %rd24422;
	mov.u64 	%rd24430, %rd24424;
	mov.u64 	%rd24432, %rd24426;
	mov.u64 	%rd24427, %rd24421;
	// begin inline asm
	add.cc.u64 %rd24432, %rd24432, %rd14384;
	addc.cc.u64 %rd24431, %rd24431, %rd14385;
	addc.cc.u64 %rd24430, %rd24430, %rd14386;
	addc.cc.u64 %rd24429, %rd24429, %rd14387;
	addc.cc.u64 %rd24428, %rd24428, %rd14388;
	addc.u64 %rd24427, %rd24427, %rd14389;
	
	// end inline asm
	setp.lt.u64 	%p105, %rd24427, %rd15;
	@%p105 bra 	$L__BB1_209;
	ld.const.u64 	%rd14396, [P_DEV];
	sub.s64 	%rd24432, %rd24432, %rd14396;
	ld.const.u64 	%rd14397, [P_DEV+8];
	sub.s64 	%rd24431, %rd24431, %rd14397;
	ld.const.u64 	%rd14398, [P_DEV+16];
	sub.s64 	%rd24430, %rd24430, %rd14398;
	ld.const.u64 	%rd14399, [P_DEV+24];
	sub.s64 	%rd24429, %rd24429, %rd14399;
	ld.const.u64 	%rd14400, [P_DEV+32];
	sub.s64 	%rd24428, %rd24428, %rd14400;
	sub.s64 	%rd24427, %rd24427, %rd15;
$L__BB1_209:
	sub.s64 	%rd14407, %rd24426, %rd14384;
	sub.s64 	%rd14408, %rd24425, %rd14385;
	sub.s64 	%rd14409, %rd24424, %rd14386;
	sub.s64 	%rd14410, %rd24423, %rd14387;
	sub.s64 	%rd14411, %rd24422, %rd14388;
	sub.s64 	%rd14412, %rd24421, %rd14389;
	mov.u64 	%rd24437, %rd24431;
	mov.u64 	%rd24434, %rd24428;
	mov.u64 	%rd24436, %rd24430;
	mov.u64 	%rd24438, %rd24432;
	mov.u64 	%rd24433, %rd24427;
	mov.u64 	%rd24435, %rd24429;
	// begin inline asm
	add.cc.u64 %rd24438, %rd24438, %rd14407;
	addc.cc.u64 %rd24437, %rd24437, %rd14408;
	addc.cc.u64 %rd24436, %rd24436, %rd14409;
	addc.cc.u64 %rd24435, %rd24435, %rd14410;
	addc.cc.u64 %rd24434, %rd24434, %rd14411;
	addc.u64 %rd24433, %rd24433, %rd14412;
	
	// end inline asm
	setp.lt.u64 	%p106, %rd24433, %rd15;
	@%p106 bra 	$L__BB1_211;
	ld.const.u64 	%rd14419, [P_DEV];
	sub.s64 	%rd24438, %rd24438, %rd14419;
	ld.const.u64 	%rd14420, [P_DEV+8];
	sub.s64 	%rd24437, %rd24437, %rd14420;
	ld.const.u64 	%rd14421, [P_DEV+16];
	sub.s64 	%rd24436, %rd24436, %rd14421;
	ld.const.u64 	%rd14422, [P_DEV+24];
	sub.s64 	%rd24435, %rd24435, %rd14422;
	ld.const.u64 	%rd14423, [P_DEV+32];
	sub.s64 	%rd24434, %rd24434, %rd14423;
	sub.s64 	%rd24433, %rd24433, %rd15;
$L__BB1_211:
	sub.s64 	%rd14430, %rd24432, %rd14407;
	sub.s64 	%rd14431, %rd24431, %rd14408;
	sub.s64 	%rd14432, %rd24430, %rd14409;
	sub.s64 	%rd14433, %rd24429, %rd14410;
	sub.s64 	%rd14434, %rd24428, %rd14411;
	sub.s64 	%rd14435, %rd24427, %rd14412;
	mov.u64 	%rd24440, %rd24434;
	mov.u64 	%rd24442, %rd24436;
	mov.u64 	%rd24444, %rd24438;
	mov.u64 	%rd24439, %rd24433;
	mov.u64 	%rd24441, %rd24435;
	mov.u64 	%rd24443, %rd24437;
	// begin inline asm
	add.cc.u64 %rd24444, %rd24444, %rd14430;
	addc.cc.u64 %rd24443, %rd24443, %rd14431;
	addc.cc.u64 %rd24442, %rd24442, %rd14432;
	addc.cc.u64 %rd24441, %rd24441, %rd14433;
	addc.cc.u64 %rd24440, %rd24440, %rd14434;
	addc.u64 %rd24439, %rd24439, %rd14435;
	
	// end inline asm
	setp.lt.u64 	%p107, %rd24439, %rd15;
	@%p107 bra 	$L__BB1_213;
	ld.const.u64 	%rd14442, [P_DEV];
	sub.s64 	%rd24444, %rd24444, %rd14442;
	ld.const.u64 	%rd14443, [P_DEV+8];
	sub.s64 	%rd24443, %rd24443, %rd14443;
	ld.const.u64 	%rd14444, [P_DEV+16];
	sub.s64 	%rd24442, %rd24442, %rd14444;
	ld.const.u64 	%rd14445, [P_DEV+24];
	sub.s64 	%rd24441, %rd24441, %rd14445;
	ld.const.u64 	%rd14446, [P_DEV+32];
	sub.s64 	%rd24440, %rd24440, %rd14446;
	sub.s64 	%rd24439, %rd24439, %rd15;
$L__BB1_213:
	sub.s64 	%rd14453, %rd24438, %rd14430;
	sub.s64 	%rd14454, %rd24437, %rd14431;
	sub.s64 	%rd14455, %rd24436, %rd14432;
	sub.s64 	%rd14456, %rd24435, %rd14433;
	sub.s64 	%rd14457, %rd24434, %rd14434;
	sub.s64 	%rd14458, %rd24433, %rd14435;
	mov.u64 	%rd24446, %rd24440;
	mov.u64 	%rd24448, %rd24442;
	mov.u64 	%rd24450, %rd24444;
	mov.u64 	%rd24445, %rd24439;
	mov.u64 	%rd24447, %rd24441;
	mov.u64 	%rd24449, %rd24443;
	// begin inline asm
	add.cc.u64 %rd24450, %rd24450, %rd14453;
	addc.cc.u64 %rd24449, %rd24449, %rd14454;
	addc.cc.u64 %rd24448, %rd24448, %rd14455;
	addc.cc.u64 %rd24447, %rd24447, %rd14456;
	addc.cc.u64 %rd24446, %rd24446, %rd14457;
	addc.u64 %rd24445, %rd24445, %rd14458;
	
	// end inline asm
	setp.lt.u64 	%p108, %rd24445, %rd15;
	@%p108 bra 	$L__BB1_215;
	ld.const.u64 	%rd14465, [P_DEV];
	sub.s64 	%rd24450, %rd24450, %rd14465;
	ld.const.u64 	%rd14466, [P_DEV+8];
	sub.s64 	%rd24449, %rd24449, %rd14466;
	ld.const.u64 	%rd14467, [P_DEV+16];
	sub.s64 	%rd24448, %rd24448, %rd14467;
	ld.const.u64 	%rd14468, [P_DEV+24];
	sub.s64 	%rd24447, %rd24447, %rd14468;
	ld.const.u64 	%rd14469, [P_DEV+32];
	sub.s64 	%rd24446, %rd24446, %rd14469;
	sub.s64 	%rd24445, %rd24445, %rd15;
$L__BB1_215:
	sub.s64 	%rd14476, %rd24444, %rd14453;
	sub.s64 	%rd14477, %rd24443, %rd14454;
	sub.s64 	%rd14478, %rd24442, %rd14455;
	sub.s64 	%rd14479, %rd24441, %rd14456;
	sub.s64 	%rd14480, %rd24440, %rd14457;
	sub.s64 	%rd14481, %rd24439, %rd14458;
	mov.u64 	%rd24454, %rd24448;
	mov.u64 	%rd24456, %rd24450;
	mov.u64 	%rd24451, %rd24445;
	mov.u64 	%rd24453, %rd24447;
	mov.u64 	%rd24455, %rd24449;
	mov.u64 	%rd24452, %rd24446;
	// begin inline asm
	add.cc.u64 %rd24456, %rd24456, %rd14476;
	addc.cc.u64 %rd24455, %rd24455, %rd14477;
	addc.cc.u64 %rd24454, %rd24454, %rd14478;
	addc.cc.u64 %rd24453, %rd24453, %rd14479;
	addc.cc.u64 %rd24452, %rd24452, %rd14480;
	addc.u64 %rd24451, %rd24451, %rd14481;
	
	// end inline asm
	setp.lt.u64 	%p109, %rd24451, %rd15;
	@%p109 bra 	$L__BB1_217;
	ld.const.u64 	%rd14488, [P_DEV];
	sub.s64 	%rd24456, %rd24456, %rd14488;
	ld.const.u64 	%rd14489, [P_DEV+8];
	sub.s64 	%rd24455, %rd24455, %rd14489;
	ld.const.u64 	%rd14490, [P_DEV+16];
	sub.s64 	%rd24454, %rd24454, %rd14490;
	ld.const.u64 	%rd14491, [P_DEV+24];
	sub.s64 	%rd24453, %rd24453, %rd14491;
	ld.const.u64 	%rd14492, [P_DEV+32];
	sub.s64 	%rd24452, %rd24452, %rd14492;
	sub.s64 	%rd24451, %rd24451, %rd15;
$L__BB1_217:
	sub.s64 	%rd14499, %rd24450, %rd14476;
	sub.s64 	%rd14500, %rd24449, %rd14477;
	sub.s64 	%rd14501, %rd24448, %rd14478;
	sub.s64 	%rd14502, %rd24447, %rd14479;
	sub.s64 	%rd14503, %rd24446, %rd14480;
	sub.s64 	%rd14504, %rd24445, %rd14481;
	mov.u64 	%rd24462, %rd24456;
	mov.u64 	%rd24457, %rd24451;
	mov.u64 	%rd24459, %rd24453;
	mov.u64 	%rd24461, %rd24455;
	mov.u64 	%rd24458, %rd24452;
	mov.u64 	%rd24460, %rd24454;
	// begin inline asm
	add.cc.u64 %rd24462, %rd24462, %rd14499;
	addc.cc.u64 %rd24461, %rd24461, %rd14500;
	addc.cc.u64 %rd24460, %rd24460, %rd14501;
	addc.cc.u64 %rd24459, %rd24459, %rd14502;
	addc.cc.u64 %rd24458, %rd24458, %rd14503;
	addc.u64 %rd24457, %rd24457, %rd14504;
	
	// end inline asm
	setp.lt.u64 	%p110, %rd24457, %rd15;
	@%p110 bra 	$L__BB1_219;
	ld.const.u64 	%rd14511, [P_DEV];
	sub.s64 	%rd24462, %rd24462, %rd14511;
	ld.const.u64 	%rd14512, [P_DEV+8];
	sub.s64 	%rd24461, %rd24461, %rd14512;
	ld.const.u64 	%rd14513, [P_DEV+16];
	sub.s64 	%rd24460, %rd24460, %rd14513;
	ld.const.u64 	%rd14514, [P_DEV+24];
	sub.s64 	%rd24459, %rd24459, %rd14514;
	ld.const.u64 	%rd14515, [P_DEV+32];
	sub.s64 	%rd24458, %rd24458, %rd14515;
	sub.s64 	%rd24457, %rd24457, %rd15;
$L__BB1_219:
	sub.s64 	%rd14522, %rd24456, %rd14499;
	sub.s64 	%rd14523, %rd24455, %rd14500;
	sub.s64 	%rd14524, %rd24454, %rd14501;
	sub.s64 	%rd14525, %rd24453, %rd14502;
	sub.s64 	%rd14526, %rd24452, %rd14503;
	sub.s64 	%rd14527, %rd24451, %rd14504;
	mov.u64 	%rd24468, %rd24462;
	mov.u64 	%rd24463, %rd24457;
	mov.u64 	%rd24465, %rd24459;
	mov.u64 	%rd24467, %rd24461;
	mov.u64 	%rd24464, %rd24458;
	mov.u64 	%rd24466, %rd24460;
	// begin inline asm
	add.cc.u64 %rd24468, %rd24468, %rd14522;
	addc.cc.u64 %rd24467, %rd24467, %rd14523;
	addc.cc.u64 %rd24466, %rd24466, %rd14524;
	addc.cc.u64 %rd24465, %rd24465, %rd14525;
	addc.cc.u64 %rd24464, %rd24464, %rd14526;
	addc.u64 %rd24463, %rd24463, %rd14527;
	
	// end inline asm
	setp.lt.u64 	%p111, %rd24463, %rd15;
	@%p111 bra 	$L__BB1_221;
	ld.const.u64 	%rd14534, [P_DEV];
	sub.s64 	%rd24468, %rd24468, %rd14534;
	ld.const.u64 	%rd14535, [P_DEV+8];
	sub.s64 	%rd24467, %rd24467, %rd14535;
	ld.const.u64 	%rd14536, [P_DEV+16];
	sub.s64 	%rd24466, %rd24466, %rd14536;
	ld.const.u64 	%rd14537, [P_DEV+24];
	sub.s64 	%rd24465, %rd24465, %rd14537;
	ld.const.u64 	%rd14538, [P_DEV+32];
	sub.s64 	%rd24464, %rd24464, %rd14538;
	sub.s64 	%rd24463, %rd24463, %rd15;
$L__BB1_221:
	sub.s64 	%rd14545, %rd24462, %rd14522;
	sub.s64 	%rd14546, %rd24461, %rd14523;
	sub.s64 	%rd14547, %rd24460, %rd14524;
	sub.s64 	%rd14548, %rd24459, %rd14525;
	sub.s64 	%rd14549, %rd24458, %rd14526;
	sub.s64 	%rd14550, %rd24457, %rd14527;
	mov.u64 	%rd24471, %rd24465;
	mov.u64 	%rd24473, %rd24467;
	mov.u64 	%rd24470, %rd24464;
	mov.u64 	%rd24472, %rd24466;
	mov.u64 	%rd24474, %rd24468;
	mov.u64 	%rd24469, %rd24463;
	// begin inline asm
	add.cc.u64 %rd24474, %rd24474, %rd14545;
	addc.cc.u64 %rd24473, %rd24473, %rd14546;
	addc.cc.u64 %rd24472, %rd24472, %rd14547;
	addc.cc.u64 %rd24471, %rd24471, %rd14548;
	addc.cc.u64 %rd24470, %rd24470, %rd14549;
	addc.u64 %rd24469, %rd24469, %rd14550;
	
	// end inline asm
	setp.lt.u64 	%p112, %rd24469, %rd15;
	@%p112 bra 	$L__BB1_223;
	ld.const.u64 	%rd14557, [P_DEV];
	sub.s64 	%rd24474, %rd24474, %rd14557;
	ld.const.u64 	%rd14558, [P_DEV+8];
	sub.s64 	%rd24473, %rd24473, %rd14558;
	ld.const.u64 	%rd14559, [P_DEV+16];
	sub.s64 	%rd24472, %rd24472, %rd14559;
	ld.const.u64 	%rd14560, [P_DEV+24];
	sub.s64 	%rd24471, %rd24471, %rd14560;
	ld.const.u64 	%rd14561, [P_DEV+32];
	sub.s64 	%rd24470, %rd24470, %rd14561;
	sub.s64 	%rd24469, %rd24469, %rd15;
$L__BB1_223:
	sub.s64 	%rd14568, %rd24468, %rd14545;
	sub.s64 	%rd14569, %rd24467, %rd14546;
	sub.s64 	%rd14570, %rd24466, %rd14547;
	sub.s64 	%rd14571, %rd24465, %rd14548;
	sub.s64 	%rd14572, %rd24464, %rd14549;
	sub.s64 	%rd14573, %rd24463, %rd14550;
	mov.u64 	%rd24477, %rd24471;
	mov.u64 	%rd24479, %rd24473;
	mov.u64 	%rd24476, %rd24470;
	mov.u64 	%rd24478, %rd24472;
	mov.u64 	%rd24480, %rd24474;
	mov.u64 	%rd24475, %rd24469;
	// begin inline asm
	add.cc.u64 %rd24480, %rd24480, %rd14568;
	addc.cc.u64 %rd24479, %rd24479, %rd14569;
	addc.cc.u64 %rd24478, %rd24478, %rd14570;
	addc.cc.u64 %rd24477, %rd24477, %rd14571;
	addc.cc.u64 %rd24476, %rd24476, %rd14572;
	addc.u64 %rd24475, %rd24475, %rd14573;
	
	// end inline asm
	setp.lt.u64 	%p113, %rd24475, %rd15;
	@%p113 bra 	$L__BB1_225;
	ld.const.u64 	%rd14580, [P_DEV];
	sub.s64 	%rd24480, %rd24480, %rd14580;
	ld.const.u64 	%rd14581, [P_DEV+8];
	sub.s64 	%rd24479, %rd24479, %rd14581;
	ld.const.u64 	%rd14582, [P_DEV+16];
	sub.s64 	%rd24478, %rd24478, %rd14582;
	ld.const.u64 	%rd14583, [P_DEV+24];
	sub.s64 	%rd24477, %rd24477, %rd14583;
	ld.const.u64 	%rd14584, [P_DEV+32];
	sub.s64 	%rd24476, %rd24476, %rd14584;
	sub.s64 	%rd24475, %rd24475, %rd15;
$L__BB1_225:
	sub.s64 	%rd14591, %rd24474, %rd14568;
	sub.s64 	%rd14592, %rd24473, %rd14569;
	sub.s64 	%rd14593, %rd24472, %rd14570;
	sub.s64 	%rd14594, %rd24471, %rd14571;
	sub.s64 	%rd14595, %rd24470, %rd14572;
	sub.s64 	%rd14596, %rd24469, %rd14573;
	mov.u64 	%rd24485, %rd24479;
	mov.u64 	%rd24482, %rd24476;
	mov.u64 	%rd24484, %rd24478;
	mov.u64 	%rd24486, %rd24480;
	mov.u64 	%rd24481, %rd24475;
	mov.u64 	%rd24483, %rd24477;
	// begin inline asm
	add.cc.u64 %rd24486, %rd24486, %rd14591;
	addc.cc.u64 %rd24485, %rd24485, %rd14592;
	addc.cc.u64 %rd24484, %rd24484, %rd14593;
	addc.cc.u64 %rd24483, %rd24483, %rd14594;
	addc.cc.u64 %rd24482, %rd24482, %rd14595;
	addc.u64 %rd24481, %rd24481, %rd14596;
	
	// end inline asm
	setp.lt.u64 	%p114, %rd24481, %rd15;
	@%p114 bra 	$L__BB1_227;
	ld.const.u64 	%rd14603, [P_DEV];
	sub.s64 	%rd24486, %rd24486, %rd14603;
	ld.const.u64 	%rd14604, [P_DEV+8];
	sub.s64 	%rd24485, %rd24485, %rd14604;
	ld.const.u64 	%rd14605, [P_DEV+16];
	sub.s64 	%rd24484, %rd24484, %rd14605;
	ld.const.u64 	%rd14606, [P_DEV+24];
	sub.s64 	%rd24483, %rd24483, %rd14606;
	ld.const.u64 	%rd14607, [P_DEV+32];
	sub.s64 	%rd24482, %rd24482, %rd14607;
	sub.s64 	%rd24481, %rd24481, %rd15;
$L__BB1_227:
	sub.s64 	%rd14614, %rd24480, %rd14591;
	sub.s64 	%rd14615, %rd24479, %rd14592;
	sub.s64 	%rd14616, %rd24478, %rd14593;
	sub.s64 	%rd14617, %rd24477, %rd14594;
	sub.s64 	%rd14618, %rd24476, %rd14595;
	sub.s64 	%rd14619, %rd24475, %rd14596;
	mov.u64 	%rd24488, %rd24482;
	mov.u64 	%rd24490, %rd24484;
	mov.u64 	%rd24492, %rd24486;
	mov.u64 	%rd24487, %rd24481;
	mov.u64 	%rd24489, %rd24483;
	mov.u64 	%rd24491, %rd24485;
	// begin inline asm
	add.cc.u64 %rd24492, %rd24492, %rd14614;
	addc.cc.u64 %rd24491, %rd24491, %rd14615;
	addc.cc.u64 %rd24490, %rd24490, %rd14616;
	addc.cc.u64 %rd24489, %rd24489, %rd14617;
	addc.cc.u64 %rd24488, %rd24488, %rd14618;
	addc.u64 %rd24487, %rd24487, %rd14619;
	
	// end inline asm
	setp.lt.u64 	%p115, %rd24487, %rd15;
	@%p115 bra 	$L__BB1_229;
	ld.const.u64 	%rd14626, [P_DEV];
	sub.s64 	%rd24492, %rd24492, %rd14626;
	ld.const.u64 	%rd14627, [P_DEV+8];
	sub.s64 	%rd24491, %rd24491, %rd14627;
	ld.const.u64 	%rd14628, [P_DEV+16];
	sub.s64 	%rd24490, %rd24490, %rd14628;
	ld.const.u64 	%rd14629, [P_DEV+24];
	sub.s64 	%rd24489, %rd24489, %rd14629;
	ld.const.u64 	%rd14630, [P_DEV+32];
	sub.s64 	%rd24488, %rd24488, %rd14630;
	sub.s64 	%rd24487, %rd24487, %rd15;
$L__BB1_229:
	sub.s64 	%rd14637, %rd24486, %rd14614;
	sub.s64 	%rd14638, %rd24485, %rd14615;
	sub.s64 	%rd14639, %rd24484, %rd14616;
	sub.s64 	%rd14640, %rd24483, %rd14617;
	sub.s64 	%rd14641, %rd24482, %rd14618;
	sub.s64 	%rd14642, %rd24481, %rd14619;
	mov.u64 	%rd24494, %rd24488;
	mov.u64 	%rd24496, %rd24490;
	mov.u64 	%rd24498, %rd24492;
	mov.u64 	%rd24493, %rd24487;
	mov.u64 	%rd24495, %rd24489;
	mov.u64 	%rd24497, %rd24491;
	// begin inline asm
	add.cc.u64 %rd24498, %rd24498, %rd14637;
	addc.cc.u64 %rd24497, %rd24497, %rd14638;
	addc.cc.u64 %rd24496, %rd24496, %rd14639;
	addc.cc.u64 %rd24495, %rd24495, %rd14640;
	addc.cc.u64 %rd24494, %rd24494, %rd14641;
	addc.u64 %rd24493, %rd24493, %rd14642;
	
	// end inline asm
	setp.lt.u64 	%p116, %rd24493, %rd15;
	@%p116 bra 	$L__BB1_231;
	ld.const.u64 	%rd14649, [P_DEV];
	sub.s64 	%rd24498, %rd24498, %rd14649;
	ld.const.u64 	%rd14650, [P_DEV+8];
	sub.s64 	%rd24497, %rd24497, %rd14650;
	ld.const.u64 	%rd14651, [P_DEV+16];
	sub.s64 	%rd24496, %rd24496, %rd14651;
	ld.const.u64 	%rd14652, [P_DEV+24];
	sub.s64 	%rd24495, %rd24495, %rd14652;
	ld.const.u64 	%rd14653, [P_DEV+32];
	sub.s64 	%rd24494, %rd24494, %rd14653;
	sub.s64 	%rd24493, %rd24493, %rd15;
$L__BB1_231:
	sub.s64 	%rd14660, %rd24492, %rd14637;
	sub.s64 	%rd14661, %rd24491, %rd14638;
	sub.s64 	%rd14662, %rd24490, %rd14639;
	sub.s64 	%rd14663, %rd24489, %rd14640;
	sub.s64 	%rd14664, %rd24488, %rd14641;
	sub.s64 	%rd14665, %rd24487, %rd14642;
	mov.u64 	%rd24502, %rd24496;
	mov.u64 	%rd24504, %rd24498;
	mov.u64 	%rd24499, %rd24493;
	mov.u64 	%rd24501, %rd24495;
	mov.u64 	%rd24503, %rd24497;
	mov.u64 	%rd24500, %rd24494;
	// begin inline asm
	add.cc.u64 %rd24504, %rd24504, %rd14660;
	addc.cc.u64 %rd24503, %rd24503, %rd14661;
	addc.cc.u64 %rd24502, %rd24502, %rd14662;
	addc.cc.u64 %rd24501, %rd24501, %rd14663;
	addc.cc.u64 %rd24500, %rd24500, %rd14664;
	addc.u64 %rd24499, %rd24499, %rd14665;
	
	// end inline asm
	setp.lt.u64 	%p117, %rd24499, %rd15;
	@%p117 bra 	$L__BB1_233;
	ld.const.u64 	%rd14672, [P_DEV];
	sub.s64 	%rd24504, %rd24504, %rd14672;
	ld.const.u64 	%rd14673, [P_DEV+8];
	sub.s64 	%rd24503, %rd24503, %rd14673;
	ld.const.u64 	%rd14674, [P_DEV+16];
	sub.s64 	%rd24502, %rd24502, %rd14674;
	ld.const.u64 	%rd14675, [P_DEV+24];
	sub.s64 	%rd24501, %rd24501, %rd14675;
	ld.const.u64 	%rd14676, [P_DEV+32];
	sub.s64 	%rd24500, %rd24500, %rd14676;
	sub.s64 	%rd24499, %rd24499, %rd15;
$L__BB1_233:
	sub.s64 	%rd14683, %rd24498, %rd14660;
	sub.s64 	%rd14684, %rd24497, %rd14661;
	sub.s64 	%rd14685, %rd24496, %rd14662;
	sub.s64 	%rd14686, %rd24495, %rd14663;
	sub.s64 	%rd14687, %rd24494, %rd14664;
	sub.s64 	%rd14688, %rd24493, %rd14665;
	mov.u64 	%rd24510, %rd24504;
	mov.u64 	%rd24505, %rd24499;
	mov.u64 	%rd24507, %rd24501;
	mov.u64 	%rd24509, %rd24503;
	mov.u64 	%rd24506, %rd24500;
	mov.u64 	%rd24508, %rd24502;
	// begin inline asm
	add.cc.u64 %rd24510, %rd24510, %rd14683;
	addc.cc.u64 %rd24509, %rd24509, %rd14684;
	addc.cc.u64 %rd24508, %rd24508, %rd14685;
	addc.cc.u64 %rd24507, %rd24507, %rd14686;
	addc.cc.u64 %rd24506, %rd24506, %rd14687;
	addc.u64 %rd24505, %rd24505, %rd14688;
	
	// end inline asm
	setp.lt.u64 	%p118, %rd24505, %rd15;
	@%p118 bra 	$L__BB1_235;
	ld.const.u64 	%rd14695, [P_DEV];
	sub.s64 	%rd24510, %rd24510, %rd14695;
	ld.const.u64 	%rd14696, [P_DEV+8];
	sub.s64 	%rd24509, %rd24509, %rd14696;
	ld.const.u64 	%rd14697, [P_DEV+16];
	sub.s64 	%rd24508, %rd24508, %rd14697;
	ld.const.u64 	%rd14698, [P_DEV+24];
	sub.s64 	%rd24507, %rd24507, %rd14698;
	ld.const.u64 	%rd14699, [P_DEV+32];
	sub.s64 	%rd24506, %rd24506, %rd14699;
	sub.s64 	%rd24505, %rd24505, %rd15;
$L__BB1_235:
	sub.s64 	%rd14706, %rd24504, %rd14683;
	sub.s64 	%rd14707, %rd24503, %rd14684;
	sub.s64 	%rd14708, %rd24502, %rd14685;
	sub.s64 	%rd14709, %rd24501, %rd14686;
	sub.s64 	%rd14710, %rd24500, %rd14687;
	sub.s64 	%rd14711, %rd24499, %rd14688;
	mov.u64 	%rd24516, %rd24510;
	mov.u64 	%rd24511, %rd24505;
	mov.u64 	%rd24513, %rd24507;
	mov.u64 	%rd24515, %rd24509;
	mov.u64 	%rd24512, %rd24506;
	mov.u64 	%rd24514, %rd24508;
	// begin inline asm
	add.cc.u64 %rd24516, %rd24516, %rd14706;
	addc.cc.u64 %rd24515, %rd24515, %rd14707;
	addc.cc.u64 %rd24514, %rd24514, %rd14708;
	addc.cc.u64 %rd24513, %rd24513, %rd14709;
	addc.cc.u64 %rd24512, %rd24512, %rd14710;
	addc.u64 %rd24511, %rd24511, %rd14711;
	
	// end inline asm
	setp.lt.u64 	%p119, %rd24511, %rd15;
	@%p119 bra 	$L__BB1_237;
	ld.const.u64 	%rd14718, [P_DEV];
	sub.s64 	%rd24516, %rd24516, %rd14718;
	ld.const.u64 	%rd14719, [P_DEV+8];
	sub.s64 	%rd24515, %rd24515, %rd14719;
	ld.const.u64 	%rd14720, [P_DEV+16];
	sub.s64 	%rd24514, %rd24514, %rd14720;
	ld.const.u64 	%rd14721, [P_DEV+24];
	sub.s64 	%rd24513, %rd24513, %rd14721;
	ld.const.u64 	%rd14722, [P_DEV+32];
	sub.s64 	%rd24512, %rd24512, %rd14722;
	sub.s64 	%rd24511, %rd24511, %rd15;
$L__BB1_237:
	sub.s64 	%rd14729, %rd24510, %rd14706;
	sub.s64 	%rd14730, %rd24509, %rd14707;
	sub.s64 	%rd14731, %rd24508, %rd14708;
	sub.s64 	%rd14732, %rd24507, %rd14709;
	sub.s64 	%rd14733, %rd24506, %rd14710;
	sub.s64 	%rd14734, %rd24505, %rd14711;
	mov.u64 	%rd24519, %rd24513;
	mov.u64 	%rd24521, %rd24515;
	mov.u64 	%rd24518, %rd24512;
	mov.u64 	%rd24520, %rd24514;
	mov.u64 	%rd24522, %rd24516;
	mov.u64 	%rd24517, %rd24511;
	// begin inline asm
	add.cc.u64 %rd24522, %rd24522, %rd14729;
	addc.cc.u64 %rd24521, %rd24521, %rd14730;
	addc.cc.u64 %rd24520, %rd24520, %rd14731;
	addc.cc.u64 %rd24519, %rd24519, %rd14732;
	addc.cc.u64 %rd24518, %rd24518, %rd14733;
	addc.u64 %rd24517, %rd24517, %rd14734;
	
	// end inline asm
	setp.lt.u64 	%p120, %rd24517, %rd15;
	@%p120 bra 	$L__BB1_239;
	ld.const.u64 	%rd14741, [P_DEV];
	sub.s64 	%rd24522, %rd24522, %rd14741;
	ld.const.u64 	%rd14742, [P_DEV+8];
	sub.s64 	%rd24521, %rd24521, %rd14742;
	ld.const.u64 	%rd14743, [P_DEV+16];
	sub.s64 	%rd24520, %rd24520, %rd14743;
	ld.const.u64 	%rd14744, [P_DEV+24];
	sub.s64 	%rd24519, %rd24519, %rd14744;
	ld.const.u64 	%rd14745, [P_DEV+32];
	sub.s64 	%rd24518, %rd24518, %rd14745;
	sub.s64 	%rd24517, %rd24517, %rd15;
$L__BB1_239:
	sub.s64 	%rd14752, %rd24516, %rd14729;
	sub.s64 	%rd14753, %rd24515, %rd14730;
	sub.s64 	%rd14754, %rd24514, %rd14731;
	sub.s64 	%rd14755, %rd24513, %rd14732;
	sub.s64 	%rd14756, %rd24512, %rd14733;
	sub.s64 	%rd14757, %rd24511, %rd14734;
	mov.u64 	%rd24525, %rd24519;
	mov.u64 	%rd24527, %rd24521;
	mov.u64 	%rd24524, %rd24518;
	mov.u64 	%rd24526, %rd24520;
	mov.u64 	%rd24528, %rd24522;
	mov.u64 	%rd24523, %rd24517;
	// begin inline asm
	add.cc.u64 %rd24528, %rd24528, %rd14752;
	addc.cc.u64 %rd24527, %rd24527, %rd14753;
	addc.cc.u64 %rd24526, %rd24526, %rd14754;
	addc.cc.u64 %rd24525, %rd24525, %rd14755;
	addc.cc.u64 %rd24524, %rd24524, %rd14756;
	addc.u64 %rd24523, %rd24523, %rd14757;
	
	// end inline asm
	setp.lt.u64 	%p121, %rd24523, %rd15;
	@%p121 bra 	$L__BB1_241;
	ld.const.u64 	%rd14764, [P_DEV];
	sub.s64 	%rd24528, %rd24528, %rd14764;
	ld.const.u64 	%rd14765, [P_DEV+8];
	sub.s64 	%rd24527, %rd24527, %rd14765;
	ld.const.u64 	%rd14766, [P_DEV+16];
	sub.s64 	%rd24526, %rd24526, %rd14766;
	ld.const.u64 	%rd14767, [P_DEV+24];
	sub.s64 	%rd24525, %rd24525, %rd14767;
	ld.const.u64 	%rd14768, [P_DEV+32];
	sub.s64 	%rd24524, %rd24524, %rd14768;
	sub.s64 	%rd24523, %rd24523, %rd15;
$L__BB1_241:
	sub.s64 	%rd14775, %rd24522, %rd14752;
	sub.s64 	%rd14776, %rd24521, %rd14753;
	sub.s64 	%rd14777, %rd24520, %rd14754;
	sub.s64 	%rd14778, %rd24519, %rd14755;
	sub.s64 	%rd14779, %rd24518, %rd14756;
	sub.s64 	%rd14780, %rd24517, %rd14757;
	mov.u64 	%rd24533, %rd24527;
	mov.u64 	%rd24530, %rd24524;
	mov.u64 	%rd24532, %rd24526;
	mov.u64 	%rd24534, %rd24528;
	mov.u64 	%rd24529, %rd24523;
	mov.u64 	%rd24531, %rd24525;
	// begin inline asm
	add.cc.u64 %rd24534, %rd24534, %rd14775;
	addc.cc.u64 %rd24533, %rd24533, %rd14776;
	addc.cc.u64 %rd24532, %rd24532, %rd14777;
	addc.cc.u64 %rd24531, %rd24531, %rd14778;
	addc.cc.u64 %rd24530, %rd24530, %rd14779;
	addc.u64 %rd24529, %rd24529, %rd14780;
	
	// end inline asm
	setp.lt.u64 	%p122, %rd24529, %rd15;
	@%p122 bra 	$L__BB1_243;
	ld.const.u64 	%rd14787, [P_DEV];
	sub.s64 	%rd24534, %rd24534, %rd14787;
	ld.const.u64 	%rd14788, [P_DEV+8];
	sub.s64 	%rd24533, %rd24533, %rd14788;
	ld.const.u64 	%rd14789, [P_DEV+16];
	sub.s64 	%rd24532, %rd24532, %rd14789;
	ld.const.u64 	%rd14790, [P_DEV+24];
	sub.s64 	%rd24531, %rd24531, %rd14790;
	ld.const.u64 	%rd14791, [P_DEV+32];
	sub.s64 	%rd24530, %rd24530, %rd14791;
	sub.s64 	%rd24529, %rd24529, %rd15;
$L__BB1_243:
	sub.s64 	%rd14798, %rd24528, %rd14775;
	sub.s64 	%rd14799, %rd24527, %rd14776;
	sub.s64 	%rd14800, %rd24526, %rd14777;
	sub.s64 	%rd14801, %rd24525, %rd14778;
	sub.s64 	%rd14802, %rd24524, %rd14779;
	sub.s64 	%rd14803, %rd24523, %rd14780;
	mov.u64 	%rd24536, %rd24530;
	mov.u64 	%rd24538, %rd24532;
	mov.u64 	%rd24540, %rd24534;
	mov.u64 	%rd24535, %rd24529;
	mov.u64 	%rd24537, %rd24531;
	mov.u64 	%rd24539, %rd24533;
	// begin inline asm
	add.cc.u64 %rd24540, %rd24540, %rd14798;
	addc.cc.u64 %rd24539, %rd24539, %rd14799;
	addc.cc.u64 %rd24538, %rd24538, %rd14800;
	addc.cc.u64 %rd24537, %rd24537, %rd14801;
	addc.cc.u64 %rd24536, %rd24536, %rd14802;
	addc.u64 %rd24535, %rd24535, %rd14803;
	
	// end inline asm
	setp.lt.u64 	%p123, %rd24535, %rd15;
	@%p123 bra 	$L__BB1_245;
	ld.const.u64 	%rd14810, [P_DEV];
	sub.s64 	%rd24540, %rd24540, %rd14810;
	ld.const.u64 	%rd14811, [P_DEV+8];
	sub.s64 	%rd24539, %rd24539, %rd14811;
	ld.const.u64 	%rd14812, [P_DEV+16];
	sub.s64 	%rd24538, %rd24538, %rd14812;
	ld.const.u64 	%rd14813, [P_DEV+24];
	sub.s64 	%rd24537, %rd24537, %rd14813;
	ld.const.u64 	%rd14814, [P_DEV+32];
	sub.s64 	%rd24536, %rd24536, %rd14814;
	sub.s64 	%rd24535, %rd24535, %rd15;
$L__BB1_245:
	sub.s64 	%rd14821, %rd24534, %rd14798;
	sub.s64 	%rd14822, %rd24533, %rd14799;
	sub.s64 	%rd14823, %rd24532, %rd14800;
	sub.s64 	%rd14824, %rd24531, %rd14801;
	sub.s64 	%rd14825, %rd24530, %rd14802;
	sub.s64 	%rd14826, %rd24529, %rd14803;
	mov.u64 	%rd24542, %rd24536;
	mov.u64 	%rd24544, %rd24538;
	mov.u64 	%rd24546, %rd24540;
	mov.u64 	%rd24541, %rd24535;
	mov.u64 	%rd24543, %rd24537;
	mov.u64 	%rd24545, %rd24539;
	// begin inline asm
	add.cc.u64 %rd24546, %rd24546, %rd14821;
	addc.cc.u64 %rd24545, %rd24545, %rd14822;
	addc.cc.u64 %rd24544, %rd24544, %rd14823;
	addc.cc.u64 %rd24543, %rd24543, %rd14824;
	addc.cc.u64 %rd24542, %rd24542, %rd14825;
	addc.u64 %rd24541, %rd24541, %rd14826;
	
	// end inline asm
	setp.lt.u64 	%p124, %rd24541, %rd15;
	@%p124 bra 	$L__BB1_247;
	ld.const.u64 	%rd14833, [P_DEV];
	sub.s64 	%rd24546, %rd24546, %rd14833;
	ld.const.u64 	%rd14834, [P_DEV+8];
	sub.s64 	%rd24545, %rd24545, %rd14834;
	ld.const.u64 	%rd14835, [P_DEV+16];
	sub.s64 	%rd24544, %rd24544, %rd14835;
	ld.const.u64 	%rd14836, [P_DEV+24];
	sub.s64 	%rd24543, %rd24543, %rd14836;
	ld.const.u64 	%rd14837, [P_DEV+32];
	sub.s64 	%rd24542, %rd24542, %rd14837;
	sub.s64 	%rd24541, %rd24541, %rd15;
$L__BB1_247:
	sub.s64 	%rd14844, %rd24540, %rd14821;
	sub.s64 	%rd14845, %rd24539, %rd14822;
	sub.s64 	%rd14846, %rd24538, %rd14823;
	sub.s64 	%rd14847, %rd24537, %rd14824;
	sub.s64 	%rd14848, %rd24536, %rd14825;
	sub.s64 	%rd14849, %rd24535, %rd14826;
	mov.u64 	%rd24550, %rd24544;
	mov.u64 	%rd24552, %rd24546;
	mov.u64 	%rd24547, %rd24541;
	mov.u64 	%rd24549, %rd24543;
	mov.u64 	%rd24551, %rd24545;
	mov.u64 	%rd24548, %rd24542;
	// begin inline asm
	add.cc.u64 %rd24552, %rd24552, %rd14844;
	addc.cc.u64 %rd24551, %rd24551, %rd14845;
	addc.cc.u64 %rd24550, %rd24550, %rd14846;
	addc.cc.u64 %rd24549, %rd24549, %rd14847;
	addc.cc.u64 %rd24548, %rd24548, %rd14848;
	addc.u64 %rd24547, %rd24547, %rd14849;
	
	// end inline asm
	setp.lt.u64 	%p125, %rd24547, %rd15;
	@%p125 bra 	$L__BB1_249;
	ld.const.u64 	%rd14856, [P_DEV];
	sub.s64 	%rd24552, %rd24552, %rd14856;
	ld.const.u64 	%rd14857, [P_DEV+8];
	sub.s64 	%rd24551, %rd24551, %rd14857;
	ld.const.u64 	%rd14858, [P_DEV+16];
	sub.s64 	%rd24550, %rd24550, %rd14858;
	ld.const.u64 	%rd14859, [P_DEV+24];
	sub.s64 	%rd24549, %rd24549, %rd14859;
	ld.const.u64 	%rd14860, [P_DEV+32];
	sub.s64 	%rd24548, %rd24548, %rd14860;
	sub.s64 	%rd24547, %rd24547, %rd15;
$L__BB1_249:
	sub.s64 	%rd14867, %rd24546, %rd14844;
	sub.s64 	%rd14868, %rd24545, %rd14845;
	sub.s64 	%rd14869, %rd24544, %rd14846;
	sub.s64 	%rd14870, %rd24543, %rd14847;
	sub.s64 	%rd14871, %rd24542, %rd14848;
	sub.s64 	%rd14872, %rd24541, %rd14849;
	mov.u64 	%rd24558, %rd24552;
	mov.u64 	%rd24553, %rd24547;
	mov.u64 	%rd24555, %rd24549;
	mov.u64 	%rd24557, %rd24551;
	mov.u64 	%rd24554, %rd24548;
	mov.u64 	%rd24556, %rd24550;
	// begin inline asm
	add.cc.u64 %rd24558, %rd24558, %rd14867;
	addc.cc.u64 %rd24557, %rd24557, %rd14868;
	addc.cc.u64 %rd24556, %rd24556, %rd14869;
	addc.cc.u64 %rd24555, %rd24555, %rd14870;
	addc.cc.u64 %rd24554, %rd24554, %rd14871;
	addc.u64 %rd24553, %rd24553, %rd14872;
	
	// end inline asm
	setp.lt.u64 	%p126, %rd24553, %rd15;
	@%p126 bra 	$L__BB1_251;
	ld.const.u64 	%rd14879, [P_DEV];
	sub.s64 	%rd24558, %rd24558, %rd14879;
	ld.const.u64 	%rd14880, [P_DEV+8];
	sub.s64 	%rd24557, %rd24557, %rd14880;
	ld.const.u64 	%rd14881, [P_DEV+16];
	sub.s64 	%rd24556, %rd24556, %rd14881;
	ld.const.u64 	%rd14882, [P_DEV+24];
	sub.s64 	%rd24555, %rd24555, %rd14882;
	ld.const.u64 	%rd14883, [P_DEV+32];
	sub.s64 	%rd24554, %rd24554, %rd14883;
	sub.s64 	%rd24553, %rd24553, %rd15;
$L__BB1_251:
	sub.s64 	%rd14890, %rd24552, %rd14867;
	sub.s64 	%rd14891, %rd24551, %rd14868;
	sub.s64 	%rd14892, %rd24550, %rd14869;
	sub.s64 	%rd14893, %rd24549, %rd14870;
	sub.s64 	%rd14894, %rd24548, %rd14871;
	sub.s64 	%rd14895, %rd24547, %rd14872;
	mov.u64 	%rd24564, %rd24558;
	mov.u64 	%rd24559, %rd24553;
	mov.u64 	%rd24561, %rd24555;
	mov.u64 	%rd24563, %rd24557;
	mov.u64 	%rd24560, %rd24554;
	mov.u64 	%rd24562, %rd24556;
	// begin inline asm
	add.cc.u64 %rd24564, %rd24564, %rd14890;
	addc.cc.u64 %rd24563, %rd24563, %rd14891;
	addc.cc.u64 %rd24562, %rd24562, %rd14892;
	addc.cc.u64 %rd24561, %rd24561, %rd14893;
	addc.cc.u64 %rd24560, %rd24560, %rd14894;
	addc.u64 %rd24559, %rd24559, %rd14895;
	
	// end inline asm
	setp.lt.u64 	%p127, %rd24559, %rd15;
	@%p127 bra 	$L__BB1_253;
	ld.const.u64 	%rd14902, [P_DEV];
	sub.s64 	%rd24564, %rd24564, %rd14902;
	ld.const.u64 	%rd14903, [P_DEV+8];
	sub.s64 	%rd24563, %rd24563, %rd14903;
	ld.const.u64 	%rd14904, [P_DEV+16];
	sub.s64 	%rd24562, %rd24562, %rd14904;
	ld.const.u64 	%rd14905, [P_DEV+24];
	sub.s64 	%rd24561, %rd24561, %rd14905;
	ld.const.u64 	%rd14906, [P_DEV+32];
	sub.s64 	%rd24560, %rd24560, %rd14906;
	sub.s64 	%rd24559, %rd24559, %rd15;
$L__BB1_253:
	sub.s64 	%rd14913, %rd24558, %rd14890;
	sub.s64 	%rd14914, %rd24557, %rd14891;
	sub.s64 	%rd14915, %rd24556, %rd14892;
	sub.s64 	%rd14916, %rd24555, %rd14893;
	sub.s64 	%rd14917, %rd24554, %rd14894;
	sub.s64 	%rd14918, %rd24553, %rd14895;
	mov.u64 	%rd24567, %rd24561;
	mov.u64 	%rd24569, %rd24563;
	mov.u64 	%rd24566, %rd24560;
	mov.u64 	%rd24568, %rd24562;
	mov.u64 	%rd24570, %rd24564;
	mov.u64 	%rd24565, %rd24559;
	// begin inline asm
	add.cc.u64 %rd24570, %rd24570, %rd14913;
	addc.cc.u64 %rd24569, %rd24569, %rd14914;
	addc.cc.u64 %rd24568, %rd24568, %rd14915;
	addc.cc.u64 %rd24567, %rd24567, %rd14916;
	addc.cc.u64 %rd24566, %rd24566, %rd14917;
	addc.u64 %rd24565, %rd24565, %rd14918;
	
	// end inline asm
	setp.lt.u64 	%p128, %rd24565, %rd15;
	@%p128 bra 	$L__BB1_255;
	ld.const.u64 	%rd14925, [P_DEV];
	sub.s64 	%rd24570, %rd24570, %rd14925;
	ld.const.u64 	%rd14926, [P_DEV+8];
	sub.s64 	%rd24569, %rd24569, %rd14926;
	ld.const.u64 	%rd14927, [P_DEV+16];
	sub.s64 	%rd24568, %rd24568, %rd14927;
	ld.const.u64 	%rd14928, [P_DEV+24];
	sub.s64 	%rd24567, %rd24567, %rd14928;
	ld.const.u64 	%rd14929, [P_DEV+32];
	sub.s64 	%rd24566, %rd24566, %rd14929;
	sub.s64 	%rd24565, %rd24565, %rd15;
$L__BB1_255:
	sub.s64 	%rd14936, %rd24564, %rd14913;
	sub.s64 	%rd14937, %rd24563, %rd14914;
	sub.s64 	%rd14938, %rd24562, %rd14915;
	sub.s64 	%rd14939, %rd24561, %rd14916;
	sub.s64 	%rd14940, %rd24560, %rd14917;
	sub.s64 	%rd14941, %rd24559, %rd14918;
	mov.u64 	%rd24573, %rd24567;
	mov.u64 	%rd24575, %rd24569;
	mov.u64 	%rd24572, %rd24566;
	mov.u64 	%rd24574, %rd24568;
	mov.u64 	%rd24576, %rd24570;
	mov.u64 	%rd24571, %rd24565;
	// begin inline asm
	add.cc.u64 %rd24576, %rd24576, %rd14936;
	addc.cc.u64 %rd24575, %rd24575, %rd14937;
	addc.cc.u64 %rd24574, %rd24574, %rd14938;
	addc.cc.u64 %rd24573, %rd24573, %rd14939;
	addc.cc.u64 %rd24572, %rd24572, %rd14940;
	addc.u64 %rd24571, %rd24571, %rd14941;
	
	// end inline asm
	setp.lt.u64 	%p129, %rd24571, %rd15;
	@%p129 bra 	$L__BB1_257;
	ld.const.u64 	%rd14948, [P_DEV];
	sub.s64 	%rd24576, %rd24576, %rd14948;
	ld.const.u64 	%rd14949, [P_DEV+8];
	sub.s64 	%rd24575, %rd24575, %rd14949;
	ld.const.u64 	%rd14950, [P_DEV+16];
	sub.s64 	%rd24574, %rd24574, %rd14950;
	ld.const.u64 	%rd14951, [P_DEV+24];
	sub.s64 	%rd24573, %rd24573, %rd14951;
	ld.const.u64 	%rd14952, [P_DEV+32];
	sub.s64 	%rd24572, %rd24572, %rd14952;
	sub.s64 	%rd24571, %rd24571, %rd15;
$L__BB1_257:
	sub.s64 	%rd14959, %rd24570, %rd14936;
	sub.s64 	%rd14960, %rd24569, %rd14937;
	sub.s64 	%rd14961, %rd24568, %rd14938;
	sub.s64 	%rd14962, %rd24567, %rd14939;
	sub.s64 	%rd14963, %rd24566, %rd14940;
	sub.s64 	%rd14964, %rd24565, %rd14941;
	mov.u64 	%rd24581, %rd24575;
	mov.u64 	%rd24578, %rd24572;
	mov.u64 	%rd24580, %rd24574;
	mov.u64 	%rd24582, %rd24576;
	mov.u64 	%rd24577, %rd24571;
	mov.u64 	%rd24579, %rd24573;
	// begin inline asm
	add.cc.u64 %rd24582, %rd24582, %rd14959;
	addc.cc.u64 %rd24581, %rd24581, %rd14960;
	addc.cc.u64 %rd24580, %rd24580, %rd14961;
	addc.cc.u64 %rd24579, %rd24579, %rd14962;
	addc.cc.u64 %rd24578, %rd24578, %rd14963;
	addc.u64 %rd24577, %rd24577, %rd14964;
	
	// end inline asm
	setp.lt.u64 	%p130, %rd24577, %rd15;
	@%p130 bra 	$L__BB1_259;
	ld.const.u64 	%rd14971, [P_DEV];
	sub.s64 	%rd24582, %rd24582, %rd14971;
	ld.const.u64 	%rd14972, [P_DEV+8];
	sub.s64 	%rd24581, %rd24581, %rd14972;
	ld.const.u64 	%rd14973, [P_DEV+16];
	sub.s64 	%rd24580, %rd24580, %rd14973;
	ld.const.u64 	%rd14974, [P_DEV+24];
	sub.s64 	%rd24579, %rd24579, %rd14974;
	ld.const.u64 	%rd14975, [P_DEV+32];
	sub.s64 	%rd24578, %rd24578, %rd14975;
	sub.s64 	%rd24577, %rd24577, %rd15;
$L__BB1_259:
	sub.s64 	%rd14982, %rd24576, %rd14959;
	sub.s64 	%rd14983, %rd24575, %rd14960;
	sub.s64 	%rd14984, %rd24574, %rd14961;
	sub.s64 	%rd14985, %rd24573, %rd14962;
	sub.s64 	%rd14986, %rd24572, %rd14963;
	sub.s64 	%rd14987, %rd24571, %rd14964;
	mov.u64 	%rd24584, %rd24578;
	mov.u64 	%rd24586, %rd24580;
	mov.u64 	%rd24588, %rd24582;
	mov.u64 	%rd24583, %rd24577;
	mov.u64 	%rd24585, %rd24579;
	mov.u64 	%rd24587, %rd24581;
	// begin inline asm
	add.cc.u64 %rd24588, %rd24588, %rd14982;
	addc.cc.u64 %rd24587, %rd24587, %rd14983;
	addc.cc.u64 %rd24586, %rd24586, %rd14984;
	addc.cc.u64 %rd24585, %rd24585, %rd14985;
	addc.cc.u64 %rd24584, %rd24584, %rd14986;
	addc.u64 %rd24583, %rd24583, %rd14987;
	
	// end inline asm
	setp.lt.u64 	%p131, %rd24583, %rd15;
	@%p131 bra 	$L__BB1_261;
	ld.const.u64 	%rd14994, [P_DEV];
	sub.s64 	%rd24588, %rd24588, %rd14994;
	ld.const.u64 	%rd14995, [P_DEV+8];
	sub.s64 	%rd24587, %rd24587, %rd14995;
	ld.const.u64 	%rd14996, [P_DEV+16];
	sub.s64 	%rd24586, %rd24586, %rd14996;
	ld.const.u64 	%rd14997, [P_DEV+24];
	sub.s64 	%rd24585, %rd24585, %rd14997;
	ld.const.u64 	%rd14998, [P_DEV+32];
	sub.s64 	%rd24584, %rd24584, %rd14998;
	sub.s64 	%rd24583, %rd24583, %rd15;
$L__BB1_261:
	sub.s64 	%rd15005, %rd24582, %rd14982;
	sub.s64 	%rd15006, %rd24581, %rd14983;
	sub.s64 	%rd15007, %rd24580, %rd14984;
	sub.s64 	%rd15008, %rd24579, %rd14985;
	sub.s64 	%rd15009, %rd24578, %rd14986;
	sub.s64 	%rd15010, %rd24577, %rd14987;
	mov.u64 	%rd24590, %rd24584;
	mov.u64 	%rd24592, %rd24586;
	mov.u64 	%rd24594, %rd24588;
	mov.u64 	%rd24589, %rd24583;
	mov.u64 	%rd24591, %rd24585;
	mov.u64 	%rd24593, %rd24587;
	// begin inline asm
	add.cc.u64 %rd24594, %rd24594, %rd15005;
	addc.cc.u64 %rd24593, %rd24593, %rd15006;
	addc.cc.u64 %rd24592, %rd24592, %rd15007;
	addc.cc.u64 %rd24591, %rd24591, %rd15008;
	addc.cc.u64 %rd24590, %rd24590, %rd15009;
	addc.u64 %rd24589, %rd24589, %rd15010;
	
	// end inline asm
	setp.lt.u64 	%p132, %rd24589, %rd15;
	@%p132 bra 	$L__BB1_263;
	ld.const.u64 	%rd15017, [P_DEV];
	sub.s64 	%rd24594, %rd24594, %rd15017;
	ld.const.u64 	%rd15018, [P_DEV+8];
	sub.s64 	%rd24593, %rd24593, %rd15018;
	ld.const.u64 	%rd15019, [P_DEV+16];
	sub.s64 	%rd24592, %rd24592, %rd15019;
	ld.const.u64 	%rd15020, [P_DEV+24];
	sub.s64 	%rd24591, %rd24591, %rd15020;
	ld.const.u64 	%rd15021, [P_DEV+32];
	sub.s64 	%rd24590, %rd24590, %rd15021;
	sub.s64 	%rd24589, %rd24589, %rd15;
$L__BB1_263:
	sub.s64 	%rd15028, %rd24588, %rd15005;
	sub.s64 	%rd15029, %rd24587, %rd15006;
	sub.s64 	%rd15030, %rd24586, %rd15007;
	sub.s64 	%rd15031, %rd24585, %rd15008;
	sub.s64 	%rd15032, %rd24584, %rd15009;
	sub.s64 	%rd15033, %rd24583, %rd15010;
	mov.u64 	%rd24598, %rd24592;
	mov.u64 	%rd24600, %rd24594;
	mov.u64 	%rd24595, %rd24589;
	mov.u64 	%rd24597, %rd24591;
	mov.u64 	%rd24599, %rd24593;
	mov.u64 	%rd24596, %rd24590;
	// begin inline asm
	add.cc.u64 %rd24600, %rd24600, %rd15028;
	addc.cc.u64 %rd24599, %rd24599, %rd15029;
	addc.cc.u64 %rd24598, %rd24598, %rd15030;
	addc.cc.u64 %rd24597, %rd24597, %rd15031;
	addc.cc.u64 %rd24596, %rd24596, %rd15032;
	addc.u64 %rd24595, %rd24595, %rd15033;
	
	// end inline asm
	setp.lt.u64 	%p133, %rd24595, %rd15;
	@%p133 bra 	$L__BB1_265;
	ld.const.u64 	%rd15040, [P_DEV];
	sub.s64 	%rd24600, %rd24600, %rd15040;
	ld.const.u64 	%rd15041, [P_DEV+8];
	sub.s64 	%rd24599, %rd24599, %rd15041;
	ld.const.u64 	%rd15042, [P_DEV+16];
	sub.s64 	%rd24598, %rd24598, %rd15042;
	ld.const.u64 	%rd15043, [P_DEV+24];
	sub.s64 	%rd24597, %rd24597, %rd15043;
	ld.const.u64 	%rd15044, [P_DEV+32];
	sub.s64 	%rd24596, %rd24596, %rd15044;
	sub.s64 	%rd24595, %rd24595, %rd15;
$L__BB1_265:
	sub.s64 	%rd15051, %rd24594, %rd15028;
	sub.s64 	%rd15052, %rd24593, %rd15029;
	sub.s64 	%rd15053, %rd24592, %rd15030;
	sub.s64 	%rd15054, %rd24591, %rd15031;
	sub.s64 	%rd15055, %rd24590, %rd15032;
	sub.s64 	%rd15056, %rd24589, %rd15033;
	mov.u64 	%rd24606, %rd24600;
	mov.u64 	%rd24601, %rd24595;
	mov.u64 	%rd24603, %rd24597;
	mov.u64 	%rd24605, %rd24599;
	mov.u64 	%rd24602, %rd24596;
	mov.u64 	%rd24604, %rd24598;
	// begin inline asm
	add.cc.u64 %rd24606, %rd24606, %rd15051;
	addc.cc.u64 %rd24605, %rd24605, %rd15052;
	addc.cc.u64 %rd24604, %rd24604, %rd15053;
	addc.cc.u64 %rd24603, %rd24603, %rd15054;
	addc.cc.u64 %rd24602, %rd24602, %rd15055;
	addc.u64 %rd24601, %rd24601, %rd15056;
	
	// end inline asm
	setp.lt.u64 	%p134, %rd24601, %rd15;
	@%p134 bra 	$L__BB1_267;
	ld.const.u64 	%rd15063, [P_DEV];
	sub.s64 	%rd24606, %rd24606, %rd15063;
	ld.const.u64 	%rd15064, [P_DEV+8];
	sub.s64 	%rd24605, %rd24605, %rd15064;
	ld.const.u64 	%rd15065, [P_DEV+16];
	sub.s64 	%rd24604, %rd24604, %rd15065;
	ld.const.u64 	%rd15066, [P_DEV+24];
	sub.s64 	%rd24603, %rd24603, %rd15066;
	ld.const.u64 	%rd15067, [P_DEV+32];
	sub.s64 	%rd24602, %rd24602, %rd15067;
	sub.s64 	%rd24601, %rd24601, %rd15;
$L__BB1_267:
	sub.s64 	%rd15074, %rd24600, %rd15051;
	sub.s64 	%rd15075, %rd24599, %rd15052;
	sub.s64 	%rd15076, %rd24598, %rd15053;
	sub.s64 	%rd15077, %rd24597, %rd15054;
	sub.s64 	%rd15078, %rd24596, %rd15055;
	sub.s64 	%rd15079, %rd24595, %rd15056;
	mov.u64 	%rd24612, %rd24606;
	mov.u64 	%rd24607, %rd24601;
	mov.u64 	%rd24609, %rd24603;
	mov.u64 	%rd24611, %rd24605;
	mov.u64 	%rd24608, %rd24602;
	mov.u64 	%rd24610, %rd24604;
	// begin inline asm
	add.cc.u64 %rd24612, %rd24612, %rd15074;
	addc.cc.u64 %rd24611, %rd24611, %rd15075;
	addc.cc.u64 %rd24610, %rd24610, %rd15076;
	addc.cc.u64 %rd24609, %rd24609, %rd15077;
	addc.cc.u64 %rd24608, %rd24608, %rd15078;
	addc.u64 %rd24607, %rd24607, %rd15079;
	
	// end inline asm
	setp.lt.u64 	%p135, %rd24607, %rd15;
	@%p135 bra 	$L__BB1_269;
	ld.const.u64 	%rd15086, [P_DEV];
	sub.s64 	%rd24612, %rd24612, %rd15086;
	ld.const.u64 	%rd15087, [P_DEV+8];
	sub.s64 	%rd24611, %rd24611, %rd15087;
	ld.const.u64 	%rd15088, [P_DEV+16];
	sub.s64 	%rd24610, %rd24610, %rd15088;
	ld.const.u64 	%rd15089, [P_DEV+24];
	sub.s64 	%rd24609, %rd24609, %rd15089;
	ld.const.u64 	%rd15090, [P_DEV+32];
	sub.s64 	%rd24608, %rd24608, %rd15090;
	sub.s64 	%rd24607, %rd24607, %rd15;
$L__BB1_269:
	sub.s64 	%rd15097, %rd24606, %rd15074;
	sub.s64 	%rd15098, %rd24605, %rd15075;
	sub.s64 	%rd15099, %rd24604, %rd15076;
	sub.s64 	%rd15100, %rd24603, %rd15077;
	sub.s64 	%rd15101, %rd24602, %rd15078;
	sub.s64 	%rd15102, %rd24601, %rd15079;
	mov.u64 	%rd24615, %rd24609;
	mov.u64 	%rd24617, %rd24611;
	mov.u64 	%rd24614, %rd24608;
	mov.u64 	%rd24616, %rd24610;
	mov.u64 	%rd24618, %rd24612;
	mov.u64 	%rd24613, %rd24607;
	// begin inline asm
	add.cc.u64 %rd24618, %rd24618, %rd15097;
	addc.cc.u64 %rd24617, %rd24617, %rd15098;
	addc.cc.u64 %rd24616, %rd24616, %rd15099;
	addc.cc.u64 %rd24615, %rd24615, %rd15100;
	addc.cc.u64 %rd24614, %rd24614, %rd15101;
	addc.u64 %rd24613, %rd24613, %rd15102;
	
	// end inline asm
	setp.lt.u64 	%p136, %rd24613, %rd15;
	@%p136 bra 	$L__BB1_271;
	ld.const.u64 	%rd15109, [P_DEV];
	sub.s64 	%rd24618, %rd24618, %rd15109;
	ld.const.u64 	%rd15110, [P_DEV+8];
	sub.s64 	%rd24617, %rd24617, %rd15110;
	ld.const.u64 	%rd15111, [P_DEV+16];
	sub.s64 	%rd24616, %rd24616, %rd15111;
	ld.const.u64 	%rd15112, [P_DEV+24];
	sub.s64 	%rd24615, %rd24615, %rd15112;
	ld.const.u64 	%rd15113, [P_DEV+32];
	sub.s64 	%rd24614, %rd24614, %rd15113;
	sub.s64 	%rd24613, %rd24613, %rd15;
$L__BB1_271:
	sub.s64 	%rd15120, %rd24612, %rd15097;
	sub.s64 	%rd15121, %rd24611, %rd15098;
	sub.s64 	%rd15122, %rd24610, %rd15099;
	sub.s64 	%rd15123, %rd24609, %rd15100;
	sub.s64 	%rd15124, %rd24608, %rd15101;
	sub.s64 	%rd15125, %rd24607, %rd15102;
	mov.u64 	%rd24621, %rd24615;
	mov.u64 	%rd24623, %rd24617;
	mov.u64 	%rd24620, %rd24614;
	mov.u64 	%rd24622, %rd24616;
	mov.u64 	%rd24624, %rd24618;
	mov.u64 	%rd24619, %rd24613;
	// begin inline asm
	add.cc.u64 %rd24624, %rd24624, %rd15120;
	addc.cc.u64 %rd24623, %rd24623, %rd15121;
	addc.cc.u64 %rd24622, %rd24622, %rd15122;
	addc.cc.u64 %rd24621, %rd24621, %rd15123;
	addc.cc.u64 %rd24620, %rd24620, %rd15124;
	addc.u64 %rd24619, %rd24619, %rd15125;
	
	// end inline asm
	setp.lt.u64 	%p137, %rd24619, %rd15;
	@%p137 bra 	$L__BB1_273;
	ld.const.u64 	%rd15132, [P_DEV];
	sub.s64 	%rd24624, %rd24624, %rd15132;
	ld.const.u64 	%rd15133, [P_DEV+8];
	sub.s64 	%rd24623, %rd24623, %rd15133;
	ld.const.u64 	%rd15134, [P_DEV+16];
	sub.s64 	%rd24622, %rd24622, %rd15134;
	ld.const.u64 	%rd15135, [P_DEV+24];
	sub.s64 	%rd24621, %rd24621, %rd15135;
	ld.const.u64 	%rd15136, [P_DEV+32];
	sub.s64 	%rd24620, %rd24620, %rd15136;
	sub.s64 	%rd24619, %rd24619, %rd15;
$L__BB1_273:
	sub.s64 	%rd15143, %rd24618, %rd15120;
	sub.s64 	%rd15144, %rd24617, %rd15121;
	sub.s64 	%rd15145, %rd24616, %rd15122;
	sub.s64 	%rd15146, %rd24615, %rd15123;
	sub.s64 	%rd15147, %rd24614, %rd15124;
	sub.s64 	%rd15148, %rd24613, %rd15125;
	mov.u64 	%rd24629, %rd24623;
	mov.u64 	%rd24626, %rd24620;
	mov.u64 	%rd24628, %rd24622;
	mov.u64 	%rd24630, %rd24624;
	mov.u64 	%rd24625, %rd24619;
	mov.u64 	%rd24627, %rd24621;
	// begin inline asm
	add.cc.u64 %rd24630, %rd24630, %rd15143;
	addc.cc.u64 %rd24629, %rd24629, %rd15144;
	addc.cc.u64 %rd24628, %rd24628, %rd15145;
	addc.cc.u64 %rd24627, %rd24627, %rd15146;
	addc.cc.u64 %rd24626, %rd24626, %rd15147;
	addc.u64 %rd24625, %rd24625, %rd15148;
	
	// end inline asm
	setp.lt.u64 	%p138, %rd24625, %rd15;
	@%p138 bra 	$L__BB1_275;
	ld.const.u64 	%rd15155, [P_DEV];
	sub.s64 	%rd24630, %rd24630, %rd15155;
	ld.const.u64 	%rd15156, [P_DEV+8];
	sub.s64 	%rd24629, %rd24629, %rd15156;
	ld.const.u64 	%rd15157, [P_DEV+16];
	sub.s64 	%rd24628, %rd24628, %rd15157;
	ld.const.u64 	%rd15158, [P_DEV+24];
	sub.s64 	%rd24627, %rd24627, %rd15158;
	ld.const.u64 	%rd15159, [P_DEV+32];
	sub.s64 	%rd24626, %rd24626, %rd15159;
	sub.s64 	%rd24625, %rd24625, %rd15;
$L__BB1_275:
	sub.s64 	%rd15166, %rd24624, %rd15143;
	sub.s64 	%rd15167, %rd24623, %rd15144;
	sub.s64 	%rd15168, %rd24622, %rd15145;
	sub.s64 	%rd15169, %rd24621, %rd15146;
	sub.s64 	%rd15170, %rd24620, %rd15147;
	sub.s64 	%rd15171, %rd24619, %rd15148;
	mov.u64 	%rd24632, %rd24626;
	mov.u64 	%rd24634, %rd24628;
	mov.u64 	%rd24636, %rd24630;
	mov.u64 	%rd24631, %rd24625;
	mov.u64 	%rd24633, %rd24627;
	mov.u64 	%rd24635, %rd24629;
	// begin inline asm
	add.cc.u64 %rd24636, %rd24636, %rd15166;
	addc.cc.u64 %rd24635, %rd24635, %rd15167;
	addc.cc.u64 %rd24634, %rd24634, %rd15168;
	addc.cc.u64 %rd24633, %rd24633, %rd15169;
	addc.cc.u64 %rd24632, %rd24632, %rd15170;
	addc.u64 %rd24631, %rd24631, %rd15171;
	
	// end inline asm
	setp.lt.u64 	%p139, %rd24631, %rd15;
	@%p139 bra 	$L__BB1_277;
	ld.const.u64 	%rd15178, [P_DEV];
	sub.s64 	%rd24636, %rd24636, %rd15178;
	ld.const.u64 	%rd15179, [P_DEV+8];
	sub.s64 	%rd24635, %rd24635, %rd15179;
	ld.const.u64 	%rd15180, [P_DEV+16];
	sub.s64 	%rd24634, %rd24634, %rd15180;
	ld.const.u64 	%rd15181, [P_DEV+24];
	sub.s64 	%rd24633, %rd24633, %rd15181;
	ld.const.u64 	%rd15182, [P_DEV+32];
	sub.s64 	%rd24632, %rd24632, %rd15182;
	sub.s64 	%rd24631, %rd24631, %rd15;
$L__BB1_277:
	sub.s64 	%rd15189, %rd24630, %rd15166;
	sub.s64 	%rd15190, %rd24629, %rd15167;
	sub.s64 	%rd15191, %rd24628, %rd15168;
	sub.s64 	%rd15192, %rd24627, %rd15169;
	sub.s64 	%rd15193, %rd24626, %rd15170;
	sub.s64 	%rd15194, %rd24625, %rd15171;
	mov.u64 	%rd24638, %rd24632;
	mov.u64 	%rd24640, %rd24634;
	mov.u64 	%rd24642, %rd24636;
	mov.u64 	%rd24637, %rd24631;
	mov.u64 	%rd24639, %rd24633;
	mov.u64 	%rd24641, %rd24635;
	// begin inline asm
	add.cc.u64 %rd24642, %rd24642, %rd15189;
	addc.cc.u64 %rd24641, %rd24641, %rd15190;
	addc.cc.u64 %rd24640, %rd24640, %rd15191;
	addc.cc.u64 %rd24639, %rd24639, %rd15192;
	addc.cc.u64 %rd24638, %rd24638, %rd15193;
	addc.u64 %rd24637, %rd24637, %rd15194;
	
	// end inline asm
	setp.lt.u64 	%p140, %rd24637, %rd15;
	@%p140 bra 	$L__BB1_279;
	ld.const.u64 	%rd15201, [P_DEV];
	sub.s64 	%rd24642, %rd24642, %rd15201;
	ld.const.u64 	%rd15202, [P_DEV+8];
	sub.s64 	%rd24641, %rd24641, %rd15202;
	ld.const.u64 	%rd15203, [P_DEV+16];
	sub.s64 	%rd24640, %rd24640, %rd15203;
	ld.const.u64 	%rd15204, [P_DEV+24];
	sub.s64 	%rd24639, %rd24639, %rd15204;
	ld.const.u64 	%rd15205, [P_DEV+32];
	sub.s64 	%rd24638, %rd24638, %rd15205;
	sub.s64 	%rd24637, %rd24637, %rd15;
$L__BB1_279:
	sub.s64 	%rd15212, %rd24636, %rd15189;
	sub.s64 	%rd15213, %rd24635, %rd15190;
	sub.s64 	%rd15214, %rd24634, %rd15191;
	sub.s64 	%rd15215, %rd24633, %rd15192;
	sub.s64 	%rd15216, %rd24632, %rd15193;
	sub.s64 	%rd15217, %rd24631, %rd15194;
	mov.u64 	%rd24646, %rd24640;
	mov.u64 	%rd24648, %rd24642;
	mov.u64 	%rd24643, %rd24637;
	mov.u64 	%rd24645, %rd24639;
	mov.u64 	%rd24647, %rd24641;
	mov.u64 	%rd24644, %rd24638;
	// begin inline asm
	add.cc.u64 %rd24648, %rd24648, %rd15212;
	addc.cc.u64 %rd24647, %rd24647, %rd15213;
	addc.cc.u64 %rd24646, %rd24646, %rd15214;
	addc.cc.u64 %rd24645, %rd24645, %rd15215;
	addc.cc.u64 %rd24644, %rd24644, %rd15216;
	addc.u64 %rd24643, %rd24643, %rd15217;
	
	// end inline asm
	setp.lt.u64 	%p141, %rd24643, %rd15;
	@%p141 bra 	$L__BB1_281;
	ld.const.u64 	%rd15224, [P_DEV];
	sub.s64 	%rd24648, %rd24648, %rd15224;
	ld.const.u64 	%rd15225, [P_DEV+8];
	sub.s64 	%rd24647, %rd24647, %rd15225;
	ld.const.u64 	%rd15226, [P_DEV+16];
	sub.s64 	%rd24646, %rd24646, %rd15226;
	ld.const.u64 	%rd15227, [P_DEV+24];
	sub.s64 	%rd24645, %rd24645, %rd15227;
	ld.const.u64 	%rd15228, [P_DEV+32];
	sub.s64 	%rd24644, %rd24644, %rd15228;
	sub.s64 	%rd24643, %rd24643, %rd15;
$L__BB1_281:
	sub.s64 	%rd15235, %rd24642, %rd15212;
	sub.s64 	%rd15236, %rd24641, %rd15213;
	sub.s64 	%rd15237, %rd24640, %rd15214;
	sub.s64 	%rd15238, %rd24639, %rd15215;
	sub.s64 	%rd15239, %rd24638, %rd15216;
	sub.s64 	%rd15240, %rd24637, %rd15217;
	mov.u64 	%rd24654, %rd24648;
	mov.u64 	%rd24649, %rd24643;
	mov.u64 	%rd24651, %rd24645;
	mov.u64 	%rd24653, %rd24647;
	mov.u64 	%rd24650, %rd24644;
	mov.u64 	%rd24652, %rd24646;
	// begin inline asm
	add.cc.u64 %rd24654, %rd24654, %rd15235;
	addc.cc.u64 %rd24653, %rd24653, %rd15236;
	addc.cc.u64 %rd24652, %rd24652, %rd15237;
	addc.cc.u64 %rd24651, %rd24651, %rd15238;
	addc.cc.u64 %rd24650, %rd24650, %rd15239;
	addc.u64 %rd24649, %rd24649, %rd15240;
	
	// end inline asm
	setp.lt.u64 	%p142, %rd24649, %rd15;
	@%p142 bra 	$L__BB1_283;
	ld.const.u64 	%rd15247, [P_DEV];
	sub.s64 	%rd24654, %rd24654, %rd15247;
	ld.const.u64 	%rd15248, [P_DEV+8];
	sub.s64 	%rd24653, %rd24653, %rd15248;
	ld.const.u64 	%rd15249, [P_DEV+16];
	sub.s64 	%rd24652, %rd24652, %rd15249;
	ld.const.u64 	%rd15250, [P_DEV+24];
	sub.s64 	%rd24651, %rd24651, %rd15250;
	ld.const.u64 	%rd15251, [P_DEV+32];
	sub.s64 	%rd24650, %rd24650, %rd15251;
	sub.s64 	%rd24649, %rd24649, %rd15;
$L__BB1_283:
	sub.s64 	%rd15258, %rd24648, %rd15235;
	sub.s64 	%rd15259, %rd24647, %rd15236;
	sub.s64 	%rd15260, %rd24646, %rd15237;
	sub.s64 	%rd15261, %rd24645, %rd15238;
	sub.s64 	%rd15262, %rd24644, %rd15239;
	sub.s64 	%rd15263, %rd24643, %rd15240;
	mov.u64 	%rd24660, %rd24654;
	mov.u64 	%rd24655, %rd24649;
	mov.u64 	%rd24657, %rd24651;
	mov.u64 	%rd24659, %rd24653;
	mov.u64 	%rd24656, %rd24650;
	mov.u64 	%rd24658, %rd24652;
	// begin inline asm
	add.cc.u64 %rd24660, %rd24660, %rd15258;
	addc.cc.u64 %rd24659, %rd24659, %rd15259;
	addc.cc.u64 %rd24658, %rd24658, %rd15260;
	addc.cc.u64 %rd24657, %rd24657, %rd15261;
	addc.cc.u64 %rd24656, %rd24656, %rd15262;
	addc.u64 %rd24655, %rd24655, %rd15263;
	
	// end inline asm
	setp.lt.u64 	%p143, %rd24655, %rd15;
	@%p143 bra 	$L__BB1_285;
	ld.const.u64 	%rd15270, [P_DEV];
	sub.s64 	%rd24660, %rd24660, %rd15270;
	ld.const.u64 	%rd15271, [P_DEV+8];
	sub.s64 	%rd24659, %rd24659, %rd15271;
	ld.const.u64 	%rd15272, [P_DEV+16];
	sub.s64 	%rd24658, %rd24658, %rd15272;
	ld.const.u64 	%rd15273, [P_DEV+24];
	sub.s64 	%rd24657, %rd24657, %rd15273;
	ld.const.u64 	%rd15274, [P_DEV+32];
	sub.s64 	%rd24656, %rd24656, %rd15274;
	sub.s64 	%rd24655, %rd24655, %rd15;
$L__BB1_285:
	sub.s64 	%rd15281, %rd24654, %rd15258;
	sub.s64 	%rd15282, %rd24653, %rd15259;
	sub.s64 	%rd15283, %rd24652, %rd15260;
	sub.s64 	%rd15284, %rd24651, %rd15261;
	sub.s64 	%rd15285, %rd24650, %rd15262;
	sub.s64 	%rd15286, %rd24649, %rd15263;
	mov.u64 	%rd24663, %rd24657;
	mov.u64 	%rd24665, %rd24659;
	mov.u64 	%rd24662, %rd24656;
	mov.u64 	%rd24664, %rd24658;
	mov.u64 	%rd24666, %rd24660;
	mov.u64 	%rd24661, %rd24655;
	// begin inline asm
	add.cc.u64 %rd24666, %rd24666, %rd15281;
	addc.cc.u64 %rd24665, %rd24665, %rd15282;
	addc.cc.u64 %rd24664, %rd24664, %rd15283;
	addc.cc.u64 %rd24663, %rd24663, %rd15284;
	addc.cc.u64 %rd24662, %rd24662, %rd15285;
	addc.u64 %rd24661, %rd24661, %rd15286;
	
	// end inline asm
	setp.lt.u64 	%p144, %rd24661, %rd15;
	@%p144 bra 	$L__BB1_287;
	ld.const.u64 	%rd15293, [P_DEV];
	sub.s64 	%rd24666, %rd24666, %rd15293;
	ld.const.u64 	%rd15294, [P_DEV+8];
	sub.s64 	%rd24665, %rd24665, %rd15294;
	ld.const.u64 	%rd15295, [P_DEV+16];
	sub.s64 	%rd24664, %rd24664, %rd15295;
	ld.const.u64 	%rd15296, [P_DEV+24];
	sub.s64 	%rd24663, %rd24663, %rd15296;
	ld.const.u64 	%rd15297, [P_DEV+32];
	sub.s64 	%rd24662, %rd24662, %rd15297;
	sub.s64 	%rd24661, %rd24661, %rd15;
$L__BB1_287:
	sub.s64 	%rd15304, %rd24660, %rd15281;
	sub.s64 	%rd15305, %rd24659, %rd15282;
	sub.s64 	%rd15306, %rd24658, %rd15283;
	sub.s64 	%rd15307, %rd24657, %rd15284;
	sub.s64 	%rd15308, %rd24656, %rd15285;
	sub.s64 	%rd15309, %rd24655, %rd15286;
	mov.u64 	%rd24669, %rd24663;
	mov.u64 	%rd24671, %rd24665;
	mov.u64 	%rd24668, %rd24662;
	mov.u64 	%rd24670, %rd24664;
	mov.u64 	%rd24672, %rd24666;
	mov.u64 	%rd24667, %rd24661;
	// begin inline asm
	add.cc.u64 %rd24672, %rd24672, %rd15304;
	addc.cc.u64 %rd24671, %rd24671, %rd15305;
	addc.cc.u64 %rd24670, %rd24670, %rd15306;
	addc.cc.u64 %rd24669, %rd24669, %rd15307;
	addc.cc.u64 %rd24668, %rd24668, %rd15308;
	addc.u64 %rd24667, %rd24667, %rd15309;
	
	// end inline asm
	setp.lt.u64 	%p145, %rd24667, %rd15;
	@%p145 bra 	$L__BB1_289;
	ld.const.u64 	%rd15316, [P_DEV];
	sub.s64 	%rd24672, %rd24672, %rd15316;
	ld.const.u64 	%rd15317, [P_DEV+8];
	sub.s64 	%rd24671, %rd24671, %rd15317;
	ld.const.u64 	%rd15318, [P_DEV+16];
	sub.s64 	%rd24670, %rd24670, %rd15318;
	ld.const.u64 	%rd15319, [P_DEV+24];
	sub.s64 	%rd24669, %rd24669, %rd15319;
	ld.const.u64 	%rd15320, [P_DEV+32];
	sub.s64 	%rd24668, %rd24668, %rd15320;
	sub.s64 	%rd24667, %rd24667, %rd15;
$L__BB1_289:
	sub.s64 	%rd15327, %rd24666, %rd15304;
	sub.s64 	%rd15328, %rd24665, %rd15305;
	sub.s64 	%rd15329, %rd24664, %rd15306;
	sub.s64 	%rd15330, %rd24663, %rd15307;
	sub.s64 	%rd15331, %rd24662, %rd15308;
	sub.s64 	%rd15332, %rd24661, %rd15309;
	mov.u64 	%rd24677, %rd24671;
	mov.u64 	%rd24674, %rd24668;
	mov.u64 	%rd24676, %rd24670;
	mov.u64 	%rd24678, %rd24672;
	mov.u64 	%rd24673, %rd24667;
	mov.u64 	%rd24675, %rd24669;
	// begin inline asm
	add.cc.u64 %rd24678, %rd24678, %rd15327;
	addc.cc.u64 %rd24677, %rd24677, %rd15328;
	addc.cc.u64 %rd24676, %rd24676, %rd15329;
	addc.cc.u64 %rd24675, %rd24675, %rd15330;
	addc.cc.u64 %rd24674, %rd24674, %rd15331;
	addc.u64 %rd24673, %rd24673, %rd15332;
	
	// end inline asm
	setp.lt.u64 	%p146, %rd24673, %rd15;
	@%p146 bra 	$L__BB1_291;
	ld.const.u64 	%rd15339, [P_DEV];
	sub.s64 	%rd24678, %rd24678, %rd15339;
	ld.const.u64 	%rd15340, [P_DEV+8];
	sub.s64 	%rd24677, %rd24677, %rd15340;
	ld.const.u64 	%rd15341, [P_DEV+16];
	sub.s64 	%rd24676, %rd24676, %rd15341;
	ld.const.u64 	%rd15342, [P_DEV+24];
	sub.s64 	%rd24675, %rd24675, %rd15342;
	ld.const.u64 	%rd15343, [P_DEV+32];
	sub.s64 	%rd24674, %rd24674, %rd15343;
	sub.s64 	%rd24673, %rd24673, %rd15;
$L__BB1_291:
	sub.s64 	%rd15350, %rd24672, %rd15327;
	sub.s64 	%rd15351, %rd24671, %rd15328;
	sub.s64 	%rd15352, %rd24670, %rd15329;
	sub.s64 	%rd15353, %rd24669, %rd15330;
	sub.s64 	%rd15354, %rd24668, %rd15331;
	sub.s64 	%rd15355, %rd24667, %rd15332;
	mov.u64 	%rd24680, %rd24674;
	mov.u64 	%rd24682, %rd24676;
	mov.u64 	%rd24684, %rd24678;
	mov.u64 	%rd24679, %rd24673;
	mov.u64 	%rd24681, %rd24675;
	mov.u64 	%rd24683, %rd24677;
	// begin inline asm
	add.cc.u64 %rd24684, %rd24684, %rd15350;
	addc.cc.u64 %rd24683, %rd24683, %rd15351;
	addc.cc.u64 %rd24682, %rd24682, %rd15352;
	addc.cc.u64 %rd24681, %rd24681, %rd15353;
	addc.cc.u64 %rd24680, %rd24680, %rd15354;
	addc.u64 %rd24679, %rd24679, %rd15355;
	
	// end inline asm
	setp.lt.u64 	%p147, %rd24679, %rd15;
	@%p147 bra 	$L__BB1_293;
	ld.const.u64 	%rd15362, [P_DEV];
	sub.s64 	%rd24684, %rd24684, %rd15362;
	ld.const.u64 	%rd15363, [P_DEV+8];
	sub.s64 	%rd24683, %rd24683, %rd15363;
	ld.const.u64 	%rd15364, [P_DEV+16];
	sub.s64 	%rd24682, %rd24682, %rd15364;
	ld.const.u64 	%rd15365, [P_DEV+24];
	sub.s64 	%rd24681, %rd24681, %rd15365;
	ld.const.u64 	%rd15366, [P_DEV+32];
	sub.s64 	%rd24680, %rd24680, %rd15366;
	sub.s64 	%rd24679, %rd24679, %rd15;
$L__BB1_293:
	sub.s64 	%rd15373, %rd24678, %rd15350;
	sub.s64 	%rd15374, %rd24677, %rd15351;
	sub.s64 	%rd15375, %rd24676, %rd15352;
	sub.s64 	%rd15376, %rd24675, %rd15353;
	sub.s64 	%rd15377, %rd24674, %rd15354;
	sub.s64 	%rd15378, %rd24673, %rd15355;
	mov.u64 	%rd24686, %rd24680;
	mov.u64 	%rd24688, %rd24682;
	mov.u64 	%rd24690, %rd24684;
	mov.u64 	%rd24685, %rd24679;
	mov.u64 	%rd24687, %rd24681;
	mov.u64 	%rd24689, %rd24683;
	// begin inline asm
	add.cc.u64 %rd24690, %rd24690, %rd15373;
	addc.cc.u64 %rd24689, %rd24689, %rd15374;
	addc.cc.u64 %rd24688, %rd24688, %rd15375;
	addc.cc.u64 %rd24687, %rd24687, %rd15376;
	addc.cc.u64 %rd24686, %rd24686, %rd15377;
	addc.u64 %rd24685, %rd24685, %rd15378;
	
	// end inline asm
	setp.lt.u64 	%p148, %rd24685, %rd15;
	@%p148 bra 	$L__BB1_295;
	ld.const.u64 	%rd15385, [P_DEV];
	sub.s64 	%rd24690, %rd24690, %rd15385;
	ld.const.u64 	%rd15386, [P_DEV+8];
	sub.s64 	%rd24689, %rd24689, %rd15386;
	ld.const.u64 	%rd15387, [P_DEV+16];
	sub.s64 	%rd24688, %rd24688, %rd15387;
	ld.const.u64 	%rd15388, [P_DEV+24];
	sub.s64 	%rd24687, %rd24687, %rd15388;
	ld.const.u64 	%rd15389, [P_DEV+32];
	sub.s64 	%rd24686, %rd24686, %rd15389;
	sub.s64 	%rd24685, %rd24685, %rd15;
$L__BB1_295:
	sub.s64 	%rd15396, %rd24684, %rd15373;
	sub.s64 	%rd15397, %rd24683, %rd15374;
	sub.s64 	%rd15398, %rd24682, %rd15375;
	sub.s64 	%rd15399, %rd24681, %rd15376;
	sub.s64 	%rd15400, %rd24680, %rd15377;
	sub.s64 	%rd15401, %rd24679, %rd15378;
	mov.u64 	%rd24694, %rd24688;
	mov.u64 	%rd24696, %rd24690;
	mov.u64 	%rd24691, %rd24685;
	mov.u64 	%rd24693, %rd24687;
	mov.u64 	%rd24695, %rd24689;
	mov.u64 	%rd24692, %rd24686;
	// begin inline asm
	add.cc.u64 %rd24696, %rd24696, %rd15396;
	addc.cc.u64 %rd24695, %rd24695, %rd15397;
	addc.cc.u64 %rd24694, %rd24694, %rd15398;
	addc.cc.u64 %rd24693, %rd24693, %rd15399;
	addc.cc.u64 %rd24692, %rd24692, %rd15400;
	addc.u64 %rd24691, %rd24691, %rd15401;
	
	// end inline asm
	setp.lt.u64 	%p149, %rd24691, %rd15;
	@%p149 bra 	$L__BB1_297;
	ld.const.u64 	%rd15408, [P_DEV];
	sub.s64 	%rd24696, %rd24696, %rd15408;
	ld.const.u64 	%rd15409, [P_DEV+8];
	sub.s64 	%rd24695, %rd24695, %rd15409;
	ld.const.u64 	%rd15410, [P_DEV+16];
	sub.s64 	%rd24694, %rd24694, %rd15410;
	ld.const.u64 	%rd15411, [P_DEV+24];
	sub.s64 	%rd24693, %rd24693, %rd15411;
	ld.const.u64 	%rd15412, [P_DEV+32];
	sub.s64 	%rd24692, %rd24692, %rd15412;
	sub.s64 	%rd24691, %rd24691, %rd15;
$L__BB1_297:
	sub.s64 	%rd15419, %rd24690, %rd15396;
	sub.s64 	%rd15420, %rd24689, %rd15397;
	sub.s64 	%rd15421, %rd24688, %rd15398;
	sub.s64 	%rd15422, %rd24687, %rd15399;
	sub.s64 	%rd15423, %rd24686, %rd15400;
	sub.s64 	%rd15424, %rd24685, %rd15401;
	mov.u64 	%rd24702, %rd24696;
	mov.u64 	%rd24697, %rd24691;
	mov.u64 	%rd24699, %rd24693;
	mov.u64 	%rd24701, %rd24695;
	mov.u64 	%rd24698, %rd24692;
	mov.u64 	%rd24700, %rd24694;
	// begin inline asm
	add.cc.u64 %rd24702, %rd24702, %rd15419;
	addc.cc.u64 %rd24701, %rd24701, %rd15420;
	addc.cc.u64 %rd24700, %rd24700, %rd15421;
	addc.cc.u64 %rd24699, %rd24699, %rd15422;
	addc.cc.u64 %rd24698, %rd24698, %rd15423;
	addc.u64 %rd24697, %rd24697, %rd15424;
	
	// end inline asm
	setp.lt.u64 	%p150, %rd24697, %rd15;
	@%p150 bra 	$L__BB1_299;
	ld.const.u64 	%rd15431, [P_DEV];
	sub.s64 	%rd24702, %rd24702, %rd15431;
	ld.const.u64 	%rd15432, [P_DEV+8];
	sub.s64 	%rd24701, %rd24701, %rd15432;
	ld.const.u64 	%rd15433, [P_DEV+16];
	sub.s64 	%rd24700, %rd24700, %rd15433;
	ld.const.u64 	%rd15434, [P_DEV+24];
	sub.s64 	%rd24699, %rd24699, %rd15434;
	ld.const.u64 	%rd15435, [P_DEV+32];
	sub.s64 	%rd24698, %rd24698, %rd15435;
	sub.s64 	%rd24697, %rd24697, %rd15;
$L__BB1_299:
	sub.s64 	%rd15442, %rd24696, %rd15419;
	sub.s64 	%rd15443, %rd24695, %rd15420;
	sub.s64 	%rd15444, %rd24694, %rd15421;
	sub.s64 	%rd15445, %rd24693, %rd15422;
	sub.s64 	%rd15446, %rd24692, %rd15423;
	sub.s64 	%rd15447, %rd24691, %rd15424;
	mov.u64 	%rd24708, %rd24702;
	mov.u64 	%rd24703, %rd24697;
	mov.u64 	%rd24705, %rd24699;
	mov.u64 	%rd24707, %rd24701;
	mov.u64 	%rd24704, %rd24698;
	mov.u64 	%rd24706, %rd24700;
	// begin inline asm
	add.cc.u64 %rd24708, %rd24708, %rd15442;
	addc.cc.u64 %rd24707, %rd24707, %rd15443;
	addc.cc.u64 %rd24706, %rd24706, %rd15444;
	addc.cc.u64 %rd24705, %rd24705, %rd15445;
	addc.cc.u64 %rd24704, %rd24704, %rd15446;
	addc.u64 %rd24703, %rd24703, %rd15447;
	
	// end inline asm
	setp.lt.u64 	%p151, %rd24703, %rd15;
	@%p151 bra 	$L__BB1_301;
	ld.const.u64 	%rd15454, [P_DEV];
	sub.s64 	%rd24708, %rd24708, %rd15454;
	ld.const.u64 	%rd15455, [P_DEV+8];
	sub.s64 	%rd24707, %rd24707, %rd15455;
	ld.const.u64 	%rd15456, [P_DEV+16];
	sub.s64 	%rd24706, %rd24706, %rd15456;
	ld.const.u64 	%rd15457, [P_DEV+24];
	sub.s64 	%rd24705, %rd24705, %rd15457;
	ld.const.u64 	%rd15458, [P_DEV+32];
	sub.s64 	%rd24704, %rd24704, %rd15458;
	sub.s64 	%rd24703, %rd24703, %rd15;
$L__BB1_301:
	sub.s64 	%rd15465, %rd24702, %rd15442;
	sub.s64 	%rd15466, %rd24701, %rd15443;
	sub.s64 	%rd15467, %rd24700, %rd15444;
	sub.s64 	%rd15468, %rd24699, %rd15445;
	sub.s64 	%rd15469, %rd24698, %rd15446;
	sub.s64 	%rd15470, %rd24697, %rd15447;
	mov.u64 	%rd24711, %rd24705;
	mov.u64 	%rd24713, %rd24707;
	mov.u64 	%rd24710, %rd24704;
	mov.u64 	%rd24712, %rd24706;
	mov.u64 	%rd24714, %rd24708;
	mov.u64 	%rd24709, %rd24703;
	// begin inline asm
	add.cc.u64 %rd24714, %rd24714, %rd15465;
	addc.cc.u64 %rd24713, %rd24713, %rd15466;
	addc.cc.u64 %rd24712, %rd24712, %rd15467;
	addc.cc.u64 %rd24711, %rd24711, %rd15468;
	addc.cc.u64 %rd24710, %rd24710, %rd15469;
	addc.u64 %rd24709, %rd24709, %rd15470;
	
	// end inline asm
	setp.lt.u64 	%p152, %rd24709, %rd15;
	@%p152 bra 	$L__BB1_303;
	ld.const.u64 	%rd15477, [P_DEV];
	sub.s64 	%rd24714, %rd24714, %rd15477;
	ld.const.u64 	%rd15478, [P_DEV+8];
	sub.s64 	%rd24713, %rd24713, %rd15478;
	ld.const.u64 	%rd15479, [P_DEV+16];
	sub.s64 	%rd24712, %rd24712, %rd15479;
	ld.const.u64 	%rd15480, [P_DEV+24];
	sub.s64 	%rd24711, %rd24711, %rd15480;
	ld.const.u64 	%rd15481, [P_DEV+32];
	sub.s64 	%rd24710, %rd24710, %rd15481;
	sub.s64 	%rd24709, %rd24709, %rd15;
$L__BB1_303:
	sub.s64 	%rd15488, %rd24708, %rd15465;
	sub.s64 	%rd15489, %rd24707, %rd15466;
	sub.s64 	%rd15490, %rd24706, %rd15467;
	sub.s64 	%rd15491, %rd24705, %rd15468;
	sub.s64 	%rd15492, %rd24704, %rd15469;
	sub.s64 	%rd15493, %rd24703, %rd15470;
	mov.u64 	%rd24717, %rd24711;
	mov.u64 	%rd24719, %rd24713;
	mov.u64 	%rd24716, %rd24710;
	mov.u64 	%rd24718, %rd24712;
	mov.u64 	%rd24720, %rd24714;
	mov.u64 	%rd24715, %rd24709;
	// begin inline asm
	add.cc.u64 %rd24720, %rd24720, %rd15488;
	addc.cc.u64 %rd24719, %rd24719, %rd15489;
	addc.cc.u64 %rd24718, %rd24718, %rd15490;
	addc.cc.u64 %rd24717, %rd24717, %rd15491;
	addc.cc.u64 %rd24716, %rd24716, %rd15492;
	addc.u64 %rd24715, %rd24715, %rd15493;
	
	// end inline asm
	setp.lt.u64 	%p153, %rd24715, %rd15;
	@%p153 bra 	$L__BB1_305;
	ld.const.u64 	%rd15500, [P_DEV];
	sub.s64 	%rd24720, %rd24720, %rd15500;
	ld.const.u64 	%rd15501, [P_DEV+8];
	sub.s64 	%rd24719, %rd24719, %rd15501;
	ld.const.u64 	%rd15502, [P_DEV+16];
	sub.s64 	%rd24718, %rd24718, %rd15502;
	ld.const.u64 	%rd15503, [P_DEV+24];
	sub.s64 	%rd24717, %rd24717, %rd15503;
	ld.const.u64 	%rd15504, [P_DEV+32];
	sub.s64 	%rd24716, %rd24716, %rd15504;
	sub.s64 	%rd24715, %rd24715, %rd15;
$L__BB1_305:
	sub.s64 	%rd15511, %rd24714, %rd15488;
	sub.s64 	%rd15512, %rd24713, %rd15489;
	sub.s64 	%rd15513, %rd24712, %rd15490;
	sub.s64 	%rd15514, %rd24711, %rd15491;
	sub.s64 	%rd15515, %rd24710, %rd15492;
	sub.s64 	%rd15516, %rd24709, %rd15493;
	mov.u64 	%rd24725, %rd24719;
	mov.u64 	%rd24722, %rd24716;
	mov.u64 	%rd24724, %rd24718;
	mov.u64 	%rd24726, %rd24720;
	mov.u64 	%rd24721, %rd24715;
	mov.u64 	%rd24723, %rd24717;
	// begin inline asm
	add.cc.u64 %rd24726, %rd24726, %rd15511;
	addc.cc.u64 %rd24725, %rd24725, %rd15512;
	addc.cc.u64 %rd24724, %rd24724, %rd15513;
	addc.cc.u64 %rd24723, %rd24723, %rd15514;
	addc.cc.u64 %rd24722, %rd24722, %rd15515;
	addc.u64 %rd24721, %rd24721, %rd15516;
	
	// end inline asm
	setp.lt.u64 	%p154, %rd24721, %rd15;
	@%p154 bra 	$L__BB1_307;
	ld.const.u64 	%rd15523, [P_DEV];
	sub.s64 	%rd24726, %rd24726, %rd15523;
	ld.const.u64 	%rd15524, [P_DEV+8];
	sub.s64 	%rd24725, %rd24725, %rd15524;
	ld.const.u64 	%rd15525, [P_DEV+16];
	sub.s64 	%rd24724, %rd24724, %rd15525;
	ld.const.u64 	%rd15526, [P_DEV+24];
	sub.s64 	%rd24723, %rd24723, %rd15526;
	ld.const.u64 	%rd15527, [P_DEV+32];
	sub.s64 	%rd24722, %rd24722, %rd15527;
	sub.s64 	%rd24721, %rd24721, %rd15;
$L__BB1_307:
	sub.s64 	%rd15534, %rd24720, %rd15511;
	sub.s64 	%rd15535, %rd24719, %rd15512;
	sub.s64 	%rd15536, %rd24718, %rd15513;
	sub.s64 	%rd15537, %rd24717, %rd15514;
	sub.s64 	%rd15538, %rd24716, %rd15515;
	sub.s64 	%rd15539, %rd24715, %rd15516;
	mov.u64 	%rd24728, %rd24722;
	mov.u64 	%rd24730, %rd24724;
	mov.u64 	%rd24732, %rd24726;
	mov.u64 	%rd24727, %rd24721;
	mov.u64 	%rd24729, %rd24723;
	mov.u64 	%rd24731, %rd24725;
	// begin inline asm
	add.cc.u64 %rd24732, %rd24732, %rd15534;
	addc.cc.u64 %rd24731, %rd24731, %rd15535;
	addc.cc.u64 %rd24730, %rd24730, %rd15536;
	addc.cc.u64 %rd24729, %rd24729, %rd15537;
	addc.cc.u64 %rd24728, %rd24728, %rd15538;
	addc.u64 %rd24727, %rd24727, %rd15539;
	
	// end inline asm
	setp.lt.u64 	%p155, %rd24727, %rd15;
	@%p155 bra 	$L__BB1_309;
	ld.const.u64 	%rd15546, [P_DEV];
	sub.s64 	%rd24732, %rd24732, %rd15546;
	ld.const.u64 	%rd15547, [P_DEV+8];
	sub.s64 	%rd24731, %rd24731, %rd15547;
	ld.const.u64 	%rd15548, [P_DEV+16];
	sub.s64 	%rd24730, %rd24730, %rd15548;
	ld.const.u64 	%rd15549, [P_DEV+24];
	sub.s64 	%rd24729, %rd24729, %rd15549;
	ld.const.u64 	%rd15550, [P_DEV+32];
	sub.s64 	%rd24728, %rd24728, %rd15550;
	sub.s64 	%rd24727, %rd24727, %rd15;
$L__BB1_309:
	sub.s64 	%rd15557, %rd24726, %rd15534;
	sub.s64 	%rd15558, %rd24725, %rd15535;
	sub.s64 	%rd15559, %rd24724, %rd15536;
	sub.s64 	%rd15560, %rd24723, %rd15537;
	sub.s64 	%rd15561, %rd24722, %rd15538;
	sub.s64 	%rd15562, %rd24721, %rd15539;
	mov.u64 	%rd24734, %rd24728;
	mov.u64 	%rd24736, %rd24730;
	mov.u64 	%rd24738, %rd24732;
	mov.u64 	%rd24733, %rd24727;
	mov.u64 	%rd24735, %rd24729;
	mov.u64 	%rd24737, %rd24731;
	// begin inline asm
	add.cc.u64 %rd24738, %rd24738, %rd15557;
	addc.cc.u64 %rd24737, %rd24737, %rd15558;
	addc.cc.u64 %rd24736, %rd24736, %rd15559;
	addc.cc.u64 %rd24735, %rd24735, %rd15560;
	addc.cc.u64 %rd24734, %rd24734, %rd15561;
	addc.u64 %rd24733, %rd24733, %rd15562;
	
	// end inline asm
	setp.lt.u64 	%p156, %rd24733, %rd15;
	@%p156 bra 	$L__BB1_311;
	ld.const.u64 	%rd15569, [P_DEV];
	sub.s64 	%rd24738, %rd24738, %rd15569;
	ld.const.u64 	%rd15570, [P_DEV+8];
	sub.s64 	%rd24737, %rd24737, %rd15570;
	ld.const.u64 	%rd15571, [P_DEV+16];
	sub.s64 	%rd24736, %rd24736, %rd15571;
	ld.const.u64 	%rd15572, [P_DEV+24];
	sub.s64 	%rd24735, %rd24735, %rd15572;
	ld.const.u64 	%rd15573, [P_DEV+32];
	sub.s64 	%rd24734, %rd24734, %rd15573;
	sub.s64 	%rd24733, %rd24733, %rd15;
$L__BB1_311:
	sub.s64 	%rd15580, %rd24732, %rd15557;
	sub.s64 	%rd15581, %rd24731, %rd15558;
	sub.s64 	%rd15582, %rd24730, %rd15559;
	sub.s64 	%rd15583, %rd24729, %rd15560;
	sub.s64 	%rd15584, %rd24728, %rd15561;
	sub.s64 	%rd15585, %rd24727, %rd15562;
	mov.u64 	%rd24742, %rd24736;
	mov.u64 	%rd24744, %rd24738;
	mov.u64 	%rd24739, %rd24733;
	mov.u64 	%rd24741, %rd24735;
	mov.u64 	%rd24743, %rd24737;
	mov.u64 	%rd24740, %rd24734;
	// begin inline asm
	add.cc.u64 %rd24744, %rd24744, %rd15580;
	addc.cc.u64 %rd24743, %rd24743, %rd15581;
	addc.cc.u64 %rd24742, %rd24742, %rd15582;
	addc.cc.u64 %rd24741, %rd24741, %rd15583;
	addc.cc.u64 %rd24740, %rd24740, %rd15584;
	addc.u64 %rd24739, %rd24739, %rd15585;
	
	// end inline asm
	setp.lt.u64 	%p157, %rd24739, %rd15;
	@%p157 bra 	$L__BB1_313;
	ld.const.u64 	%rd15592, [P_DEV];
	sub.s64 	%rd24744, %rd24744, %rd15592;
	ld.const.u64 	%rd15593, [P_DEV+8];
	sub.s64 	%rd24743, %rd24743, %rd15593;
	ld.const.u64 	%rd15594, [P_DEV+16];
	sub.s64 	%rd24742, %rd24742, %rd15594;
	ld.const.u64 	%rd15595, [P_DEV+24];
	sub.s64 	%rd24741, %rd24741, %rd15595;
	ld.const.u64 	%rd15596, [P_DEV+32];
	sub.s64 	%rd24740, %rd24740, %rd15596;
	sub.s64 	%rd24739, %rd24739, %rd15;
$L__BB1_313:
	sub.s64 	%rd15603, %rd24738, %rd15580;
	sub.s64 	%rd15604, %rd24737, %rd15581;
	sub.s64 	%rd15605, %rd24736, %rd15582;
	sub.s64 	%rd15606, %rd24735, %rd15583;
	sub.s64 	%rd15607, %rd24734, %rd15584;
	sub.s64 	%rd15608, %rd24733, %rd15585;
	mov.u64 	%rd24750, %rd24744;
	mov.u64 	%rd24745, %rd24739;
	mov.u64 	%rd24747, %rd24741;
	mov.u64 	%rd24749, %rd24743;
	mov.u64 	%rd24746, %rd24740;
	mov.u64 	%rd24748, %rd24742;
	// begin inline asm
	add.cc.u64 %rd24750, %rd24750, %rd15603;
	addc.cc.u64 %rd24749, %rd24749, %rd15604;
	addc.cc.u64 %rd24748, %rd24748, %rd15605;
	addc.cc.u64 %rd24747, %rd24747, %rd15606;
	addc.cc.u64 %rd24746, %rd24746, %rd15607;
	addc.u64 %rd24745, %rd24745, %rd15608;
	
	// end inline asm
	setp.lt.u64 	%p158, %rd24745, %rd15;
	@%p158 bra 	$L__BB1_315;
	ld.const.u64 	%rd15615, [P_DEV];
	sub.s64 	%rd24750, %rd24750, %rd15615;
	ld.const.u64 	%rd15616, [P_DEV+8];
	sub.s64 	%rd24749, %rd24749, %rd15616;
	ld.const.u64 	%rd15617, [P_DEV+16];
	sub.s64 	%rd24748, %rd24748, %rd15617;
	ld.const.u64 	%rd15618, [P_DEV+24];
	sub.s64 	%rd24747, %rd24747, %rd15618;
	ld.const.u64 	%rd15619, [P_DEV+32];
	sub.s64 	%rd24746, %rd24746, %rd15619;
	sub.s64 	%rd24745, %rd24745, %rd15;
$L__BB1_315:
	sub.s64 	%rd15626, %rd24744, %rd15603;
	sub.s64 	%rd15627, %rd24743, %rd15604;
	sub.s64 	%rd15628, %rd24742, %rd15605;
	sub.s64 	%rd15629, %rd24741, %rd15606;
	sub.s64 	%rd15630, %rd24740, %rd15607;
	sub.s64 	%rd15631, %rd24739, %rd15608;
	mov.u64 	%rd24756, %rd24750;
	mov.u64 	%rd24751, %rd24745;
	mov.u64 	%rd24753, %rd24747;
	mov.u64 	%rd24755, %rd24749;
	mov.u64 	%rd24752, %rd24746;
	mov.u64 	%rd24754, %rd24748;
	// begin inline asm
	add.cc.u64 %rd24756, %rd24756, %rd15626;
	addc.cc.u64 %rd24755, %rd24755, %rd15627;
	addc.cc.u64 %rd24754, %rd24754, %rd15628;
	addc.cc.u64 %rd24753, %rd24753, %rd15629;
	addc.cc.u64 %rd24752, %rd24752, %rd15630;
	addc.u64 %rd24751, %rd24751, %rd15631;
	
	// end inline asm
	setp.lt.u64 	%p159, %rd24751, %rd15;
	@%p159 bra 	$L__BB1_317;
	ld.const.u64 	%rd15638, [P_DEV];
	sub.s64 	%rd24756, %rd24756, %rd15638;
	ld.const.u64 	%rd15639, [P_DEV+8];
	sub.s64 	%rd24755, %rd24755, %rd15639;
	ld.const.u64 	%rd15640, [P_DEV+16];
	sub.s64 	%rd24754, %rd24754, %rd15640;
	ld.const.u64 	%rd15641, [P_DEV+24];
	sub.s64 	%rd24753, %rd24753, %rd15641;
	ld.const.u64 	%rd15642, [P_DEV+32];
	sub.s64 	%rd24752, %rd24752, %rd15642;
	sub.s64 	%rd24751, %rd24751, %rd15;
$L__BB1_317:
	sub.s64 	%rd15649, %rd24750, %rd15626;
	sub.s64 	%rd15650, %rd24749, %rd15627;
	sub.s64 	%rd15651, %rd24748, %rd15628;
	sub.s64 	%rd15652, %rd24747, %rd15629;
	sub.s64 	%rd15653, %rd24746, %rd15630;
	sub.s64 	%rd15654, %rd24745, %rd15631;
	mov.u64 	%rd24759, %rd24753;
	mov.u64 	%rd24761, %rd24755;
	mov.u64 	%rd24758, %rd24752;
	mov.u64 	%rd24760, %rd24754;
	mov.u64 	%rd24762, %rd24756;
	mov.u64 	%rd24757, %rd24751;
	// begin inline asm
	add.cc.u64 %rd24762, %rd24762, %rd15649;
	addc.cc.u64 %rd24761, %rd24761, %rd15650;
	addc.cc.u64 %rd24760, %rd24760, %rd15651;
	addc.cc.u64 %rd24759, %rd24759, %rd15652;
	addc.cc.u64 %rd24758, %rd24758, %rd15653;
	addc.u64 %rd24757, %rd24757, %rd15654;
	
	// end inline asm
	setp.lt.u64 	%p160, %rd24757, %rd15;
	@%p160 bra 	$L__BB1_319;
	ld.const.u64 	%rd15661, [P_DEV];
	sub.s64 	%rd24762, %rd24762, %rd15661;
	ld.const.u64 	%rd15662, [P_DEV+8];
	sub.s64 	%rd24761, %rd24761, %rd15662;
	ld.const.u64 	%rd15663, [P_DEV+16];
	sub.s64 	%rd24760, %rd24760, %rd15663;
	ld.const.u64 	%rd15664, [P_DEV+24];
	sub.s64 	%rd24759, %rd24759, %rd15664;
	ld.const.u64 	%rd15665, [P_DEV+32];
	sub.s64 	%rd24758, %rd24758, %rd15665;
	sub.s64 	%rd24757, %rd24757, %rd15;
$L__BB1_319:
	sub.s64 	%rd15672, %rd24756, %rd15649;
	sub.s64 	%rd15673, %rd24755, %rd15650;
	sub.s64 	%rd15674, %rd24754, %rd15651;
	sub.s64 	%rd15675, %rd24753, %rd15652;
	sub.s64 	%rd15676, %rd24752, %rd15653;
	sub.s64 	%rd15677, %rd24751, %rd15654;
	mov.u64 	%rd24765, %rd24759;
	mov.u64 	%rd24767, %rd24761;
	mov.u64 	%rd24764, %rd24758;
	mov.u64 	%rd24766, %rd24760;
	mov.u64 	%rd24768, %rd24762;
	mov.u64 	%rd24763, %rd24757;
	// begin inline asm
	add.cc.u64 %rd24768, %rd24768, %rd15672;
	addc.cc.u64 %rd24767, %rd24767, %rd15673;
	addc.cc.u64 %rd24766, %rd24766, %rd15674;
	addc.cc.u64 %rd24765, %rd24765, %rd15675;
	addc.cc.u64 %rd24764, %rd24764, %rd15676;
	addc.u64 %rd24763, %rd24763, %rd15677;
	
	// end inline asm
	setp.lt.u64 	%p161, %rd24763, %rd15;
	@%p161 bra 	$L__BB1_321;
	ld.const.u64 	%rd15684, [P_DEV];
	sub.s64 	%rd24768, %rd24768, %rd15684;
	ld.const.u64 	%rd15685, [P_DEV+8];
	sub.s64 	%rd24767, %rd24767, %rd15685;
	ld.const.u64 	%rd15686, [P_DEV+16];
	sub.s64 	%rd24766, %rd24766, %rd15686;
	ld.const.u64 	%rd15687, [P_DEV+24];
	sub.s64 	%rd24765, %rd24765, %rd15687;
	ld.const.u64 	%rd15688, [P_DEV+32];
	sub.s64 	%rd24764, %rd24764, %rd15688;
	sub.s64 	%rd24763, %rd24763, %rd15;
$L__BB1_321:
	sub.s64 	%rd15695, %rd24762, %rd15672;
	sub.s64 	%rd15696, %rd24761, %rd15673;
	sub.s64 	%rd15697, %rd24760, %rd15674;
	sub.s64 	%rd15698, %rd24759, %rd15675;
	sub.s64 	%rd15699, %rd24758, %rd15676;
	sub.s64 	%rd15700, %rd24757, %rd15677;
	mov.u64 	%rd24773, %rd24767;
	mov.u64 	%rd24770, %rd24764;
	mov.u64 	%rd24772, %rd24766;
	mov.u64 	%rd24774, %rd24768;
	mov.u64 	%rd24769, %rd24763;
	mov.u64 	%rd24771, %rd24765;
	// begin inline asm
	add.cc.u64 %rd24774, %rd24774, %rd15695;
	addc.cc.u64 %rd24773, %rd24773, %rd15696;
	addc.cc.u64 %rd24772, %rd24772, %rd15697;
	addc.cc.u64 %rd24771, %rd24771, %rd15698;
	addc.cc.u64 %rd24770, %rd24770, %rd15699;
	addc.u64 %rd24769, %rd24769, %rd15700;
	
	// end inline asm
	setp.lt.u64 	%p162, %rd24769, %rd15;
	@%p162 bra 	$L__BB1_323;
	ld.const.u64 	%rd15707, [P_DEV];
	sub.s64 	%rd24774, %rd24774, %rd15707;
	ld.const.u64 	%rd15708, [P_DEV+8];
	sub.s64 	%rd24773, %rd24773, %rd15708;
	ld.const.u64 	%rd15709, [P_DEV+16];
	sub.s64 	%rd24772, %rd24772, %rd15709;
	ld.const.u64 	%rd15710, [P_DEV+24];
	sub.s64 	%rd24771, %rd24771, %rd15710;
	ld.const.u64 	%rd15711, [P_DEV+32];
	sub.s64 	%rd24770, %rd24770, %rd15711;
	sub.s64 	%rd24769, %rd24769, %rd15;
$L__BB1_323:
	sub.s64 	%rd15718, %rd24768, %rd15695;
	sub.s64 	%rd15719, %rd24767, %rd15696;
	sub.s64 	%rd15720, %rd24766, %rd15697;
	sub.s64 	%rd15721, %rd24765, %rd15698;
	sub.s64 	%rd15722, %rd24764, %rd15699;
	sub.s64 	%rd15723, %rd24763, %rd15700;
	mov.u64 	%rd24776, %rd24770;
	mov.u64 	%rd24778, %rd24772;
	mov.u64 	%rd24780, %rd24774;
	mov.u64 	%rd24775, %rd24769;
	mov.u64 	%rd24777, %rd24771;
	mov.u64 	%rd24779, %rd24773;
	// begin inline asm
	add.cc.u64 %rd24780, %rd24780, %rd15718;
	addc.cc.u64 %rd24779, %rd24779, %rd15719;
	addc.cc.u64 %rd24778, %rd24778, %rd15720;
	addc.cc.u64 %rd24777, %rd24777, %rd15721;
	addc.cc.u64 %rd24776, %rd24776, %rd15722;
	addc.u64 %rd24775, %rd24775, %rd15723;
	
	// end inline asm
	setp.lt.u64 	%p163, %rd24775, %rd15;
	@%p163 bra 	$L__BB1_325;
	ld.const.u64 	%rd15730, [P_DEV];
	sub.s64 	%rd24780, %rd24780, %rd15730;
	ld.const.u64 	%rd15731, [P_DEV+8];
	sub.s64 	%rd24779, %rd24779, %rd15731;
	ld.const.u64 	%rd15732, [P_DEV+16];
	sub.s64 	%rd24778, %rd24778, %rd15732;
	ld.const.u64 	%rd15733, [P_DEV+24];
	sub.s64 	%rd24777, %rd24777, %rd15733;
	ld.const.u64 	%rd15734, [P_DEV+32];
	sub.s64 	%rd24776, %rd24776, %rd15734;
	sub.s64 	%rd24775, %rd24775, %rd15;
$L__BB1_325:
	sub.s64 	%rd15741, %rd24774, %rd15718;
	sub.s64 	%rd15742, %rd24773, %rd15719;
	sub.s64 	%rd15743, %rd24772, %rd15720;
	sub.s64 	%rd15744, %rd24771, %rd15721;
	sub.s64 	%rd15745, %rd24770, %rd15722;
	sub.s64 	%rd15746, %rd24769, %rd15723;
	mov.u64 	%rd24782, %rd24776;
	mov.u64 	%rd24784, %rd24778;
	mov.u64 	%rd24786, %rd24780;
	mov.u64 	%rd24781, %rd24775;
	mov.u64 	%rd24783, %rd24777;
	mov.u64 	%rd24785, %rd24779;
	// begin inline asm
	add.cc.u64 %rd24786, %rd24786, %rd15741;
	addc.cc.u64 %rd24785, %rd24785, %rd15742;
	addc.cc.u64 %rd24784, %rd24784, %rd15743;
	addc.cc.u64 %rd24783, %rd24783, %rd15744;
	addc.cc.u64 %rd24782, %rd24782, %rd15745;
	addc.u64 %rd24781, %rd24781, %rd15746;
	
	// end inline asm
	setp.lt.u64 	%p164, %rd24781, %rd15;
	@%p164 bra 	$L__BB1_327;
	ld.const.u64 	%rd15753, [P_DEV];
	sub.s64 	%rd24786, %rd24786, %rd15753;
	ld.const.u64 	%rd15754, [P_DEV+8];
	sub.s64 	%rd24785, %rd24785, %rd15754;
	ld.const.u64 	%rd15755, [P_DEV+16];
	sub.s64 	%rd24784, %rd24784, %rd15755;
	ld.const.u64 	%rd15756, [P_DEV+24];
	sub.s64 	%rd24783, %rd24783, %rd15756;
	ld.const.u64 	%rd15757, [P_DEV+32];
	sub.s64 	%rd24782, %rd24782, %rd15757;
	sub.s64 	%rd24781, %rd24781, %rd15;
$L__BB1_327:
	sub.s64 	%rd15764, %rd24780, %rd15741;
	sub.s64 	%rd15765, %rd24779, %rd15742;
	sub.s64 	%rd15766, %rd24778, %rd15743;
	sub.s64 	%rd15767, %rd24777, %rd15744;
	sub.s64 	%rd15768, %rd24776, %rd15745;
	sub.s64 	%rd15769, %rd24775, %rd15746;
	mov.u64 	%rd24790, %rd24784;
	mov.u64 	%rd24792, %rd24786;
	mov.u64 	%rd24787, %rd24781;
	mov.u64 	%rd24789, %rd24783;
	mov.u64 	%rd24791, %rd24785;
	mov.u64 	%rd24788, %rd24782;
	// begin inline asm
	add.cc.u64 %rd24792, %rd24792, %rd15764;
	addc.cc.u64 %rd24791, %rd24791, %rd15765;
	addc.cc.u64 %rd24790, %rd24790, %rd15766;
	addc.cc.u64 %rd24789, %rd24789, %rd15767;
	addc.cc.u64 %rd24788, %rd24788, %rd15768;
	addc.u64 %rd24787, %rd24787, %rd15769;
	
	// end inline asm
	setp.lt.u64 	%p165, %rd24787, %rd15;
	@%p165 bra 	$L__BB1_329;
	ld.const.u64 	%rd15776, [P_DEV];
	sub.s64 	%rd24792, %rd24792, %rd15776;
	ld.const.u64 	%rd15777, [P_DEV+8];
	sub.s64 	%rd24791, %rd24791, %rd15777;
	ld.const.u64 	%rd15778, [P_DEV+16];
	sub.s64 	%rd24790, %rd24790, %rd15778;
	ld.const.u64 	%rd15779, [P_DEV+24];
	sub.s64 	%rd24789, %rd24789, %rd15779;
	ld.const.u64 	%rd15780, [P_DEV+32];
	sub.s64 	%rd24788, %rd24788, %rd15780;
	sub.s64 	%rd24787, %rd24787, %rd15;
$L__BB1_329:
	sub.s64 	%rd15787, %rd24786, %rd15764;
	sub.s64 	%rd15788, %rd24785, %rd15765;
	sub.s64 	%rd15789, %rd24784, %rd15766;
	sub.s64 	%rd15790, %rd24783, %rd15767;
	sub.s64 	%rd15791, %rd24782, %rd15768;
	sub.s64 	%rd15792, %rd24781, %rd15769;
	mov.u64 	%rd24798, %rd24792;
	mov.u64 	%rd24793, %rd24787;
	mov.u64 	%rd24795, %rd24789;
	mov.u64 	%rd24797, %rd24791;
	mov.u64 	%rd24794, %rd24788;
	mov.u64 	%rd24796, %rd24790;
	// begin inline asm
	add.cc.u64 %rd24798, %rd24798, %rd15787;
	addc.cc.u64 %rd24797, %rd24797, %rd15788;
	addc.cc.u64 %rd24796, %rd24796, %rd15789;
	addc.cc.u64 %rd24795, %rd24795, %rd15790;
	addc.cc.u64 %rd24794, %rd24794, %rd15791;
	addc.u64 %rd24793, %rd24793, %rd15792;
	
	// end inline asm
	setp.lt.u64 	%p166, %rd24793, %rd15;
	@%p166 bra 	$L__BB1_331;
	ld.const.u64 	%rd15799, [P_DEV];
	sub.s64 	%rd24798, %rd24798, %rd15799;
	ld.const.u64 	%rd15800, [P_DEV+8];
	sub.s64 	%rd24797, %rd24797, %rd15800;
	ld.const.u64 	%rd15801, [P_DEV+16];
	sub.s64 	%rd24796, %rd24796, %rd15801;
	ld.const.u64 	%rd15802, [P_DEV+24];
	sub.s64 	%rd24795, %rd24795, %rd15802;
	ld.const.u64 	%rd15803, [P_DEV+32];
	sub.s64 	%rd24794, %rd24794, %rd15803;
	sub.s64 	%rd24793, %rd24793, %rd15;
$L__BB1_331:
	sub.s64 	%rd15810, %rd24792, %rd15787;
	sub.s64 	%rd15811, %rd24791, %rd15788;
	sub.s64 	%rd15812, %rd24790, %rd15789;
	sub.s64 	%rd15813, %rd24789, %rd15790;
	sub.s64 	%rd15814, %rd24788, %rd15791;
	sub.s64 	%rd15815, %rd24787, %rd15792;
	mov.u64 	%rd24804, %rd24798;
	mov.u64 	%rd24799, %rd24793;
	mov.u64 	%rd24801, %rd24795;
	mov.u64 	%rd24803, %rd24797;
	mov.u64 	%rd24800, %rd24794;
	mov.u64 	%rd24802, %rd24796;
	// begin inline asm
	add.cc.u64 %rd24804, %rd24804, %rd15810;
	addc.cc.u64 %rd24803, %rd24803, %rd15811;
	addc.cc.u64 %rd24802, %rd24802, %rd15812;
	addc.cc.u64 %rd24801, %rd24801, %rd15813;
	addc.cc.u64 %rd24800, %rd24800, %rd15814;
	addc.u64 %rd24799, %rd24799, %rd15815;
	
	// end inline asm
	setp.lt.u64 	%p167, %rd24799, %rd15;
	@%p167 bra 	$L__BB1_333;
	ld.const.u64 	%rd15822, [P_DEV];
	sub.s64 	%rd24804, %rd24804, %rd15822;
	ld.const.u64 	%rd15823, [P_DEV+8];
	sub.s64 	%rd24803, %rd24803, %rd15823;
	ld.const.u64 	%rd15824, [P_DEV+16];
	sub.s64 	%rd24802, %rd24802, %rd15824;
	ld.const.u64 	%rd15825, [P_DEV+24];
	sub.s64 	%rd24801, %rd24801, %rd15825;
	ld.const.u64 	%rd15826, [P_DEV+32];
	sub.s64 	%rd24800, %rd24800, %rd15826;
	sub.s64 	%rd24799, %rd24799, %rd15;
$L__BB1_333:
	sub.s64 	%rd15833, %rd24798, %rd15810;
	sub.s64 	%rd15834, %rd24797, %rd15811;
	sub.s64 	%rd15835, %rd24796, %rd15812;
	sub.s64 	%rd15836, %rd24795, %rd15813;
	sub.s64 	%rd15837, %rd24794, %rd15814;
	sub.s64 	%rd15838, %rd24793, %rd15815;
	mov.u64 	%rd24807, %rd24801;
	mov.u64 	%rd24809, %rd24803;
	mov.u64 	%rd24806, %rd24800;
	mov.u64 	%rd24808, %rd24802;
	mov.u64 	%rd24810, %rd24804;
	mov.u64 	%rd24805, %rd24799;
	// begin inline asm
	add.cc.u64 %rd24810, %rd24810, %rd15833;
	addc.cc.u64 %rd24809, %rd24809, %rd15834;
	addc.cc.u64 %rd24808, %rd24808, %rd15835;
	addc.cc.u64 %rd24807, %rd24807, %rd15836;
	addc.cc.u64 %rd24806, %rd24806, %rd15837;
	addc.u64 %rd24805, %rd24805, %rd15838;
	
	// end inline asm
	setp.lt.u64 	%p168, %rd24805, %rd15;
	@%p168 bra 	$L__BB1_335;
	ld.const.u64 	%rd15845, [P_DEV];
	sub.s64 	%rd24810, %rd24810, %rd15845;
	ld.const.u64 	%rd15846, [P_DEV+8];
	sub.s64 	%rd24809, %rd24809, %rd15846;
	ld.const.u64 	%rd15847, [P_DEV+16];
	sub.s64 	%rd24808, %rd24808, %rd15847;
	ld.const.u64 	%rd15848, [P_DEV+24];
	sub.s64 	%rd24807, %rd24807, %rd15848;
	ld.const.u64 	%rd15849, [P_DEV+32];
	sub.s64 	%rd24806, %rd24806, %rd15849;
	sub.s64 	%rd24805, %rd24805, %rd15;
$L__BB1_335:
	sub.s64 	%rd15856, %rd24804, %rd15833;
	sub.s64 	%rd15857, %rd24803, %rd15834;
	sub.s64 	%rd15858, %rd24802, %rd15835;
	sub.s64 	%rd15859, %rd24801, %rd15836;
	sub.s64 	%rd15860, %rd24800, %rd15837;
	sub.s64 	%rd15861, %rd24799, %rd15838;
	mov.u64 	%rd24813, %rd24807;
	mov.u64 	%rd24815, %rd24809;
	mov.u64 	%rd24812, %rd24806;
	mov.u64 	%rd24814, %rd24808;
	mov.u64 	%rd24816, %rd24810;
	mov.u64 	%rd24811, %rd24805;
	// begin inline asm
	add.cc.u64 %rd24816, %rd24816, %rd15856;
	addc.cc.u64 %rd24815, %rd24815, %rd15857;
	addc.cc.u64 %rd24814, %rd24814, %rd15858;
	addc.cc.u64 %rd24813, %rd24813, %rd15859;
	addc.cc.u64 %rd24812, %rd24812, %rd15860;
	addc.u64 %rd24811, %rd24811, %rd15861;
	
	// end inline asm
	setp.lt.u64 	%p169, %rd24811, %rd15;
	@%p169 bra 	$L__BB1_337;
	ld.const.u64 	%rd15868, [P_DEV];
	sub.s64 	%rd24816, %rd24816, %rd15868;
	ld.const.u64 	%rd15869, [P_DEV+8];
	sub.s64 	%rd24815, %rd24815, %rd15869;
	ld.const.u64 	%rd15870, [P_DEV+16];
	sub.s64 	%rd24814, %rd24814, %rd15870;
	ld.const.u64 	%rd15871, [P_DEV+24];
	sub.s64 	%rd24813, %rd24813, %rd15871;
	ld.const.u64 	%rd15872, [P_DEV+32];
	sub.s64 	%rd24812, %rd24812, %rd15872;
	sub.s64 	%rd24811, %rd24811, %rd15;
$L__BB1_337:
	sub.s64 	%rd15879, %rd24810, %rd15856;
	sub.s64 	%rd15880, %rd24809, %rd15857;
	sub.s64 	%rd15881, %rd24808, %rd15858;
	sub.s64 	%rd15882, %rd24807, %rd15859;
	sub.s64 	%rd15883, %rd24806, %rd15860;
	sub.s64 	%rd15884, %rd24805, %rd15861;
	mov.u64 	%rd24821, %rd24815;
	mov.u64 	%rd24818, %rd24812;
	mov.u64 	%rd24820, %rd24814;
	mov.u64 	%rd24822, %rd24816;
	mov.u64 	%rd24817, %rd24811;
	mov.u64 	%rd24819, %rd24813;
	// begin inline asm
	add.cc.u64 %rd24822, %rd24822, %rd15879;
	addc.cc.u64 %rd24821, %rd24821, %rd15880;
	addc.cc.u64 %rd24820, %rd24820, %rd15881;
	addc.cc.u64 %rd24819, %rd24819, %rd15882;
	addc.cc.u64 %rd24818, %rd24818, %rd15883;
	addc.u64 %rd24817, %rd24817, %rd15884;
	
	// end inline asm
	setp.lt.u64 	%p170, %rd24817, %rd15;
	@%p170 bra 	$L__BB1_339;
	ld.const.u64 	%rd15891, [P_DEV];
	sub.s64 	%rd24822, %rd24822, %rd15891;
	ld.const.u64 	%rd15892, [P_DEV+8];
	sub.s64 	%rd24821, %rd24821, %rd15892;
	ld.const.u64 	%rd15893, [P_DEV+16];
	sub.s64 	%rd24820, %rd24820, %rd15893;
	ld.const.u64 	%rd15894, [P_DEV+24];
	sub.s64 	%rd24819, %rd24819, %rd15894;
	ld.const.u64 	%rd15895, [P_DEV+32];
	sub.s64 	%rd24818, %rd24818, %rd15895;
	sub.s64 	%rd24817, %rd24817, %rd15;
$L__BB1_339:
	sub.s64 	%rd15902, %rd24816, %rd15879;
	sub.s64 	%rd15903, %rd24815, %rd15880;
	sub.s64 	%rd15904, %rd24814, %rd15881;
	sub.s64 	%rd15905, %rd24813, %rd15882;
	sub.s64 	%rd15906, %rd24812, %rd15883;
	sub.s64 	%rd15907, %rd24811, %rd15884;
	mov.u64 	%rd24824, %rd24818;
	mov.u64 	%rd24826, %rd24820;
	mov.u64 	%rd24828, %rd24822;
	mov.u64 	%rd24823, %rd24817;
	mov.u64 	%rd24825, %rd24819;
	mov.u64 	%rd24827, %rd24821;
	// begin inline asm
	add.cc.u64 %rd24828, %rd24828, %rd15902;
	addc.cc.u64 %rd24827, %rd24827, %rd15903;
	addc.cc.u64 %rd24826, %rd24826, %rd15904;
	addc.cc.u64 %rd24825, %rd24825, %rd15905;
	addc.cc.u64 %rd24824, %rd24824, %rd15906;
	addc.u64 %rd24823, %rd24823, %rd15907;
	
	// end inline asm
	setp.lt.u64 	%p171, %rd24823, %rd15;
	@%p171 bra 	$L__BB1_341;
	ld.const.u64 	%rd15914, [P_DEV];
	sub.s64 	%rd24828, %rd24828, %rd15914;
	ld.const.u64 	%rd15915, [P_DEV+8];
	sub.s64 	%rd24827, %rd24827, %rd15915;
	ld.const.u64 	%rd15916, [P_DEV+16];
	sub.s64 	%rd24826, %rd24826, %rd15916;
	ld.const.u64 	%rd15917, [P_DEV+24];
	sub.s64 	%rd24825, %rd24825, %rd15917;
	ld.const.u64 	%rd15918, [P_DEV+32];
	sub.s64 	%rd24824, %rd24824, %rd15918;
	sub.s64 	%rd24823, %rd24823, %rd15;
$L__BB1_341:
	sub.s64 	%rd15925, %rd24822, %rd15902;
	sub.s64 	%rd15926, %rd24821, %rd15903;
	sub.s64 	%rd15927, %rd24820, %rd15904;
	sub.s64 	%rd15928, %rd24819, %rd15905;
	sub.s64 	%rd15929, %rd24818, %rd15906;
	sub.s64 	%rd15930, %rd24817, %rd15907;
	mov.u64 	%rd24830, %rd24824;
	mov.u64 	%rd24832, %rd24826;
	mov.u64 	%rd24834, %rd24828;
	mov.u64 	%rd24829, %rd24823;
	mov.u64 	%rd24831, %rd24825;
	mov.u64 	%rd24833, %rd24827;
	// begin inline asm
	add.cc.u64 %rd24834, %rd24834, %rd15925;
	addc.cc.u64 %rd24833, %rd24833, %rd15926;
	addc.cc.u64 %rd24832, %rd24832, %rd15927;
	addc.cc.u64 %rd24831, %rd24831, %rd15928;
	addc.cc.u64 %rd24830, %rd24830, %rd15929;
	addc.u64 %rd24829, %rd24829, %rd15930;
	
	// end inline asm
	setp.lt.u64 	%p172, %rd24829, %rd15;
	@%p172 bra 	$L__BB1_343;
	ld.const.u64 	%rd15937, [P_DEV];
	sub.s64 	%rd24834, %rd24834, %rd15937;
	ld.const.u64 	%rd15938, [P_DEV+8];
	sub.s64 	%rd24833, %rd24833, %rd15938;
	ld.const.u64 	%rd15939, [P_DEV+16];
	sub.s64 	%rd24832, %rd24832, %rd15939;
	ld.const.u64 	%rd15940, [P_DEV+24];
	sub.s64 	%rd24831, %rd24831, %rd15940;
	ld.const.u64 	%rd15941, [P_DEV+32];
	sub.s64 	%rd24830, %rd24830, %rd15941;
	sub.s64 	%rd24829, %rd24829, %rd15;
$L__BB1_343:
	sub.s64 	%rd15948, %rd24828, %rd15925;
	sub.s64 	%rd15949, %rd24827, %rd15926;
	sub.s64 	%rd15950, %rd24826, %rd15927;
	sub.s64 	%rd15951, %rd24825, %rd15928;
	sub.s64 	%rd15952, %rd24824, %rd15929;
	sub.s64 	%rd15953, %rd24823, %rd15930;
	mov.u64 	%rd24838, %rd24832;
	mov.u64 	%rd24840, %rd24834;
	mov.u64 	%rd24835, %rd24829;
	mov.u64 	%rd24837, %rd24831;
	mov.u64 	%rd24839, %rd24833;
	mov.u64 	%rd24836, %rd24830;
	// begin inline asm
	add.cc.u64 %rd24840, %rd24840, %rd15948;
	addc.cc.u64 %rd24839, %rd24839, %rd15949;
	addc.cc.u64 %rd24838, %rd24838, %rd15950;
	addc.cc.u64 %rd24837, %rd24837, %rd15951;
	addc.cc.u64 %rd24836, %rd24836, %rd15952;
	addc.u64 %rd24835, %rd24835, %rd15953;
	
	// end inline asm
	setp.lt.u64 	%p173, %rd24835, %rd15;
	@%p173 bra 	$L__BB1_345;
	ld.const.u64 	%rd15960, [P_DEV];
	sub.s64 	%rd24840, %rd24840, %rd15960;
	ld.const.u64 	%rd15961, [P_DEV+8];
	sub.s64 	%rd24839, %rd24839, %rd15961;
	ld.const.u64 	%rd15962, [P_DEV+16];
	sub.s64 	%rd24838, %rd24838, %rd15962;
	ld.const.u64 	%rd15963, [P_DEV+24];
	sub.s64 	%rd24837, %rd24837, %rd15963;
	ld.const.u64 	%rd15964, [P_DEV+32];
	sub.s64 	%rd24836, %rd24836, %rd15964;
	sub.s64 	%rd24835, %rd24835, %rd15;
$L__BB1_345:
	sub.s64 	%rd15971, %rd24834, %rd15948;
	sub.s64 	%rd15972, %rd24833, %rd15949;
	sub.s64 	%rd15973, %rd24832, %rd15950;
	sub.s64 	%rd15974, %rd24831, %rd15951;
	sub.s64 	%rd15975, %rd24830, %rd15952;
	sub.s64 	%rd15976, %rd24829, %rd15953;
	mov.u64 	%rd24846, %rd24840;
	mov.u64 	%rd24841, %rd24835;
	mov.u64 	%rd24843, %rd24837;
	mov.u64 	%rd24845, %rd24839;
	mov.u64 	%rd24842, %rd24836;
	mov.u64 	%rd24844, %rd24838;
	// begin inline asm
	add.cc.u64 %rd24846, %rd24846, %rd15971;
	addc.cc.u64 %rd24845, %rd24845, %rd15972;
	addc.cc.u64 %rd24844, %rd24844, %rd15973;
	addc.cc.u64 %rd24843, %rd24843, %rd15974;
	addc.cc.u64 %rd24842, %rd24842, %rd15975;
	addc.u64 %rd24841, %rd24841, %rd15976;
	
	// end inline asm
	setp.lt.u64 	%p174, %rd24841, %rd15;
	@%p174 bra 	$L__BB1_347;
	ld.const.u64 	%rd15983, [P_DEV];
	sub.s64 	%rd24846, %rd24846, %rd15983;
	ld.const.u64 	%rd15984, [P_DEV+8];
	sub.s64 	%rd24845, %rd24845, %rd15984;
	ld.const.u64 	%rd15985, [P_DEV+16];
	sub.s64 	%rd24844, %rd24844, %rd15985;
	ld.const.u64 	%rd15986, [P_DEV+24];
	sub.s64 	%rd24843, %rd24843, %rd15986;
	ld.const.u64 	%rd15987, [P_DEV+32];
	sub.s64 	%rd24842, %rd24842, %rd15987;
	sub.s64 	%rd24841, %rd24841, %rd15;
$L__BB1_347:
	sub.s64 	%rd15994, %rd24840, %rd15971;
	sub.s64 	%rd15995, %rd24839, %rd15972;
	sub.s64 	%rd15996, %rd24838, %rd15973;
	sub.s64 	%rd15997, %rd24837, %rd15974;
	sub.s64 	%rd15998, %rd24836, %rd15975;
	sub.s64 	%rd15999, %rd24835, %rd15976;
	mov.u64 	%rd24852, %rd24846;
	mov.u64 	%rd24847, %rd24841;
	mov.u64 	%rd24849, %rd24843;
	mov.u64 	%rd24851, %rd24845;
	mov.u64 	%rd24848, %rd24842;
	mov.u64 	%rd24850, %rd24844;
	// begin inline asm
	add.cc.u64 %rd24852, %rd24852, %rd15994;
	addc.cc.u64 %rd24851, %rd24851, %rd15995;
	addc.cc.u64 %rd24850, %rd24850, %rd15996;
	addc.cc.u64 %rd24849, %rd24849, %rd15997;
	addc.cc.u64 %rd24848, %rd24848, %rd15998;
	addc.u64 %rd24847, %rd24847, %rd15999;
	
	// end inline asm
	setp.lt.u64 	%p175, %rd24847, %rd15;
	@%p175 bra 	$L__BB1_349;
	ld.const.u64 	%rd16006, [P_DEV];
	sub.s64 	%rd24852, %rd24852, %rd16006;
	ld.const.u64 	%rd16007, [P_DEV+8];
	sub.s64 	%rd24851, %rd24851, %rd16007;
	ld.const.u64 	%rd16008, [P_DEV+16];
	sub.s64 	%rd24850, %rd24850, %rd16008;
	ld.const.u64 	%rd16009, [P_DEV+24];
	sub.s64 	%rd24849, %rd24849, %rd16009;
	ld.const.u64 	%rd16010, [P_DEV+32];
	sub.s64 	%rd24848, %rd24848, %rd16010;
	sub.s64 	%rd24847, %rd24847, %rd15;
$L__BB1_349:
	sub.s64 	%rd16017, %rd24846, %rd15994;
	sub.s64 	%rd16018, %rd24845, %rd15995;
	sub.s64 	%rd16019, %rd24844, %rd15996;
	sub.s64 	%rd16020, %rd24843, %rd15997;
	sub.s64 	%rd16021, %rd24842, %rd15998;
	sub.s64 	%rd16022, %rd24841, %rd15999;
	mov.u64 	%rd24855, %rd24849;
	mov.u64 	%rd24857, %rd24851;
	mov.u64 	%rd24854, %rd24848;
	mov.u64 	%rd24856, %rd24850;
	mov.u64 	%rd24858, %rd24852;
	mov.u64 	%rd24853, %rd24847;
	// begin inline asm
	add.cc.u64 %rd24858, %rd24858, %rd16017;
	addc.cc.u64 %rd24857, %rd24857, %rd16018;
	addc.cc.u64 %rd24856, %rd24856, %rd16019;
	addc.cc.u64 %rd24855, %rd24855, %rd16020;
	addc.cc.u64 %rd24854, %rd24854, %rd16021;
	addc.u64 %rd24853, %rd24853, %rd16022;
	
	// end inline asm
	setp.lt.u64 	%p176, %rd24853, %rd15;
	@%p176 bra 	$L__BB1_351;
	ld.const.u64 	%rd16029, [P_DEV];
	sub.s64 	%rd24858, %rd24858, %rd16029;
	ld.const.u64 	%rd16030, [P_DEV+8];
	sub.s64 	%rd24857, %rd24857, %rd16030;
	ld.const.u64 	%rd16031, [P_DEV+16];
	sub.s64 	%rd24856, %rd24856, %rd16031;
	ld.const.u64 	%rd16032, [P_DEV+24];
	sub.s64 	%rd24855, %rd24855, %rd16032;
	ld.const.u64 	%rd16033, [P_DEV+32];
	sub.s64 	%rd24854, %rd24854, %rd16033;
	sub.s64 	%rd24853, %rd24853, %rd15;
$L__BB1_351:
	sub.s64 	%rd16040, %rd24852, %rd16017;
	sub.s64 	%rd16041, %rd24851, %rd16018;
	sub.s64 	%rd16042, %rd24850, %rd16019;
	sub.s64 	%rd16043, %rd24849, %rd16020;
	sub.s64 	%rd16044, %rd24848, %rd16021;
	sub.s64 	%rd16045, %rd24847, %rd16022;
	mov.u64 	%rd24861, %rd24855;
	mov.u64 	%rd24863, %rd24857;
	mov.u64 	%rd24860, %rd24854;
	mov.u64 	%rd24862, %rd24856;
	mov.u64 	%rd24864, %rd24858;
	mov.u64 	%rd24859, %rd24853;
	// begin inline asm
	add.cc.u64 %rd24864, %rd24864, %rd16040;
	addc.cc.u64 %rd24863, %rd24863, %rd16041;
	addc.cc.u64 %rd24862, %rd24862, %rd16042;
	addc.cc.u64 %rd24861, %rd24861, %rd16043;
	addc.cc.u64 %rd24860, %rd24860, %rd16044;
	addc.u64 %rd24859, %rd24859, %rd16045;
	
	// end inline asm
	setp.lt.u64 	%p177, %rd24859, %rd15;
	@%p177 bra 	$L__BB1_353;
	ld.const.u64 	%rd16052, [P_DEV];
	sub.s64 	%rd24864, %rd24864, %rd16052;
	ld.const.u64 	%rd16053, [P_DEV+8];
	sub.s64 	%rd24863, %rd24863, %rd16053;
	ld.const.u64 	%rd16054, [P_DEV+16];
	sub.s64 	%rd24862, %rd24862, %rd16054;
	ld.const.u64 	%rd16055, [P_DEV+24];
	sub.s64 	%rd24861, %rd24861, %rd16055;
	ld.const.u64 	%rd16056, [P_DEV+32];
	sub.s64 	%rd24860, %rd24860, %rd16056;
	sub.s64 	%rd24859, %rd24859, %rd15;
$L__BB1_353:
	sub.s64 	%rd16063, %rd24858, %rd16040;
	sub.s64 	%rd16064, %rd24857, %rd16041;
	sub.s64 	%rd16065, %rd24856, %rd16042;
	sub.s64 	%rd16066, %rd24855, %rd16043;
	sub.s64 	%rd16067, %rd24854, %rd16044;
	sub.s64 	%rd16068, %rd24853, %rd16045;
	mov.u64 	%rd24869, %rd24863;
	mov.u64 	%rd24866, %rd24860;
	mov.u64 	%rd24868, %rd24862;
	mov.u64 	%rd24870, %rd24864;
	mov.u64 	%rd24865, %rd24859;
	mov.u64 	%rd24867, %rd24861;
	// begin inline asm
	add.cc.u64 %rd24870, %rd24870, %rd16063;
	addc.cc.u64 %rd24869, %rd24869, %rd16064;
	addc.cc.u64 %rd24868, %rd24868, %rd16065;
	addc.cc.u64 %rd24867, %rd24867, %rd16066;
	addc.cc.u64 %rd24866, %rd24866, %rd16067;
	addc.u64 %rd24865, %rd24865, %rd16068;
	
	// end inline asm
	setp.lt.u64 	%p178, %rd24865, %rd15;
	@%p178 bra 	$L__BB1_355;
	ld.const.u64 	%rd16075, [P_DEV];
	sub.s64 	%rd24870, %rd24870, %rd16075;
	ld.const.u64 	%rd16076, [P_DEV+8];
	sub.s64 	%rd24869, %rd24869, %rd16076;
	ld.const.u64 	%rd16077, [P_DEV+16];
	sub.s64 	%rd24868, %rd24868, %rd16077;
	ld.const.u64 	%rd16078, [P_DEV+24];
	sub.s64 	%rd24867, %rd24867, %rd16078;
	ld.const.u64 	%rd16079, [P_DEV+32];
	sub.s64 	%rd24866, %rd24866, %rd16079;
	sub.s64 	%rd24865, %rd24865, %rd15;
$L__BB1_355:
	sub.s64 	%rd16086, %rd24864, %rd16063;
	sub.s64 	%rd16087, %rd24863, %rd16064;
	sub.s64 	%rd16088, %rd24862, %rd16065;
	sub.s64 	%rd16089, %rd24861, %rd16066;
	sub.s64 	%rd16090, %rd24860, %rd16067;
	sub.s64 	%rd16091, %rd24859, %rd16068;
	mov.u64 	%rd24872, %rd24866;
	mov.u64 	%rd24874, %rd24868;
	mov.u64 	%rd24876, %rd24870;
	mov.u64 	%rd24871, %rd24865;
	mov.u64 	%rd24873, %rd24867;
	mov.u64 	%rd24875, %rd24869;
	// begin inline asm
	add.cc.u64 %rd24876, %rd24876, %rd16086;
	addc.cc.u64 %rd24875, %rd24875, %rd16087;
	addc.cc.u64 %rd24874, %rd24874, %rd16088;
	addc.cc.u64 %rd24873, %rd24873, %rd16089;
	addc.cc.u64 %rd24872, %rd24872, %rd16090;
	addc.u64 %rd24871, %rd24871, %rd16091;
	
	// end inline asm
	setp.lt.u64 	%p179, %rd24871, %rd15;
	@%p179 bra 	$L__BB1_357;
	ld.const.u64 	%rd16098, [P_DEV];
	sub.s64 	%rd24876, %rd24876, %rd16098;
	ld.const.u64 	%rd16099, [P_DEV+8];
	sub.s64 	%rd24875, %rd24875, %rd16099;
	ld.const.u64 	%rd16100, [P_DEV+16];
	sub.s64 	%rd24874, %rd24874, %rd16100;
	ld.const.u64 	%rd16101, [P_DEV+24];
	sub.s64 	%rd24873, %rd24873, %rd16101;
	ld.const.u64 	%rd16102, [P_DEV+32];
	sub.s64 	%rd24872, %rd24872, %rd16102;
	sub.s64 	%rd24871, %rd24871, %rd15;
$L__BB1_357:
	sub.s64 	%rd16109, %rd24870, %rd16086;
	sub.s64 	%rd16110, %rd24869, %rd16087;
	sub.s64 	%rd16111, %rd24868, %rd16088;
	sub.s64 	%rd16112, %rd24867, %rd16089;
	sub.s64 	%rd16113, %rd24866, %rd16090;
	sub.s64 	%rd16114, %rd24865, %rd16091;
	mov.u64 	%rd24878, %rd24872;
	mov.u64 	%rd24880, %rd24874;
	mov.u64 	%rd24882, %rd24876;
	mov.u64 	%rd24877, %rd24871;
	mov.u64 	%rd24879, %rd24873;
	mov.u64 	%rd24881, %rd24875;
	// begin inline asm
	add.cc.u64 %rd24882, %rd24882, %rd16109;
	addc.cc.u64 %rd24881, %rd24881, %rd16110;
	addc.cc.u64 %rd24880, %rd24880, %rd16111;
	addc.cc.u64 %rd24879, %rd24879, %rd16112;
	addc.cc.u64 %rd24878, %rd24878, %rd16113;
	addc.u64 %rd24877, %rd24877, %rd16114;
	
	// end inline asm
	setp.lt.u64 	%p180, %rd24877, %rd15;
	@%p180 bra 	$L__BB1_359;
	ld.const.u64 	%rd16121, [P_DEV];
	sub.s64 	%rd24882, %rd24882, %rd16121;
	ld.const.u64 	%rd16122, [P_DEV+8];
	sub.s64 	%rd24881, %rd24881, %rd16122;
	ld.const.u64 	%rd16123, [P_DEV+16];
	sub.s64 	%rd24880, %rd24880, %rd16123;
	ld.const.u64 	%rd16124, [P_DEV+24];
	sub.s64 	%rd24879, %rd24879, %rd16124;
	ld.const.u64 	%rd16125, [P_DEV+32];
	sub.s64 	%rd24878, %rd24878, %rd16125;
	sub.s64 	%rd24877, %rd24877, %rd15;
$L__BB1_359:
	sub.s64 	%rd16132, %rd24876, %rd16109;
	sub.s64 	%rd16133, %rd24875, %rd16110;
	sub.s64 	%rd16134, %rd24874, %rd16111;
	sub.s64 	%rd16135, %rd24873, %rd16112;
	sub.s64 	%rd16136, %rd24872, %rd16113;
	sub.s64 	%rd16137, %rd24871, %rd16114;
	mov.u64 	%rd24886, %rd24880;
	mov.u64 	%rd24888, %rd24882;
	mov.u64 	%rd24883, %rd24877;
	mov.u64 	%rd24885, %rd24879;
	mov.u64 	%rd24887, %rd24881;
	mov.u64 	%rd24884, %rd24878;
	// begin inline asm
	add.cc.u64 %rd24888, %rd24888, %rd16132;
	addc.cc.u64 %rd24887, %rd24887, %rd16133;
	addc.cc.u64 %rd24886, %rd24886, %rd16134;
	addc.cc.u64 %rd24885, %rd24885, %rd16135;
	addc.cc.u64 %rd24884, %rd24884, %rd16136;
	addc.u64 %rd24883, %rd24883, %rd16137;
	
	// end inline asm
	setp.lt.u64 	%p181, %rd24883, %rd15;
	@%p181 bra 	$L__BB1_361;
	ld.const.u64 	%rd16144, [P_DEV];
	sub.s64 	%rd24888, %rd24888, %rd16144;
	ld.const.u64 	%rd16145, [P_DEV+8];
	sub.s64 	%rd24887, %rd24887, %rd16145;
	ld.const.u64 	%rd16146, [P_DEV+16];
	sub.s64 	%rd24886, %rd24886, %rd16146;
	ld.const.u64 	%rd16147, [P_DEV+24];
	sub.s64 	%rd24885, %rd24885, %rd16147;
	ld.const.u64 	%rd16148, [P_DEV+32];
	sub.s64 	%rd24884, %rd24884, %rd16148;
	sub.s64 	%rd24883, %rd24883, %rd15;
$L__BB1_361:
	sub.s64 	%rd16155, %rd24882, %rd16132;
	sub.s64 	%rd16156, %rd24881, %rd16133;
	sub.s64 	%rd16157, %rd24880, %rd16134;
	sub.s64 	%rd16158, %rd24879, %rd16135;
	sub.s64 	%rd16159, %rd24878, %rd16136;
	sub.s64 	%rd16160, %rd24877, %rd16137;
	mov.u64 	%rd24894, %rd24888;
	mov.u64 	%rd24889, %rd24883;
	mov.u64 	%rd24891, %rd24885;
	mov.u64 	%rd24893, %rd24887;
	mov.u64 	%rd24890, %rd24884;
	mov.u64 	%rd24892, %rd24886;
	// begin inline asm
	add.cc.u64 %rd24894, %rd24894, %rd16155;
	addc.cc.u64 %rd24893, %rd24893, %rd16156;
	addc.cc.u64 %rd24892, %rd24892, %rd16157;
	addc.cc.u64 %rd24891, %rd24891, %rd16158;
	addc.cc.u64 %rd24890, %rd24890, %rd16159;
	addc.u64 %rd24889, %rd24889, %rd16160;
	
	// end inline asm
	setp.lt.u64 	%p182, %rd24889, %rd15;
	@%p182 bra 	$L__BB1_363;
	ld.const.u64 	%rd16167, [P_DEV];
	sub.s64 	%rd24894, %rd24894, %rd16167;
	ld.const.u64 	%rd16168, [P_DEV+8];
	sub.s64 	%rd24893, %rd24893, %rd16168;
	ld.const.u64 	%rd16169, [P_DEV+16];
	sub.s64 	%rd24892, %rd24892, %rd16169;
	ld.const.u64 	%rd16170, [P_DEV+24];
	sub.s64 	%rd24891, %rd24891, %rd16170;
	ld.const.u64 	%rd16171, [P_DEV+32];
	sub.s64 	%rd24890, %rd24890, %rd16171;
	sub.s64 	%rd24889, %rd24889, %rd15;
$L__BB1_363:
	sub.s64 	%rd16178, %rd24888, %rd16155;
	sub.s64 	%rd16179, %rd24887, %rd16156;
	sub.s64 	%rd16180, %rd24886, %rd16157;
	sub.s64 	%rd16181, %rd24885, %rd16158;
	sub.s64 	%rd16182, %rd24884, %rd16159;
	sub.s64 	%rd16183, %rd24883, %rd16160;
	mov.u64 	%rd24900, %rd24894;
	mov.u64 	%rd24895, %rd24889;
	mov.u64 	%rd24897, %rd24891;
	mov.u64 	%rd24899, %rd24893;
	mov.u64 	%rd24896, %rd24890;
	mov.u64 	%rd24898, %rd24892;
	// begin inline asm
	add.cc.u64 %rd24900, %rd24900, %rd16178;
	addc.cc.u64 %rd24899, %rd24899, %rd16179;
	addc.cc.u64 %rd24898, %rd24898, %rd16180;
	addc.cc.u64 %rd24897, %rd24897, %rd16181;
	addc.cc.u64 %rd24896, %rd24896, %rd16182;
	addc.u64 %rd24895, %rd24895, %rd16183;
	
	// end inline asm
	setp.lt.u64 	%p183, %rd24895, %rd15;
	@%p183 bra 	$L__BB1_365;
	ld.const.u64 	%rd16190, [P_DEV];
	sub.s64 	%rd24900, %rd24900, %rd16190;
	ld.const.u64 	%rd16191, [P_DEV+8];
	sub.s64 	%rd24899, %rd24899, %rd16191;
	ld.const.u64 	%rd16192, [P_DEV+16];
	sub.s64 	%rd24898, %rd24898, %rd16192;
	ld.const.u64 	%rd16193, [P_DEV+24];
	sub.s64 	%rd24897, %rd24897, %rd16193;
	ld.const.u64 	%rd16194, [P_DEV+32];
	sub.s64 	%rd24896, %rd24896, %rd16194;
	sub.s64 	%rd24895, %rd24895, %rd15;
$L__BB1_365:
	sub.s64 	%rd16201, %rd24894, %rd16178;
	sub.s64 	%rd16202, %rd24893, %rd16179;
	sub.s64 	%rd16203, %rd24892, %rd16180;
	sub.s64 	%rd16204, %rd24891, %rd16181;
	sub.s64 	%rd16205, %rd24890, %rd16182;
	sub.s64 	%rd16206, %rd24889, %rd16183;
	mov.u64 	%rd24903, %rd24897;
	mov.u64 	%rd24905, %rd24899;
	mov.u64 	%rd24902, %rd24896;
	mov.u64 	%rd24904, %rd24898;
	mov.u64 	%rd24906, %rd24900;
	mov.u64 	%rd24901, %rd24895;
	// begin inline asm
	add.cc.u64 %rd24906, %rd24906, %rd16201;
	addc.cc.u64 %rd24905, %rd24905, %rd16202;
	addc.cc.u64 %rd24904, %rd24904, %rd16203;
	addc.cc.u64 %rd24903, %rd24903, %rd16204;
	addc.cc.u64 %rd24902, %rd24902, %rd16205;
	addc.u64 %rd24901, %rd24901, %rd16206;
	
	// end inline asm
	setp.lt.u64 	%p184, %rd24901, %rd15;
	@%p184 bra 	$L__BB1_367;
	ld.const.u64 	%rd16213, [P_DEV];
	sub.s64 	%rd24906, %rd24906, %rd16213;
	ld.const.u64 	%rd16214, [P_DEV+8];
	sub.s64 	%rd24905, %rd24905, %rd16214;
	ld.const.u64 	%rd16215, [P_DEV+16];
	sub.s64 	%rd24904, %rd24904, %rd16215;
	ld.const.u64 	%rd16216, [P_DEV+24];
	sub.s64 	%rd24903, %rd24903, %rd16216;
	ld.const.u64 	%rd16217, [P_DEV+32];
	sub.s64 	%rd24902, %rd24902, %rd16217;
	sub.s64 	%rd24901, %rd24901, %rd15;
$L__BB1_367:
	sub.s64 	%rd16224, %rd24900, %rd16201;
	sub.s64 	%rd16225, %rd24899, %rd16202;
	sub.s64 	%rd16226, %rd24898, %rd16203;
	sub.s64 	%rd16227, %rd24897, %rd16204;
	sub.s64 	%rd16228, %rd24896, %rd16205;
	sub.s64 	%rd16229, %rd24895, %rd16206;
	mov.u64 	%rd24909, %rd24903;
	mov.u64 	%rd24911, %rd24905;
	mov.u64 	%rd24908, %rd24902;
	mov.u64 	%rd24910, %rd24904;
	mov.u64 	%rd24912, %rd24906;
	mov.u64 	%rd24907, %rd24901;
	// begin inline asm
	add.cc.u64 %rd24912, %rd24912, %rd16224;
	addc.cc.u64 %rd24911, %rd24911, %rd16225;
	addc.cc.u64 %rd24910, %rd24910, %rd16226;
	addc.cc.u64 %rd24909, %rd24909, %rd16227;
	addc.cc.u64 %rd24908, %rd24908, %rd16228;
	addc.u64 %rd24907, %rd24907, %rd16229;
	
	// end inline asm
	setp.lt.u64 	%p185, %rd24907, %rd15;
	@%p185 bra 	$L__BB1_369;
	ld.const.u64 	%rd16236, [P_DEV];
	sub.s64 	%rd24912, %rd24912, %rd16236;
	ld.const.u64 	%rd16237, [P_DEV+8];
	sub.s64 	%rd24911, %rd24911, %rd16237;
	ld.const.u64 	%rd16238, [P_DEV+16];
	sub.s64 	%rd24910, %rd24910, %rd16238;
	ld.const.u64 	%rd16239, [P_DEV+24];
	sub.s64 	%rd24909, %rd24909, %rd16239;
	ld.const.u64 	%rd16240, [P_DEV+32];
	sub.s64 	%rd24908, %rd24908, %rd16240;
	sub.s64 	%rd24907, %rd24907, %rd15;
$L__BB1_369:
	sub.s64 	%rd16247, %rd24906, %rd16224;
	sub.s64 	%rd16248, %rd24905, %rd16225;
	sub.s64 	%rd16249, %rd24904, %rd16226;
	sub.s64 	%rd16250, %rd24903, %rd16227;
	sub.s64 	%rd16251, %rd24902, %rd16228;
	sub.s64 	%rd16252, %rd24901, %rd16229;
	mov.u64 	%rd24917, %rd24911;
	mov.u64 	%rd24914, %rd24908;
	mov.u64 	%rd24916, %rd24910;
	mov.u64 	%rd24918, %rd24912;
	mov.u64 	%rd24913, %rd24907;
	mov.u64 	%rd24915, %rd24909;
	// begin inline asm
	add.cc.u64 %rd24918, %rd24918, %rd16247;
	addc.cc.u64 %rd24917, %rd24917, %rd16248;
	addc.cc.u64 %rd24916, %rd24916, %rd16249;
	addc.cc.u64 %rd24915, %rd24915, %rd16250;
	addc.cc.u64 %rd24914, %rd24914, %rd16251;
	addc.u64 %rd24913, %rd24913, %rd16252;
	
	// end inline asm
	setp.lt.u64 	%p186, %rd24913, %rd15;
	@%p186 bra 	$L__BB1_371;
	ld.const.u64 	%rd16259, [P_DEV];
	sub.s64 	%rd24918, %rd24918, %rd16259;
	ld.const.u64 	%rd16260, [P_DEV+8];
	sub.s64 	%rd24917, %rd24917, %rd16260;
	ld.const.u64 	%rd16261, [P_DEV+16];
	sub.s64 	%rd24916, %rd24916, %rd16261;
	ld.const.u64 	%rd16262, [P_DEV+24];
	sub.s64 	%rd24915, %rd24915, %rd16262;
	ld.const.u64 	%rd16263, [P_DEV+32];
	sub.s64 	%rd24914, %rd24914, %rd16263;
	sub.s64 	%rd24913, %rd24913, %rd15;
$L__BB1_371:
	sub.s64 	%rd16270, %rd24912, %rd16247;
	sub.s64 	%rd16271, %rd24911, %rd16248;
	sub.s64 	%rd16272, %rd24910, %rd16249;
	sub.s64 	%rd16273, %rd24909, %rd16250;
	sub.s64 	%rd16274, %rd24908, %rd16251;
	sub.s64 	%rd16275, %rd24907, %rd16252;
	mov.u64 	%rd24920, %rd24914;
	mov.u64 	%rd24922, %rd24916;
	mov.u64 	%rd24924, %rd24918;
	mov.u64 	%rd24919, %rd24913;
	mov.u64 	%rd24921, %rd24915;
	mov.u64 	%rd24923, %rd24917;
	// begin inline asm
	add.cc.u64 %rd24924, %rd24924, %rd16270;
	addc.cc.u64 %rd24923, %rd24923, %rd16271;
	addc.cc.u64 %rd24922, %rd24922, %rd16272;
	addc.cc.u64 %rd24921, %rd24921, %rd16273;
	addc.cc.u64 %rd24920, %rd24920, %rd16274;
	addc.u64 %rd24919, %rd24919, %rd16275;
	
	// end inline asm
	setp.lt.u64 	%p187, %rd24919, %rd15;
	@%p187 bra 	$L__BB1_373;
	ld.const.u64 	%rd16282, [P_DEV];
	sub.s64 	%rd24924, %rd24924, %rd16282;
	ld.const.u64 	%rd16283, [P_DEV+8];
	sub.s64 	%rd24923, %rd24923, %rd16283;
	ld.const.u64 	%rd16284, [P_DEV+16];
	sub.s64 	%rd24922, %rd24922, %rd16284;
	ld.const.u64 	%rd16285, [P_DEV+24];
	sub.s64 	%rd24921, %rd24921, %rd16285;
	ld.const.u64 	%rd16286, [P_DEV+32];
	sub.s64 	%rd24920, %rd24920, %rd16286;
	sub.s64 	%rd24919, %rd24919, %rd15;
$L__BB1_373:
	sub.s64 	%rd16293, %rd24918, %rd16270;
	sub.s64 	%rd16294, %rd24917, %rd16271;
	sub.s64 	%rd16295, %rd24916, %rd16272;
	sub.s64 	%rd16296, %rd24915, %rd16273;
	sub.s64 	%rd16297, %rd24914, %rd16274;
	sub.s64 	%rd16298, %rd24913, %rd16275;
	mov.u64 	%rd24926, %rd24920;
	mov.u64 	%rd24928, %rd24922;
	mov.u64 	%rd24930, %rd24924;
	mov.u64 	%rd24925, %rd24919;
	mov.u64 	%rd24927, %rd24921;
	mov.u64 	%rd24929, %rd24923;
	// begin inline asm
	add.cc.u64 %rd24930, %rd24930, %rd16293;
	addc.cc.u64 %rd24929, %rd24929, %rd16294;
	addc.cc.u64 %rd24928, %rd24928, %rd16295;
	addc.cc.u64 %rd24927, %rd24927, %rd16296;
	addc.cc.u64 %rd24926, %rd24926, %rd16297;
	addc.u64 %rd24925, %rd24925, %rd16298;
	
	// end inline asm
	setp.lt.u64 	%p188, %rd24925, %rd15;
	@%p188 bra 	$L__BB1_375;
	ld.const.u64 	%rd16305, [P_DEV];
	sub.s64 	%rd24930, %rd24930, %rd16305;
	ld.const.u64 	%rd16306, [P_DEV+8];
	sub.s64 	%rd24929, %rd24929, %rd16306;
	ld.const.u64 	%rd16307, [P_DEV+16];
	sub.s64 	%rd24928, %rd24928, %rd16307;
	ld.const.u64 	%rd16308, [P_DEV+24];
	sub.s64 	%rd24927, %rd24927, %rd16308;
	ld.const.u64 	%rd16309, [P_DEV+32];
	sub.s64 	%rd24926, %rd24926, %rd16309;
	sub.s64 	%rd24925, %rd24925, %rd15;
$L__BB1_375:
	sub.s64 	%rd16316, %rd24924, %rd16293;
	sub.s64 	%rd16317, %rd24923, %rd16294;
	sub.s64 	%rd16318, %rd24922, %rd16295;
	sub.s64 	%rd16319, %rd24921, %rd16296;
	sub.s64 	%rd16320, %rd24920, %rd16297;
	sub.s64 	%rd16321, %rd24919, %rd16298;
	mov.u64 	%rd24934, %rd24928;
	mov.u64 	%rd24936, %rd24930;
	mov.u64 	%rd24931, %rd24925;
	mov.u64 	%rd24933, %rd24927;
	mov.u64 	%rd24935, %rd24929;
	mov.u64 	%rd24932, %rd24926;
	// begin inline asm
	add.cc.u64 %rd24936, %rd24936, %rd16316;
	addc.cc.u64 %rd24935, %rd24935, %rd16317;
	addc.cc.u64 %rd24934, %rd24934, %rd16318;
	addc.cc.u64 %rd24933, %rd24933, %rd16319;
	addc.cc.u64 %rd24932, %rd24932, %rd16320;
	addc.u64 %rd24931, %rd24931, %rd16321;
	
	// end inline asm
	setp.lt.u64 	%p189, %rd24931, %rd15;
	@%p189 bra 	$L__BB1_377;
	ld.const.u64 	%rd16328, [P_DEV];
	sub.s64 	%rd24936, %rd24936, %rd16328;
	ld.const.u64 	%rd16329, [P_DEV+8];
	sub.s64 	%rd24935, %rd24935, %rd16329;
	ld.const.u64 	%rd16330, [P_DEV+16];
	sub.s64 	%rd24934, %rd24934, %rd16330;
	ld.const.u64 	%rd16331, [P_DEV+24];
	sub.s64 	%rd24933, %rd24933, %rd16331;
	ld.const.u64 	%rd16332, [P_DEV+32];
	sub.s64 	%rd24932, %rd24932, %rd16332;
	sub.s64 	%rd24931, %rd24931, %rd15;
$L__BB1_377:
	sub.s64 	%rd16339, %rd24930, %rd16316;
	sub.s64 	%rd16340, %rd24929, %rd16317;
	sub.s64 	%rd16341, %rd24928, %rd16318;
	sub.s64 	%rd16342, %rd24927, %rd16319;
	sub.s64 	%rd16343, %rd24926, %rd16320;
	sub.s64 	%rd16344, %rd24925, %rd16321;
	mov.u64 	%rd24942, %rd24936;
	mov.u64 	%rd24937, %rd24931;
	mov.u64 	%rd24939, %rd24933;
	mov.u64 	%rd24941, %rd24935;
	mov.u64 	%rd24938, %rd24932;
	mov.u64 	%rd24940, %rd24934;
	// begin inline asm
	add.cc.u64 %rd24942, %rd24942, %rd16339;
	addc.cc.u64 %rd24941, %rd24941, %rd16340;
	addc.cc.u64 %rd24940, %rd24940, %rd16341;
	addc.cc.u64 %rd24939, %rd24939, %rd16342;
	addc.cc.u64 %rd24938, %rd24938, %rd16343;
	addc.u64 %rd24937, %rd24937, %rd16344;
	
	// end inline asm
	setp.lt.u64 	%p190, %rd24937, %rd15;
	@%p190 bra 	$L__BB1_379;
	ld.const.u64 	%rd16351, [P_DEV];
	sub.s64 	%rd24942, %rd24942, %rd16351;
	ld.const.u64 	%rd16352, [P_DEV+8];
	sub.s64 	%rd24941, %rd24941, %rd16352;
	ld.const.u64 	%rd16353, [P_DEV+16];
	sub.s64 	%rd24940, %rd24940, %rd16353;
	ld.const.u64 	%rd16354, [P_DEV+24];
	sub.s64 	%rd24939, %rd24939, %rd16354;
	ld.const.u64 	%rd16355, [P_DEV+32];
	sub.s64 	%rd24938, %rd24938, %rd16355;
	sub.s64 	%rd24937, %rd24937, %rd15;
$L__BB1_379:
	sub.s64 	%rd16362, %rd24936, %rd16339;
	sub.s64 	%rd16363, %rd24935, %rd16340;
	sub.s64 	%rd16364, %rd24934, %rd16341;
	sub.s64 	%rd16365, %rd24933, %rd16342;
	sub.s64 	%rd16366, %rd24932, %rd16343;
	sub.s64 	%rd16367, %rd24931, %rd16344;
	mov.u64 	%rd24948, %rd24942;
	mov.u64 	%rd24943, %rd24937;
	mov.u64 	%rd24945, %rd24939;
	mov.u64 	%rd24947, %rd24941;
	mov.u64 	%rd24944, %rd24938;
	mov.u64 	%rd24946, %rd24940;
	// begin inline asm
	add.cc.u64 %rd24948, %rd24948, %rd16362;
	addc.cc.u64 %rd24947, %rd24947, %rd16363;
	addc.cc.u64 %rd24946, %rd24946, %rd16364;
	addc.cc.u64 %rd24945, %rd24945, %rd16365;
	addc.cc.u64 %rd24944, %rd24944, %rd16366;
	addc.u64 %rd24943, %rd24943, %rd16367;
	
	// end inline asm
	setp.lt.u64 	%p191, %rd24943, %rd15;
	@%p191 bra 	$L__BB1_381;
	ld.const.u64 	%rd16374, [P_DEV];
	sub.s64 	%rd24948, %rd24948, %rd16374;
	ld.const.u64 	%rd16375, [P_DEV+8];
	sub.s64 	%rd24947, %rd24947, %rd16375;
	ld.const.u64 	%rd16376, [P_DEV+16];
	sub.s64 	%rd24946, %rd24946, %rd16376;
	ld.const.u64 	%rd16377, [P_DEV+24];
	sub.s64 	%rd24945, %rd24945, %rd16377;
	ld.const.u64 	%rd16378, [P_DEV+32];
	sub.s64 	%rd24944, %rd24944, %rd16378;
	sub.s64 	%rd24943, %rd24943, %rd15;
$L__BB1_381:
	sub.s64 	%rd16385, %rd24942, %rd16362;
	sub.s64 	%rd16386, %rd24941, %rd16363;
	sub.s64 	%rd16387, %rd24940, %rd16364;
	sub.s64 	%rd16388, %rd24939, %rd16365;
	sub.s64 	%rd16389, %rd24938, %rd16366;
	sub.s64 	%rd16390, %rd24937, %rd16367;
	mov.u64 	%rd24951, %rd24945;
	mov.u64 	%rd24953, %rd24947;
	mov.u64 	%rd24950, %rd24944;
	mov.u64 	%rd24952, %rd24946;
	mov.u64 	%rd24954, %rd24948;
	mov.u64 	%rd24949, %rd24943;
	// begin inline asm
	add.cc.u64 %rd24954, %rd24954, %rd16385;
	addc.cc.u64 %rd24953, %rd24953, %rd16386;
	addc.cc.u64 %rd24952, %rd24952, %rd16387;
	addc.cc.u64 %rd24951, %rd24951, %rd16388;
	addc.cc.u64 %rd24950, %rd24950, %rd16389;
	addc.u64 %rd24949, %rd24949, %rd16390;
	
	// end inline asm
	setp.lt.u64 	%p192, %rd24949, %rd15;
	@%p192 bra 	$L__BB1_383;
	ld.const.u64 	%rd16397, [P_DEV];
	sub.s64 	%rd24954, %rd24954, %rd16397;
	ld.const.u64 	%rd16398, [P_DEV+8];
	sub.s64 	%rd24953, %rd24953, %rd16398;
	ld.const.u64 	%rd16399, [P_DEV+16];
	sub.s64 	%rd24952, %rd24952, %rd16399;
	ld.const.u64 	%rd16400, [P_DEV+24];
	sub.s64 	%rd24951, %rd24951, %rd16400;
	ld.const.u64 	%rd16401, [P_DEV+32];
	sub.s64 	%rd24950, %rd24950, %rd16401;
	sub.s64 	%rd24949, %rd24949, %rd15;
$L__BB1_383:
	sub.s64 	%rd16408, %rd24948, %rd16385;
	sub.s64 	%rd16409, %rd24947, %rd16386;
	sub.s64 	%rd16410, %rd24946, %rd16387;
	sub.s64 	%rd16411, %rd24945, %rd16388;
	sub.s64 	%rd16412, %rd24944, %rd16389;
	sub.s64 	%rd16413, %rd24943, %rd16390;
	mov.u64 	%rd24957, %rd24951;
	mov.u64 	%rd24959, %rd24953;
	mov.u64 	%rd24956, %rd24950;
	mov.u64 	%rd24958, %rd24952;
	mov.u64 	%rd24960, %rd24954;
	mov.u64 	%rd24955, %rd24949;
	// begin inline asm
	add.cc.u64 %rd24960, %rd24960, %rd16408;
	addc.cc.u64 %rd24959, %rd24959, %rd16409;
	addc.cc.u64 %rd24958, %rd24958, %rd16410;
	addc.cc.u64 %rd24957, %rd24957, %rd16411;
	addc.cc.u64 %rd24956, %rd24956, %rd16412;
	addc.u64 %rd24955, %rd24955, %rd16413;
	
	// end inline asm
	setp.lt.u64 	%p193, %rd24955, %rd15;
	@%p193 bra 	$L__BB1_385;
	ld.const.u64 	%rd16420, [P_DEV];
	sub.s64 	%rd24960, %rd24960, %rd16420;
	ld.const.u64 	%rd16421, [P_DEV+8];
	sub.s64 	%rd24959, %rd24959, %rd16421;
	ld.const.u64 	%rd16422, [P_DEV+16];
	sub.s64 	%rd24958, %rd24958, %rd16422;
	ld.const.u64 	%rd16423, [P_DEV+24];
	sub.s64 	%rd24957, %rd24957, %rd16423;
	ld.const.u64 	%rd16424, [P_DEV+32];
	sub.s64 	%rd24956, %rd24956, %rd16424;
	sub.s64 	%rd24955, %rd24955, %rd15;
$L__BB1_385:
	sub.s64 	%rd16431, %rd24954, %rd16408;
	sub.s64 	%rd16432, %rd24953, %rd16409;
	sub.s64 	%rd16433, %rd24952, %rd16410;
	sub.s64 	%rd16434, %rd24951, %rd16411;
	sub.s64 	%rd16435, %rd24950, %rd16412;
	sub.s64 	%rd16436, %rd24949, %rd16413;
	mov.u64 	%rd24965, %rd24959;
	mov.u64 	%rd24962, %rd24956;
	mov.u64 	%rd24964, %rd24958;
	mov.u64 	%rd24966, %rd24960;
	mov.u64 	%rd24961, %rd24955;
	mov.u64 	%rd24963, %rd24957;
	// begin inline asm
	add.cc.u64 %rd24966, %rd24966, %rd16431;
	addc.cc.u64 %rd24965, %rd24965, %rd16432;
	addc.cc.u64 %rd24964, %rd24964, %rd16433;
	addc.cc.u64 %rd24963, %rd24963, %rd16434;
	addc.cc.u64 %rd24962, %rd24962, %rd16435;
	addc.u64 %rd24961, %rd24961, %rd16436;
	
	// end inline asm
	setp.lt.u64 	%p194, %rd24961, %rd15;
	@%p194 bra 	$L__BB1_387;
	ld.const.u64 	%rd16443, [P_DEV];
	sub.s64 	%rd24966, %rd24966, %rd16443;
	ld.const.u64 	%rd16444, [P_DEV+8];
	sub.s64 	%rd24965, %rd24965, %rd16444;
	ld.const.u64 	%rd16445, [P_DEV+16];
	sub.s64 	%rd24964, %rd24964, %rd16445;
	ld.const.u64 	%rd16446, [P_DEV+24];
	sub.s64 	%rd24963, %rd24963, %rd16446;
	ld.const.u64 	%rd16447, [P_DEV+32];
	sub.s64 	%rd24962, %rd24962, %rd16447;
	sub.s64 	%rd24961, %rd24961, %rd15;
$L__BB1_387:
	sub.s64 	%rd16454, %rd24960, %rd16431;
	sub.s64 	%rd16455, %rd24959, %rd16432;
	sub.s64 	%rd16456, %rd24958, %rd16433;
	sub.s64 	%rd16457, %rd24957, %rd16434;
	sub.s64 	%rd16458, %rd24956, %rd16435;
	sub.s64 	%rd16459, %rd24955, %rd16436;
	mov.u64 	%rd24968, %rd24962;
	mov.u64 	%rd24970, %rd24964;
	mov.u64 	%rd24972, %rd24966;
	mov.u64 	%rd24967, %rd24961;
	mov.u64 	%rd24969, %rd24963;
	mov.u64 	%rd24971, %rd24965;
	// begin inline asm
	add.cc.u64 %rd24972, %rd24972, %rd16454;
	addc.cc.u64 %rd24971, %rd24971, %rd16455;
	addc.cc.u64 %rd24970, %rd24970, %rd16456;
	addc.cc.u64 %rd24969, %rd24969, %rd16457;
	addc.cc.u64 %rd24968, %rd24968, %rd16458;
	addc.u64 %rd24967, %rd24967, %rd16459;
	
	// end inline asm
	setp.lt.u64 	%p195, %rd24967, %rd15;
	@%p195 bra 	$L__BB1_389;
	ld.const.u64 	%rd16466, [P_DEV];
	sub.s64 	%rd24972, %rd24972, %rd16466;
	ld.const.u64 	%rd16467, [P_DEV+8];
	sub.s64 	%rd24971, %rd24971, %rd16467;
	ld.const.u64 	%rd16468, [P_DEV+16];
	sub.s64 	%rd24970, %rd24970, %rd16468;
	ld.const.u64 	%rd16469, [P_DEV+24];
	sub.s64 	%rd24969, %rd24969, %rd16469;
	ld.const.u64 	%rd16470, [P_DEV+32];
	sub.s64 	%rd24968, %rd24968, %rd16470;
	sub.s64 	%rd24967, %rd24967, %rd15;
$L__BB1_389:
	sub.s64 	%rd16477, %rd24966, %rd16454;
	sub.s64 	%rd16478, %rd24965, %rd16455;
	sub.s64 	%rd16479, %rd24964, %rd16456;
	sub.s64 	%rd16480, %rd24963, %rd16457;
	sub.s64 	%rd16481, %rd24962, %rd16458;
	sub.s64 	%rd16482, %rd24961, %rd16459;
	mov.u64 	%rd24974, %rd24968;
	mov.u64 	%rd24976, %rd24970;
	mov.u64 	%rd24978, %rd24972;
	mov.u64 	%rd24973, %rd24967;
	mov.u64 	%rd24975, %rd24969;
	mov.u64 	%rd24977, %rd24971;
	// begin inline asm
	add.cc.u64 %rd24978, %rd24978, %rd16477;
	addc.cc.u64 %rd24977, %rd24977, %rd16478;
	addc.cc.u64 %rd24976, %rd24976, %rd16479;
	addc.cc.u64 %rd24975, %rd24975, %rd16480;
	addc.cc.u64 %rd24974, %rd24974, %rd16481;
	addc.u64 %rd24973, %rd24973, %rd16482;
	
	// end inline asm
	setp.lt.u64 	%p196, %rd24973, %rd15;
	@%p196 bra 	$L__BB1_391;
	ld.const.u64 	%rd16489, [P_DEV];
	sub.s64 	%rd24978, %rd24978, %rd16489;
	ld.const.u64 	%rd16490, [P_DEV+8];
	sub.s64 	%rd24977, %rd24977, %rd16490;
	ld.const.u64 	%rd16491, [P_DEV+16];
	sub.s64 	%rd24976, %rd24976, %rd16491;
	ld.const.u64 	%rd16492, [P_DEV+24];
	sub.s64 	%rd24975, %rd24975, %rd16492;
	ld.const.u64 	%rd16493, [P_DEV+32];
	sub.s64 	%rd24974, %rd24974, %rd16493;
	sub.s64 	%rd24973, %rd24973, %rd15;
$L__BB1_391:
	sub.s64 	%rd16500, %rd24972, %rd16477;
	sub.s64 	%rd16501, %rd24971, %rd16478;
	sub.s64 	%rd16502, %rd24970, %rd16479;
	sub.s64 	%rd16503, %rd24969, %rd16480;
	sub.s64 	%rd16504, %rd24968, %rd16481;
	sub.s64 	%rd16505, %rd24967, %rd16482;
	mov.u64 	%rd24982, %rd24976;
	mov.u64 	%rd24984, %rd24978;
	mov.u64 	%rd24979, %rd24973;
	mov.u64 	%rd24981, %rd24975;
	mov.u64 	%rd24983, %rd24977;
	mov.u64 	%rd24980, %rd24974;
	// begin inline asm
	add.cc.u64 %rd24984, %rd24984, %rd16500;
	addc.cc.u64 %rd24983, %rd24983, %rd16501;
	addc.cc.u64 %rd24982, %rd24982, %rd16502;
	addc.cc.u64 %rd24981, %rd24981, %rd16503;
	addc.cc.u64 %rd24980, %rd24980, %rd16504;
	addc.u64 %rd24979, %rd24979, %rd16505;
	
	// end inline asm
	setp.lt.u64 	%p197, %rd24979, %rd15;
	@%p197 bra 	$L__BB1_393;
	ld.const.u64 	%rd16512, [P_DEV];
	sub.s64 	%rd24984, %rd24984, %rd16512;
	ld.const.u64 	%rd16513, [P_DEV+8];
	sub.s64 	%rd24983, %rd24983, %rd16513;
	ld.const.u64 	%rd16514, [P_DEV+16];
	sub.s64 	%rd24982, %rd24982, %rd16514;
	ld.const.u64 	%rd16515, [P_DEV+24];
	sub.s64 	%rd24981, %rd24981, %rd16515;
	ld.const.u64 	%rd16516, [P_DEV+32];
	sub.s64 	%rd24980, %rd24980, %rd16516;
	sub.s64 	%rd24979, %rd24979, %rd15;
$L__BB1_393:
	sub.s64 	%rd16523, %rd24978, %rd16500;
	sub.s64 	%rd16524, %rd24977, %rd16501;
	sub.s64 	%rd16525, %rd24976, %rd16502;
	sub.s64 	%rd16526, %rd24975, %rd16503;
	sub.s64 	%rd16527, %rd24974, %rd16504;
	sub.s64 	%rd16528, %rd24973, %rd16505;
	mov.u64 	%rd24990, %rd24984;
	mov.u64 	%rd24985, %rd24979;
	mov.u64 	%rd24987, %rd24981;
	mov.u64 	%rd24989, %rd24983;
	mov.u64 	%rd24986, %rd24980;
	mov.u64 	%rd24988, %rd24982;
	// begin inline asm
	add.cc.u64 %rd24990, %rd24990, %rd16523;
	addc.cc.u64 %rd24989, %rd24989, %rd16524;
	addc.cc.u64 %rd24988, %rd24988, %rd16525;
	addc.cc.u64 %rd24987, %rd24987, %rd16526;
	addc.cc.u64 %rd24986, %rd24986, %rd16527;
	addc.u64 %rd24985, %rd24985, %rd16528;
	
	// end inline asm
	setp.lt.u64 	%p198, %rd24985, %rd15;
	@%p198 bra 	$L__BB1_395;
	ld.const.u64 	%rd16535, [P_DEV];
	sub.s64 	%rd24990, %rd24990, %rd16535;
	ld.const.u64 	%rd16536, [P_DEV+8];
	sub.s64 	%rd24989, %rd24989, %rd16536;
	ld.const.u64 	%rd16537, [P_DEV+16];
	sub.s64 	%rd24988, %rd24988, %rd16537;
	ld.const.u64 	%rd16538, [P_DEV+24];
	sub.s64 	%rd24987, %rd24987, %rd16538;
	ld.const.u64 	%rd16539, [P_DEV+32];
	sub.s64 	%rd24986, %rd24986, %rd16539;
	sub.s64 	%rd24985, %rd24985, %rd15;
$L__BB1_395:
	sub.s64 	%rd16546, %rd24984, %rd16523;
	sub.s64 	%rd16547, %rd24983, %rd16524;
	sub.s64 	%rd16548, %rd24982, %rd16525;
	sub.s64 	%rd16549, %rd24981, %rd16526;
	sub.s64 	%rd16550, %rd24980, %rd16527;
	sub.s64 	%rd16551, %rd24979, %rd16528;
	mov.u64 	%rd24996, %rd24990;
	mov.u64 	%rd24991, %rd24985;
	mov.u64 	%rd24993, %rd24987;
	mov.u64 	%rd24995, %rd24989;
	mov.u64 	%rd24992, %rd24986;
	mov.u64 	%rd24994, %rd24988;
	// begin inline asm
	add.cc.u64 %rd24996, %rd24996, %rd16546;
	addc.cc.u64 %rd24995, %rd24995, %rd16547;
	addc.cc.u64 %rd24994, %rd24994, %rd16548;
	addc.cc.u64 %rd24993, %rd24993, %rd16549;
	addc.cc.u64 %rd24992, %rd24992, %rd16550;
	addc.u64 %rd24991, %rd24991, %rd16551;
	
	// end inline asm
	setp.lt.u64 	%p199, %rd24991, %rd15;
	@%p199 bra 	$L__BB1_397;
	ld.const.u64 	%rd16558, [P_DEV];
	sub.s64 	%rd24996, %rd24996, %rd16558;
	ld.const.u64 	%rd16559, [P_DEV+8];
	sub.s64 	%rd24995, %rd24995, %rd16559;
	ld.const.u64 	%rd16560, [P_DEV+16];
	sub.s64 	%rd24994, %rd24994, %rd16560;
	ld.const.u64 	%rd16561, [P_DEV+24];
	sub.s64 	%rd24993, %rd24993, %rd16561;
	ld.const.u64 	%rd16562, [P_DEV+32];
	sub.s64 	%rd24992, %rd24992, %rd16562;
	sub.s64 	%rd24991, %rd24991, %rd15;
$L__BB1_397:
	sub.s64 	%rd16569, %rd24990, %rd16546;
	sub.s64 	%rd16570, %rd24989, %rd16547;
	sub.s64 	%rd16571, %rd24988, %rd16548;
	sub.s64 	%rd16572, %rd24987, %rd16549;
	sub.s64 	%rd16573, %rd24986, %rd16550;
	sub.s64 	%rd16574, %rd24985, %rd16551;
	mov.u64 	%rd24999, %rd24993;
	mov.u64 	%rd25001, %rd24995;
	mov.u64 	%rd24998, %rd24992;
	mov.u64 	%rd25000, %rd24994;
	mov.u64 	%rd25002, %rd24996;
	mov.u64 	%rd24997, %rd24991;
	// begin inline asm
	add.cc.u64 %rd25002, %rd25002, %rd16569;
	addc.cc.u64 %rd25001, %rd25001, %rd16570;
	addc.cc.u64 %rd25000, %rd25000, %rd16571;
	addc.cc.u64 %rd24999, %rd24999, %rd16572;
	addc.cc.u64 %rd24998, %rd24998, %rd16573;
	addc.u64 %rd24997, %rd24997, %rd16574;
	
	// end inline asm
	setp.lt.u64 	%p200, %rd24997, %rd15;
	@%p200 bra 	$L__BB1_399;
	ld.const.u64 	%rd16581, [P_DEV];
	sub.s64 	%rd25002, %rd25002, %rd16581;
	ld.const.u64 	%rd16582, [P_DEV+8];
	sub.s64 	%rd25001, %rd25001, %rd16582;
	ld.const.u64 	%rd16583, [P_DEV+16];
	sub.s64 	%rd25000, %rd25000, %rd16583;
	ld.const.u64 	%rd16584, [P_DEV+24];
	sub.s64 	%rd24999, %rd24999, %rd16584;
	ld.const.u64 	%rd16585, [P_DEV+32];
	sub.s64 	%rd24998, %rd24998, %rd16585;
	sub.s64 	%rd24997, %rd24997, %rd15;
$L__BB1_399:
	sub.s64 	%rd16592, %rd24996, %rd16569;
	sub.s64 	%rd16593, %rd24995, %rd16570;
	sub.s64 	%rd16594, %rd24994, %rd16571;
	sub.s64 	%rd16595, %rd24993, %rd16572;
	sub.s64 	%rd16596, %rd24992, %rd16573;
	sub.s64 	%rd16597, %rd24991, %rd16574;
	mov.u64 	%rd25005, %rd24999;
	mov.u64 	%rd25007, %rd25001;
	mov.u64 	%rd25004, %rd24998;
	mov.u64 	%rd25006, %rd25000;
	mov.u64 	%rd25008, %rd25002;
	mov.u64 	%rd25003, %rd24997;
	// begin inline asm
	add.cc.u64 %rd25008, %rd25008, %rd16592;
	addc.cc.u64 %rd25007, %rd25007, %rd16593;
	addc.cc.u64 %rd25006, %rd25006, %rd16594;
	addc.cc.u64 %rd25005, %rd25005, %rd16595;
	addc.cc.u64 %rd25004, %rd25004, %rd16596;
	addc.u64 %rd25003, %rd25003, %rd16597;
	
	// end inline asm
	setp.lt.u64 	%p201, %rd25003, %rd15;
	@%p201 bra 	$L__BB1_401;
	ld.const.u64 	%rd16604, [P_DEV];
	sub.s64 	%rd25008, %rd25008, %rd16604;
	ld.const.u64 	%rd16605, [P_DEV+8];
	sub.s64 	%rd25007, %rd25007, %rd16605;
	ld.const.u64 	%rd16606, [P_DEV+16];
	sub.s64 	%rd25006, %rd25006, %rd16606;
	ld.const.u64 	%rd16607, [P_DEV+24];
	sub.s64 	%rd25005, %rd25005, %rd16607;
	ld.const.u64 	%rd16608, [P_DEV+32];
	sub.s64 	%rd25004, %rd25004, %rd16608;
	sub.s64 	%rd25003, %rd25003, %rd15;
$L__BB1_401:
	sub.s64 	%rd16615, %rd25002, %rd16592;
	sub.s64 	%rd16616, %rd25001, %rd16593;
	sub.s64 	%rd16617, %rd25000, %rd16594;
	sub.s64 	%rd16618, %rd24999, %rd16595;
	sub.s64 	%rd16619, %rd24998, %rd16596;
	sub.s64 	%rd16620, %rd24997, %rd16597;
	mov.u64 	%rd25013, %rd25007;
	mov.u64 	%rd25010, %rd25004;
	mov.u64 	%rd25012, %rd25006;
	mov.u64 	%rd25014, %rd25008;
	mov.u64 	%rd25009, %rd25003;
	mov.u64 	%rd25011, %rd25005;
	// begin inline asm
	add.cc.u64 %rd25014, %rd25014, %rd16615;
	addc.cc.u64 %rd25013, %rd25013, %rd16616;
	addc.cc.u64 %rd25012, %rd25012, %rd16617;
	addc.cc.u64 %rd25011, %rd25011, %rd16618;
	addc.cc.u64 %rd25010, %rd25010, %rd16619;
	addc.u64 %rd25009, %rd25009, %rd16620;
	
	// end inline asm
	setp.lt.u64 	%p202, %rd25009, %rd15;
	@%p202 bra 	$L__BB1_403;
	ld.const.u64 	%rd16627, [P_DEV];
	sub.s64 	%rd25014, %rd25014, %rd16627;
	ld.const.u64 	%rd16628, [P_DEV+8];
	sub.s64 	%rd25013, %rd25013, %rd16628;
	ld.const.u64 	%rd16629, [P_DEV+16];
	sub.s64 	%rd25012, %rd25012, %rd16629;
	ld.const.u64 	%rd16630, [P_DEV+24];
	sub.s64 	%rd25011, %rd25011, %rd16630;
	ld.const.u64 	%rd16631, [P_DEV+32];
	sub.s64 	%rd25010, %rd25010, %rd16631;
	ld.const.u64 	%rd16632, [P_DEV+40];
	sub.s64 	%rd25009, %rd25009, %rd16632;
$L__BB1_403:
	sub.s64 	%rd16639, %rd25008, %rd16615;
	sub.s64 	%rd16640, %rd25007, %rd16616;
	sub.s64 	%rd16641, %rd25006, %rd16617;
	sub.s64 	%rd16642, %rd25005, %rd16618;
	sub.s64 	%rd16643, %rd25004, %rd16619;
	sub.s64 	%rd16644, %rd25003, %rd16620;
	mov.u64 	%rd25016, %rd25010;
	mov.u64 	%rd25018, %rd25012;
	mov.u64 	%rd25020, %rd25014;
	mov.u64 	%rd25015, %rd25009;
	mov.u64 	%rd25017, %rd25011;
	mov.u64 	%rd25019, %rd25013;
	// begin inline asm
	add.cc.u64 %rd25020, %rd25020, %rd16639;
	addc.cc.u64 %rd25019, %rd25019, %rd16640;
	addc.cc.u64 %rd25018, %rd25018, %rd16641;
	addc.cc.u64 %rd25017, %rd25017, %rd16642;
	addc.cc.u64 %rd25016, %rd25016, %rd16643;
	addc.u64 %rd25015, %rd25015, %rd16644;
	
	// end inline asm
	setp.lt.u64 	%p203, %rd25015, %rd15;
	@%p203 bra 	$L__BB1_405;
	ld.const.u64 	%rd16651, [P_DEV];
	sub.s64 	%rd25020, %rd25020, %rd16651;
	ld.const.u64 	%rd16652, [P_DEV+8];
	sub.s64 	%rd25019, %rd25019, %rd16652;
	ld.const.u64 	%rd16653, [P_DEV+16];
	sub.s64 	%rd25018, %rd25018, %rd16653;
	ld.const.u64 	%rd16654, [P_DEV+24];
	sub.s64 	%rd25017, %rd25017, %rd16654;
	ld.const.u64 	%rd16655, [P_DEV+32];
	sub.s64 	%rd25016, %rd25016, %rd16655;
	ld.const.u64 	%rd16656, [P_DEV+40];
	sub.s64 	%rd25015, %rd25015, %rd16656;
$L__BB1_405:
	sub.s64 	%rd16663, %rd25014, %rd16639;
	sub.s64 	%rd16664, %rd25013, %rd16640;
	sub.s64 	%rd16665, %rd25012, %rd16641;
	sub.s64 	%rd16666, %rd25011, %rd16642;
	sub.s64 	%rd16667, %rd25010, %rd16643;
	sub.s64 	%rd16668, %rd25009, %rd16644;
	mov.u64 	%rd25022, %rd25016;
	mov.u64 	%rd25024, %rd25018;
	mov.u64 	%rd25026, %rd25020;
	mov.u64 	%rd25021, %rd25015;
	mov.u64 	%rd25023, %rd25017;
	mov.u64 	%rd25025, %rd25019;
	// begin inline asm
	add.cc.u64 %rd25026, %rd25026, %rd16663;
	addc.cc.u64 %rd25025, %rd25025, %rd16664;
	addc.cc.u64 %rd25024, %rd25024, %rd16665;
	addc.cc.u64 %rd25023, %rd25023, %rd16666;
	addc.cc.u64 %rd25022, %rd25022, %rd16667;
	addc.u64 %rd25021, %rd25021, %rd16668;
	
	// end inline asm
	setp.lt.u64 	%p204, %rd25021, %rd15;
	@%p204 bra 	$L__BB1_407;
	ld.const.u64 	%rd16675, [P_DEV];
	sub.s64 	%rd25026, %rd25026, %rd16675;
	ld.const.u64 	%rd16676, [P_DEV+8];
	sub.s64 	%rd25025, %rd25025, %rd16676;
	ld.const.u64 	%rd16677, [P_DEV+16];
	sub.s64 	%rd25024, %rd25024, %rd16677;
	ld.const.u64 	%rd16678, [P_DEV+24];
	sub.s64 	%rd25023, %rd25023, %rd16678;
	ld.const.u64 	%rd16679, [P_DEV+32];
	sub.s64 	%rd25022, %rd25022, %rd16679;
	ld.const.u64 	%rd16680, [P_DEV+40];
	sub.s64 	%rd25021, %rd25021, %rd16680;
$L__BB1_407:
	sub.s64 	%rd16687, %rd25020, %rd16663;
	sub.s64 	%rd16688, %rd25019, %rd16664;
	sub.s64 	%rd16689, %rd25018, %rd16665;
	sub.s64 	%rd16690, %rd25017, %rd16666;
	sub.s64 	%rd16691, %rd25016, %rd16667;
	sub.s64 	%rd16692, %rd25015, %rd16668;
	mov.u64 	%rd25030, %rd25024;
	mov.u64 	%rd25032, %rd25026;
	mov.u64 	%rd25027, %rd25021;
	mov.u64 	%rd25029, %rd25023;
	mov.u64 	%rd25031, %rd25025;
	mov.u64 	%rd25028, %rd25022;
	// begin inline asm
	add.cc.u64 %rd25032, %rd25032, %rd16687;
	addc.cc.u64 %rd25031, %rd25031, %rd16688;
	addc.cc.u64 %rd25030, %rd25030, %rd16689;
	addc.cc.u64 %rd25029, %rd25029, %rd16690;
	addc.cc.u64 %rd25028, %rd25028, %rd16691;
	addc.u64 %rd25027, %rd25027, %rd16692;
	
	// end inline asm
	setp.lt.u64 	%p205, %rd25027, %rd15;
	@%p205 bra 	$L__BB1_409;
	ld.const.u64 	%rd16699, [P_DEV];
	sub.s64 	%rd25032, %rd25032, %rd16699;
	ld.const.u64 	%rd16700, [P_DEV+8];
	sub.s64 	%rd25031, %rd25031, %rd16700;
	ld.const.u64 	%rd16701, [P_DEV+16];
	sub.s64 	%rd25030, %rd25030, %rd16701;
	ld.const.u64 	%rd16702, [P_DEV+24];
	sub.s64 	%rd25029, %rd25029, %rd16702;
	ld.const.u64 	%rd16703, [P_DEV+32];
	sub.s64 	%rd25028, %rd25028, %rd16703;
	ld.const.u64 	%rd16704, [P_DEV+40];
	sub.s64 	%rd25027, %rd25027, %rd16704;
$L__BB1_409:
	sub.s64 	%rd16711, %rd25026, %rd16687;
	sub.s64 	%rd16712, %rd25025, %rd16688;
	sub.s64 	%rd16713, %rd25024, %rd16689;
	sub.s64 	%rd16714, %rd25023, %rd16690;
	sub.s64 	%rd16715, %rd25022, %rd16691;
	sub.s64 	%rd16716, %rd25021, %rd16692;
	mov.u64 	%rd25038, %rd25032;
	mov.u64 	%rd25033, %rd25027;
	mov.u64 	%rd25035, %rd25029;
	mov.u64 	%rd25037, %rd25031;
	mov.u64 	%rd25034, %rd25028;
	mov.u64 	%rd25036, %rd25030;
	// begin inline asm
	add.cc.u64 %rd25038, %rd25038, %rd16711;
	addc.cc.u64 %rd25037, %rd25037, %rd16712;
	addc.cc.u64 %rd25036, %rd25036, %rd16713;
	addc.cc.u64 %rd25035, %rd25035, %rd16714;
	addc.cc.u64 %rd25034, %rd25034, %rd16715;
	addc.u64 %rd25033, %rd25033, %rd16716;
	
	// end inline asm
	setp.lt.u64 	%p206, %rd25033, %rd15;
	@%p206 bra 	$L__BB1_411;
	ld.const.u64 	%rd16723, [P_DEV];
	sub.s64 	%rd25038, %rd25038, %rd16723;
	ld.const.u64 	%rd16724, [P_DEV+8];
	sub.s64 	%rd25037, %rd25037, %rd16724;
	ld.const.u64 	%rd16725, [P_DEV+16];
	sub.s64 	%rd25036, %rd25036, %rd16725;
	ld.const.u64 	%rd16726, [P_DEV+24];
	sub.s64 	%rd25035, %rd25035, %rd16726;
	ld.const.u64 	%rd16727, [P_DEV+32];
	sub.s64 	%rd25034, %rd25034, %rd16727;
	ld.const.u64 	%rd16728, [P_DEV+40];
	sub.s64 	%rd25033, %rd25033, %rd16728;
$L__BB1_411:
	sub.s64 	%rd16735, %rd25032, %rd16711;
	sub.s64 	%rd16736, %rd25031, %rd16712;
	sub.s64 	%rd16737, %rd25030, %rd16713;
	sub.s64 	%rd16738, %rd25029, %rd16714;
	sub.s64 	%rd16739, %rd25028, %rd16715;
	sub.s64 	%rd16740, %rd25027, %rd16716;
	mov.u64 	%rd25044, %rd25038;
	mov.u64 	%rd25039, %rd25033;
	mov.u64 	%rd25041, %rd25035;
	mov.u64 	%rd25043, %rd25037;
	mov.u64 	%rd25040, %rd25034;
	mov.u64 	%rd25042, %rd25036;
	// begin inline asm
	add.cc.u64 %rd25044, %rd25044, %rd16735;
	addc.cc.u64 %rd25043, %rd25043, %rd16736;
	addc.cc.u64 %rd25042, %rd25042, %rd16737;
	addc.cc.u64 %rd25041, %rd25041, %rd16738;
	addc.cc.u64 %rd25040, %rd25040, %rd16739;
	addc.u64 %rd25039, %rd25039, %rd16740;
	
	// end inline asm
	setp.lt.u64 	%p207, %rd25039, %rd15;
	@%p207 bra 	$L__BB1_413;
	ld.const.u64 	%rd16747, [P_DEV];
	sub.s64 	%rd25044, %rd25044, %rd16747;
	ld.const.u64 	%rd16748, [P_DEV+8];
	sub.s64 	%rd25043, %rd25043, %rd16748;
	ld.const.u64 	%rd16749, [P_DEV+16];
	sub.s64 	%rd25042, %rd25042, %rd16749;
	ld.const.u64 	%rd16750, [P_DEV+24];
	sub.s64 	%rd25041, %rd25041, %rd16750;
	ld.const.u64 	%rd16751, [P_DEV+32];
	sub.s64 	%rd25040, %rd25040, %rd16751;
	ld.const.u64 	%rd16752, [P_DEV+40];
	sub.s64 	%rd25039, %rd25039, %rd16752;
$L__BB1_413:
	sub.s64 	%rd16759, %rd25038, %rd16735;
	sub.s64 	%rd16760, %rd25037, %rd16736;
	sub.s64 	%rd16761, %rd25036, %rd16737;
	sub.s64 	%rd16762, %rd25035, %rd16738;
	sub.s64 	%rd16763, %rd25034, %rd16739;
	sub.s64 	%rd16764, %rd25033, %rd16740;
	mov.u64 	%rd25047, %rd25041;
	mov.u64 	%rd25049, %rd25043;
	mov.u64 	%rd25046, %rd25040;
	mov.u64 	%rd25048, %rd25042;
	mov.u64 	%rd25050, %rd25044;
	mov.u64 	%rd25045, %rd25039;
	// begin inline asm
	add.cc.u64 %rd25050, %rd25050, %rd16759;
	addc.cc.u64 %rd25049, %rd25049, %rd16760;
	addc.cc.u64 %rd25048, %rd25048, %rd16761;
	addc.cc.u64 %rd25047, %rd25047, %rd16762;
	addc.cc.u64 %rd25046, %rd25046, %rd16763;
	addc.u64 %rd25045, %rd25045, %rd16764;
	
	// end inline asm
	setp.lt.u64 	%p208, %rd25045, %rd15;
	@%p208 bra 	$L__BB1_415;
	ld.const.u64 	%rd16771, [P_DEV];
	sub.s64 	%rd25050, %rd25050, %rd16771;
	ld.const.u64 	%rd16772, [P_DEV+8];
	sub.s64 	%rd25049, %rd25049, %rd16772;
	ld.const.u64 	%rd16773, [P_DEV+16];
	sub.s64 	%rd25048, %rd25048, %rd16773;
	ld.const.u64 	%rd16774, [P_DEV+24];
	sub.s64 	%rd25047, %rd25047, %rd16774;
	ld.const.u64 	%rd16775, [P_DEV+32];
	sub.s64 	%rd25046, %rd25046, %rd16775;
	ld.const.u64 	%rd16776, [P_DEV+40];
	sub.s64 	%rd25045, %rd25045, %rd16776;
$L__BB1_415:
	sub.s64 	%rd16783, %rd25044, %rd16759;
	sub.s64 	%rd16784, %rd25043, %rd16760;
	sub.s64 	%rd16785, %rd25042, %rd16761;
	sub.s64 	%rd16786, %rd25041, %rd16762;
	sub.s64 	%rd16787, %rd25040, %rd16763;
	sub.s64 	%rd16788, %rd25039, %rd16764;
	mov.u64 	%rd25053, %rd25047;
	mov.u64 	%rd25055, %rd25049;
	mov.u64 	%rd25052, %rd25046;
	mov.u64 	%rd25054, %rd25048;
	mov.u64 	%rd25056, %rd25050;
	mov.u64 	%rd25051, %rd25045;
	// begin inline asm
	add.cc.u64 %rd25056, %rd25056, %rd16783;
	addc.cc.u64 %rd25055, %rd25055, %rd16784;
	addc.cc.u64 %rd25054, %rd25054, %rd16785;
	addc.cc.u64 %rd25053, %rd25053, %rd16786;
	addc.cc.u64 %rd25052, %rd25052, %rd16787;
	addc.u64 %rd25051, %rd25051, %rd16788;
	
	// end inline asm
	setp.lt.u64 	%p209, %rd25051, %rd15;
	@%p209 bra 	$L__BB1_417;
	ld.const.u64 	%rd16795, [P_DEV];
	sub.s64 	%rd25056, %rd25056, %rd16795;
	ld.const.u64 	%rd16796, [P_DEV+8];
	sub.s64 	%rd25055, %rd25055, %rd16796;
	ld.const.u64 	%rd16797, [P_DEV+16];
	sub.s64 	%rd25054, %rd25054, %rd16797;
	ld.const.u64 	%rd16798, [P_DEV+24];
	sub.s64 	%rd25053, %rd25053, %rd16798;
	ld.const.u64 	%rd16799, [P_DEV+32];
	sub.s64 	%rd25052, %rd25052, %rd16799;
	ld.const.u64 	%rd16800, [P_DEV+40];
	sub.s64 	%rd25051, %rd25051, %rd16800;
$L__BB1_417:
	sub.s64 	%rd16807, %rd25050, %rd16783;
	sub.s64 	%rd16808, %rd25049, %rd16784;
	sub.s64 	%rd16809, %rd25048, %rd16785;
	sub.s64 	%rd16810, %rd25047, %rd16786;
	sub.s64 	%rd16811, %rd25046, %rd16787;
	sub.s64 	%rd16812, %rd25045, %rd16788;
	mov.u64 	%rd25061, %rd25055;
	mov.u64 	%rd25058, %rd25052;
	mov.u64 	%rd25060, %rd25054;
	mov.u64 	%rd25062, %rd25056;
	mov.u64 	%rd25057, %rd25051;
	mov.u64 	%rd25059, %rd25053;
	// begin inline asm
	add.cc.u64 %rd25062, %rd25062, %rd16807;
	addc.cc.u64 %rd25061, %rd25061, %rd16808;
	addc.cc.u64 %rd25060, %rd25060, %rd16809;
	addc.cc.u64 %rd25059, %rd25059, %rd16810;
	addc.cc.u64 %rd25058, %rd25058, %rd16811;
	addc.u64 %rd25057, %rd25057, %rd16812;
	
	// end inline asm
	setp.lt.u64 	%p210, %rd25057, %rd15;
	@%p210 bra 	$L__BB1_419;
	ld.const.u64 	%rd16819, [P_DEV];
	sub.s64 	%rd25062, %rd25062, %rd16819;
	ld.const.u64 	%rd16820, [P_DEV+8];
	sub.s64 	%rd25061, %rd25061, %rd16820;
	ld.const.u64 	%rd16821, [P_DEV+16];
	sub.s64 	%rd25060, %rd25060, %rd16821;
	ld.const.u64 	%rd16822, [P_DEV+24];
	sub.s64 	%rd25059, %rd25059, %rd16822;
	ld.const.u64 	%rd16823, [P_DEV+32];
	sub.s64 	%rd25058, %rd25058, %rd16823;
	ld.const.u64 	%rd16824, [P_DEV+40];
	sub.s64 	%rd25057, %rd25057, %rd16824;
$L__BB1_419:
	sub.s64 	%rd16831, %rd25056, %rd16807;
	sub.s64 	%rd16832, %rd25055, %rd16808;
	sub.s64 	%rd16833, %rd25054, %rd16809;
	sub.s64 	%rd16834, %rd25053, %rd16810;
	sub.s64 	%rd16835, %rd25052, %rd16811;
	sub.s64 	%rd16836, %rd25051, %rd16812;
	mov.u64 	%rd25064, %rd25058;
	mov.u64 	%rd25066, %rd25060;
	mov.u64 	%rd25068, %rd25062;
	mov.u64 	%rd25063, %rd25057;
	mov.u64 	%rd25065, %rd25059;
	mov.u64 	%rd25067, %rd25061;
	// begin inline asm
	add.cc.u64 %rd25068, %rd25068, %rd16831;
	addc.cc.u64 %rd25067, %rd25067, %rd16832;
	addc.cc.u64 %rd25066, %rd25066, %rd16833;
	addc.cc.u64 %rd25065, %rd25065, %rd16834;
	addc.cc.u64 %rd25064, %rd25064, %rd16835;
	addc.u64 %rd25063, %rd25063, %rd16836;
	
	// end inline asm
	setp.lt.u64 	%p211, %rd25063, %rd15;
	@%p211 bra 	$L__BB1_421;
	ld.const.u64 	%rd16843, [P_DEV];
	sub.s64 	%rd25068, %rd25068, %rd16843;
	ld.const.u64 	%rd16844, [P_DEV+8];
	sub.s64 	%rd25067, %rd25067, %rd16844;
	ld.const.u64 	%rd16845, [P_DEV+16];
	sub.s64 	%rd25066, %rd25066, %rd16845;
	ld.const.u64 	%rd16846, [P_DEV+24];
	sub.s64 	%rd25065, %rd25065, %rd16846;
	ld.const.u64 	%rd16847, [P_DEV+32];
	sub.s64 	%rd25064, %rd25064, %rd16847;
	ld.const.u64 	%rd16848, [P_DEV+40];
	sub.s64 	%rd25063, %rd25063, %rd16848;
$L__BB1_421:
	sub.s64 	%rd16855, %rd25062, %rd16831;
	sub.s64 	%rd16856, %rd25061, %rd16832;
	sub.s64 	%rd16857, %rd25060, %rd16833;
	sub.s64 	%rd16858, %rd25059, %rd16834;
	sub.s64 	%rd16859, %rd25058, %rd16835;
	sub.s64 	%rd16860, %rd25057, %rd16836;
	mov.u64 	%rd25070, %rd25064;
	mov.u64 	%rd25072, %rd25066;
	mov.u64 	%rd25074, %rd25068;
	mov.u64 	%rd25069, %rd25063;
	mov.u64 	%rd25071, %rd25065;
	mov.u64 	%rd25073, %rd25067;
	// begin inline asm
	add.cc.u64 %rd25074, %rd25074, %rd16855;
	addc.cc.u64 %rd25073, %rd25073, %rd16856;
	addc.cc.u64 %rd25072, %rd25072, %rd16857;
	addc.cc.u64 %rd25071, %rd25071, %rd16858;
	addc.cc.u64 %rd25070, %rd25070, %rd16859;
	addc.u64 %rd25069, %rd25069, %rd16860;
	
	// end inline asm
	setp.lt.u64 	%p212, %rd25069, %rd15;
	@%p212 bra 	$L__BB1_423;
	ld.const.u64 	%rd16867, [P_DEV];
	sub.s64 	%rd25074, %rd25074, %rd16867;
	ld.const.u64 	%rd16868, [P_DEV+8];
	sub.s64 	%rd25073, %rd25073, %rd16868;
	ld.const.u64 	%rd16869, [P_DEV+16];
	sub.s64 	%rd25072, %rd25072, %rd16869;
	ld.const.u64 	%rd16870, [P_DEV+24];
	sub.s64 	%rd25071, %rd25071, %rd16870;
	ld.const.u64 	%rd16871, [P_DEV+32];
	sub.s64 	%rd25070, %rd25070, %rd16871;
	ld.const.u64 	%rd16872, [P_DEV+40];
	sub.s64 	%rd25069, %rd25069, %rd16872;
$L__BB1_423:
	sub.s64 	%rd16879, %rd25068, %rd16855;
	sub.s64 	%rd16880, %rd25067, %rd16856;
	sub.s64 	%rd16881, %rd25066, %rd16857;
	sub.s64 	%rd16882, %rd25065, %rd16858;
	sub.s64 	%rd16883, %rd25064, %rd16859;
	sub.s64 	%rd16884, %rd25063, %rd16860;
	mov.u64 	%rd25078, %rd25072;
	mov.u64 	%rd25080, %rd25074;
	mov.u64 	%rd25075, %rd25069;
	mov.u64 	%rd25077, %rd25071;
	mov.u64 	%rd25079, %rd25073;
	mov.u64 	%rd25076, %rd25070;
	// begin inline asm
	add.cc.u64 %rd25080, %rd25080, %rd16879;
	addc.cc.u64 %rd25079, %rd25079, %rd16880;
	addc.cc.u64 %rd25078, %rd25078, %rd16881;
	addc.cc.u64 %rd25077, %rd25077, %rd16882;
	addc.cc.u64 %rd25076, %rd25076, %rd16883;
	addc.u64 %rd25075, %rd25075, %rd16884;
	
	// end inline asm
	setp.lt.u64 	%p213, %rd25075, %rd15;
	@%p213 bra 	$L__BB1_425;
	ld.const.u64 	%rd16891, [P_DEV];
	sub.s64 	%rd25080, %rd25080, %rd16891;
	ld.const.u64 	%rd16892, [P_DEV+8];
	sub.s64 	%rd25079, %rd25079, %rd16892;
	ld.const.u64 	%rd16893, [P_DEV+16];
	sub.s64 	%rd25078, %rd25078, %rd16893;
	ld.const.u64 	%rd16894, [P_DEV+24];
	sub.s64 	%rd25077, %rd25077, %rd16894;
	ld.const.u64 	%rd16895, [P_DEV+32];
	sub.s64 	%rd25076, %rd25076, %rd16895;
	ld.const.u64 	%rd16896, [P_DEV+40];
	sub.s64 	%rd25075, %rd25075, %rd16896;
$L__BB1_425:
	sub.s64 	%rd16903, %rd25074, %rd16879;
	sub.s64 	%rd16904, %rd25073, %rd16880;
	sub.s64 	%rd16905, %rd25072, %rd16881;
	sub.s64 	%rd16906, %rd25071, %rd16882;
	sub.s64 	%rd16907, %rd25070, %rd16883;
	sub.s64 	%rd16908, %rd25069, %rd16884;
	mov.u64 	%rd25086, %rd25080;
	mov.u64 	%rd25081, %rd25075;
	mov.u64 	%rd25083, %rd25077;
	mov.u64 	%rd25085, %rd25079;
	mov.u64 	%rd25082, %rd25076;
	mov.u64 	%rd25084, %rd25078;
	// begin inline asm
	add.cc.u64 %rd25086, %rd25086, %rd16903;
	addc.cc.u64 %rd25085, %rd25085, %rd16904;
	addc.cc.u64 %rd25084, %rd25084, %rd16905;
	addc.cc.u64 %rd25083, %rd25083, %rd16906;
	addc.cc.u64 %rd25082, %rd25082, %rd16907;
	addc.u64 %rd25081, %rd25081, %rd16908;
	
	// end inline asm
	setp.lt.u64 	%p214, %rd25081, %rd15;
	@%p214 bra 	$L__BB1_427;
	ld.const.u64 	%rd16915, [P_DEV];
	sub.s64 	%rd25086, %rd25086, %rd16915;
	ld.const.u64 	%rd16916, [P_DEV+8];
	sub.s64 	%rd25085, %rd25085, %rd16916;
	ld.const.u64 	%rd16917, [P_DEV+16];
	sub.s64 	%rd25084, %rd25084, %rd16917;
	ld.const.u64 	%rd16918, [P_DEV+24];
	sub.s64 	%rd25083, %rd25083, %rd16918;
	ld.const.u64 	%rd16919, [P_DEV+32];
	sub.s64 	%rd25082, %rd25082, %rd16919;
	ld.const.u64 	%rd16920, [P_DEV+40];
	sub.s64 	%rd25081, %rd25081, %rd16920;
$L__BB1_427:
	sub.s64 	%rd16927, %rd25080, %rd16903;
	sub.s64 	%rd16928, %rd25079, %rd16904;
	sub.s64 	%rd16929, %rd25078, %rd16905;
	sub.s64 	%rd16930, %rd25077, %rd16906;
	sub.s64 	%rd16931, %rd25076, %rd16907;
	sub.s64 	%rd16932, %rd25075, %rd16908;
	mov.u64 	%rd25092, %rd25086;
	mov.u64 	%rd25087, %rd25081;
	mov.u64 	%rd25089, %rd25083;
	mov.u64 	%rd25091, %rd25085;
	mov.u64 	%rd25088, %rd25082;
	mov.u64 	%rd25090, %rd25084;
	// begin inline asm
	add.cc.u64 %rd25092, %rd25092, %rd16927;
	addc.cc.u64 %rd25091, %rd25091, %rd16928;
	addc.cc.u64 %rd25090, %rd25090, %rd16929;
	addc.cc.u64 %rd25089, %rd25089, %rd16930;
	addc.cc.u64 %rd25088, %rd25088, %rd16931;
	addc.u64 %rd25087, %rd25087, %rd16932;
	
	// end inline asm
	setp.lt.u64 	%p215, %rd25087, %rd15;
	@%p215 bra 	$L__BB1_429;
	ld.const.u64 	%rd16939, [P_DEV];
	sub.s64 	%rd25092, %rd25092, %rd16939;
	ld.const.u64 	%rd16940, [P_DEV+8];
	sub.s64 	%rd25091, %rd25091, %rd16940;
	ld.const.u64 	%rd16941, [P_DEV+16];
	sub.s64 	%rd25090, %rd25090, %rd16941;
	ld.const.u64 	%rd16942, [P_DEV+24];
	sub.s64 	%rd25089, %rd25089, %rd16942;
	ld.const.u64 	%rd16943, [P_DEV+32];
	sub.s64 	%rd25088, %rd25088, %rd16943;
	ld.const.u64 	%rd16944, [P_DEV+40];
	sub.s64 	%rd25087, %rd25087, %rd16944;
$L__BB1_429:
	sub.s64 	%rd16951, %rd25086, %rd16927;
	sub.s64 	%rd16952, %rd25085, %rd16928;
	sub.s64 	%rd16953, %rd25084, %rd16929;
	sub.s64 	%rd16954, %rd25083, %rd16930;
	sub.s64 	%rd16955, %rd25082, %rd16931;
	sub.s64 	%rd16956, %rd25081, %rd16932;
	mov.u64 	%rd25095, %rd25089;
	mov.u64 	%rd25097, %rd25091;
	mov.u64 	%rd25094, %rd25088;
	mov.u64 	%rd25096, %rd25090;
	mov.u64 	%rd25098, %rd25092;
	mov.u64 	%rd25093, %rd25087;
	// begin inline asm
	add.cc.u64 %rd25098, %rd25098, %rd16951;
	addc.cc.u64 %rd25097, %rd25097, %rd16952;
	addc.cc.u64 %rd25096, %rd25096, %rd16953;
	addc.cc.u64 %rd25095, %rd25095, %rd16954;
	addc.cc.u64 %rd25094, %rd25094, %rd16955;
	addc.u64 %rd25093, %rd25093, %rd16956;
	
	// end inline asm
	setp.lt.u64 	%p216, %rd25093, %rd15;
	@%p216 bra 	$L__BB1_431;
	ld.const.u64 	%rd16963, [P_DEV];
	sub.s64 	%rd25098, %rd25098, %rd16963;
	ld.const.u64 	%rd16964, [P_DEV+8];
	sub.s64 	%rd25097, %rd25097, %rd16964;
	ld.const.u64 	%rd16965, [P_DEV+16];
	sub.s64 	%rd25096, %rd25096, %rd16965;
	ld.const.u64 	%rd16966, [P_DEV+24];
	sub.s64 	%rd25095, %rd25095, %rd16966;
	ld.const.u64 	%rd16967, [P_DEV+32];
	sub.s64 	%rd25094, %rd25094, %rd16967;
	ld.const.u64 	%rd16968, [P_DEV+40];
	sub.s64 	%rd25093, %rd25093, %rd16968;
$L__BB1_431:
	sub.s64 	%rd16975, %rd25092, %rd16951;
	sub.s64 	%rd16976, %rd25091, %rd16952;
	sub.s64 	%rd16977, %rd25090, %rd16953;
	sub.s64 	%rd16978, %rd25089, %rd16954;
	sub.s64 	%rd16979, %rd25088, %rd16955;
	sub.s64 	%rd16980, %rd25087, %rd16956;
	mov.u64 	%rd25101, %rd25095;
	mov.u64 	%rd25103, %rd25097;
	mov.u64 	%rd25100, %rd25094;
	mov.u64 	%rd25102, %rd25096;
	mov.u64 	%rd25104, %rd25098;
	mov.u64 	%rd25099, %rd25093;
	// begin inline asm
	add.cc.u64 %rd25104, %rd25104, %rd16975;
	addc.cc.u64 %rd25103, %rd25103, %rd16976;
	addc.cc.u64 %rd25102, %rd25102, %rd16977;
	addc.cc.u64 %rd25101, %rd25101, %rd16978;
	addc.cc.u64 %rd25100, %rd25100, %rd16979;
	addc.u64 %rd25099, %rd25099, %rd16980;
	
	// end inline asm
	setp.lt.u64 	%p217, %rd25099, %rd15;
	@%p217 bra 	$L__BB1_433;
	ld.const.u64 	%rd16987, [P_DEV];
	sub.s64 	%rd25104, %rd25104, %rd16987;
	ld.const.u64 	%rd16988, [P_DEV+8];
	sub.s64 	%rd25103, %rd25103, %rd16988;
	ld.const.u64 	%rd16989, [P_DEV+16];
	sub.s64 	%rd25102, %rd25102, %rd16989;
	ld.const.u64 	%rd16990, [P_DEV+24];
	sub.s64 	%rd25101, %rd25101, %rd16990;
	ld.const.u64 	%rd16991, [P_DEV+32];
	sub.s64 	%rd25100, %rd25100, %rd16991;
	ld.const.u64 	%rd16992, [P_DEV+40];
	sub.s64 	%rd25099, %rd25099, %rd16992;
$L__BB1_433:
	sub.s64 	%rd16999, %rd25098, %rd16975;
	sub.s64 	%rd17000, %rd25097, %rd16976;
	sub.s64 	%rd17001, %rd25096, %rd16977;
	sub.s64 	%rd17002, %rd25095, %rd16978;
	sub.s64 	%rd17003, %rd25094, %rd16979;
	sub.s64 	%rd17004, %rd25093, %rd16980;
	mov.u64 	%rd25109, %rd25103;
	mov.u64 	%rd25106, %rd25100;
	mov.u64 	%rd25108, %rd25102;
	mov.u64 	%rd25110, %rd25104;
	mov.u64 	%rd25105, %rd25099;
	mov.u64 	%rd25107, %rd25101;
	// begin inline asm
	add.cc.u64 %rd25110, %rd25110, %rd16999;
	addc.cc.u64 %rd25109, %rd25109, %rd17000;
	addc.cc.u64 %rd25108, %rd25108, %rd17001;
	addc.cc.u64 %rd25107, %rd25107, %rd17002;
	addc.cc.u64 %rd25106, %rd25106, %rd17003;
	addc.u64 %rd25105, %rd25105, %rd17004;
	
	// end inline asm
	setp.lt.u64 	%p218, %rd25105, %rd15;
	@%p218 bra 	$L__BB1_435;
	ld.const.u64 	%rd17011, [P_DEV];
	sub.s64 	%rd25110, %rd25110, %rd17011;
	ld.const.u64 	%rd17012, [P_DEV+8];
	sub.s64 	%rd25109, %rd25109, %rd17012;
	ld.const.u64 	%rd17013, [P_DEV+16];
	sub.s64 	%rd25108, %rd25108, %rd17013;
	ld.const.u64 	%rd17014, [P_DEV+24];
	sub.s64 	%rd25107, %rd25107, %rd17014;
	ld.const.u64 	%rd17015, [P_DEV+32];
	sub.s64 	%rd25106, %rd25106, %rd17015;
	ld.const.u64 	%rd17016, [P_DEV+40];
	sub.s64 	%rd25105, %rd25105, %rd17016;
$L__BB1_435:
	sub.s64 	%rd17023, %rd25104, %rd16999;
	sub.s64 	%rd17024, %rd25103, %rd17000;
	sub.s64 	%rd17025, %rd25102, %rd17001;
	sub.s64 	%rd17026, %rd25101, %rd17002;
	sub.s64 	%rd17027, %rd25100, %rd17003;
	sub.s64 	%rd17028, %rd25099, %rd17004;
	mov.u64 	%rd25112, %rd25106;
	mov.u64 	%rd25114, %rd25108;
	mov.u64 	%rd25116, %rd25110;
	mov.u64 	%rd25111, %rd25105;
	mov.u64 	%rd25113, %rd25107;
	mov.u64 	%rd25115, %rd25109;
	// begin inline asm
	add.cc.u64 %rd25116, %rd25116, %rd17023;
	addc.cc.u64 %rd25115, %rd25115, %rd17024;
	addc.cc.u64 %rd25114, %rd25114, %rd17025;
	addc.cc.u64 %rd25113, %rd25113, %rd17026;
	addc.cc.u64 %rd25112, %rd25112, %rd17027;
	addc.u64 %rd25111, %rd25111, %rd17028;
	
	// end inline asm
	setp.lt.u64 	%p219, %rd25111, %rd15;
	@%p219 bra 	$L__BB1_437;
	ld.const.u64 	%rd17035, [P_DEV];
	sub.s64 	%rd25116, %rd25116, %rd17035;
	ld.const.u64 	%rd17036, [P_DEV+8];
	sub.s64 	%rd25115, %rd25115, %rd17036;
	ld.const.u64 	%rd17037, [P_DEV+16];
	sub.s64 	%rd25114, %rd25114, %rd17037;
	ld.const.u64 	%rd17038, [P_DEV+24];
	sub.s64 	%rd25113, %rd25113, %rd17038;
	ld.const.u64 	%rd17039, [P_DEV+32];
	sub.s64 	%rd25112, %rd25112, %rd17039;
	ld.const.u64 	%rd17040, [P_DEV+40];
	sub.s64 	%rd25111, %rd25111, %rd17040;
$L__BB1_437:
	sub.s64 	%rd17047, %rd25110, %rd17023;
	sub.s64 	%rd17048, %rd25109, %rd17024;
	sub.s64 	%rd17049, %rd25108, %rd17025;
	sub.s64 	%rd17050, %rd25107, %rd17026;
	sub.s64 	%rd17051, %rd25106, %rd17027;
	sub.s64 	%rd17052, %rd25105, %rd17028;
	mov.u64 	%rd25118, %rd25112;
	mov.u64 	%rd25120, %rd25114;
	mov.u64 	%rd25122, %rd25116;
	mov.u64 	%rd25117, %rd25111;
	mov.u64 	%rd25119, %rd25113;
	mov.u64 	%rd25121, %rd25115;
	// begin inline asm
	add.cc.u64 %rd25122, %rd25122, %rd17047;
	addc.cc.u64 %rd25121, %rd25121, %rd17048;
	addc.cc.u64 %rd25120, %rd25120, %rd17049;
	addc.cc.u64 %rd25119, %rd25119, %rd17050;
	addc.cc.u64 %rd25118, %rd25118, %rd17051;
	addc.u64 %rd25117, %rd25117, %rd17052;
	
	// end inline asm
	setp.lt.u64 	%p220, %rd25117, %rd15;
	@%p220 bra 	$L__BB1_439;
	ld.const.u64 	%rd17059, [P_DEV];
	sub.s64 	%rd25122, %rd25122, %rd17059;
	ld.const.u64 	%rd17060, [P_DEV+8];
	sub.s64 	%rd25121, %rd25121, %rd17060;
	ld.const.u64 	%rd17061, [P_DEV+16];
	sub.s64 	%rd25120, %rd25120, %rd17061;
	ld.const.u64 	%rd17062, [P_DEV+24];
	sub.s64 	%rd25119, %rd25119, %rd17062;
	ld.const.u64 	%rd17063, [P_DEV+32];
	sub.s64 	%rd25118, %rd25118, %rd17063;
	ld.const.u64 	%rd17064, [P_DEV+40];
	sub.s64 	%rd25117, %rd25117, %rd17064;
$L__BB1_439:
	sub.s64 	%rd17071, %rd25116, %rd17047;
	sub.s64 	%rd17072, %rd25115, %rd17048;
	sub.s64 	%rd17073, %rd25114, %rd17049;
	sub.s64 	%rd17074, %rd25113, %rd17050;
	sub.s64 	%rd17075, %rd25112, %rd17051;
	sub.s64 	%rd17076, %rd25111, %rd17052;
	mov.u64 	%rd25126, %rd25120;
	mov.u64 	%rd25128, %rd25122;
	mov.u64 	%rd25123, %rd25117;
	mov.u64 	%rd25125, %rd25119;
	mov.u64 	%rd25127, %rd25121;
	mov.u64 	%rd25124, %rd25118;
	// begin inline asm
	add.cc.u64 %rd25128, %rd25128, %rd17071;
	addc.cc.u64 %rd25127, %rd25127, %rd17072;
	addc.cc.u64 %rd25126, %rd25126, %rd17073;
	addc.cc.u64 %rd25125, %rd25125, %rd17074;
	addc.cc.u64 %rd25124, %rd25124, %rd17075;
	addc.u64 %rd25123, %rd25123, %rd17076;
	
	// end inline asm
	setp.lt.u64 	%p221, %rd25123, %rd15;
	@%p221 bra 	$L__BB1_441;
	ld.const.u64 	%rd17083, [P_DEV];
	sub.s64 	%rd25128, %rd25128, %rd17083;
	ld.const.u64 	%rd17084, [P_DEV+8];
	sub.s64 	%rd25127, %rd25127, %rd17084;
	ld.const.u64 	%rd17085, [P_DEV+16];
	sub.s64 	%rd25126, %rd25126, %rd17085;
	ld.const.u64 	%rd17086, [P_DEV+24];
	sub.s64 	%rd25125, %rd25125, %rd17086;
	ld.const.u64 	%rd17087, [P_DEV+32];
	sub.s64 	%rd25124, %rd25124, %rd17087;
	ld.const.u64 	%rd17088, [P_DEV+40];
	sub.s64 	%rd25123, %rd25123, %rd17088;
$L__BB1_441:
	sub.s64 	%rd17095, %rd25122, %rd17071;
	sub.s64 	%rd17096, %rd25121, %rd17072;
	sub.s64 	%rd17097, %rd25120, %rd17073;
	sub.s64 	%rd17098, %rd25119, %rd17074;
	sub.s64 	%rd17099, %rd25118, %rd17075;
	sub.s64 	%rd17100, %rd25117, %rd17076;
	mov.u64 	%rd25134, %rd25128;
	mov.u64 	%rd25129, %rd25123;
	mov.u64 	%rd25131, %rd25125;
	mov.u64 	%rd25133, %rd25127;
	mov.u64 	%rd25130, %rd25124;
	mov.u64 	%rd25132, %rd25126;
	// begin inline asm
	add.cc.u64 %rd25134, %rd25134, %rd17095;
	addc.cc.u64 %rd25133, %rd25133, %rd17096;
	addc.cc.u64 %rd25132, %rd25132, %rd17097;
	addc.cc.u64 %rd25131, %rd25131, %rd17098;
	addc.cc.u64 %rd25130, %rd25130, %rd17099;
	addc.u64 %rd25129, %rd25129, %rd17100;
	
	// end inline asm
	setp.lt.u64 	%p222, %rd25129, %rd15;
	@%p222 bra 	$L__BB1_443;
	ld.const.u64 	%rd17107, [P_DEV];
	sub.s64 	%rd25134, %rd25134, %rd17107;
	ld.const.u64 	%rd17108, [P_DEV+8];
	sub.s64 	%rd25133, %rd25133, %rd17108;
	ld.const.u64 	%rd17109, [P_DEV+16];
	sub.s64 	%rd25132, %rd25132, %rd17109;
	ld.const.u64 	%rd17110, [P_DEV+24];
	sub.s64 	%rd25131, %rd25131, %rd17110;
	ld.const.u64 	%rd17111, [P_DEV+32];
	sub.s64 	%rd25130, %rd25130, %rd17111;
	ld.const.u64 	%rd17112, [P_DEV+40];
	sub.s64 	%rd25129, %rd25129, %rd17112;
$L__BB1_443:
	sub.s64 	%rd17119, %rd25128, %rd17095;
	sub.s64 	%rd17120, %rd25127, %rd17096;
	sub.s64 	%rd17121, %rd25126, %rd17097;
	sub.s64 	%rd17122, %rd25125, %rd17098;
	sub.s64 	%rd17123, %rd25124, %rd17099;
	sub.s64 	%rd17124, %rd25123, %rd17100;
	mov.u64 	%rd25140, %rd25134;
	mov.u64 	%rd25135, %rd25129;
	mov.u64 	%rd25137, %rd25131;
	mov.u64 	%rd25139, %rd25133;
	mov.u64 	%rd25136, %rd25130;
	mov.u64 	%rd25138, %rd25132;
	// begin inline asm
	add.cc.u64 %rd25140, %rd25140, %rd17119;
	addc.cc.u64 %rd25139, %rd25139, %rd17120;
	addc.cc.u64 %rd25138, %rd25138, %rd17121;
	addc.cc.u64 %rd25137, %rd25137, %rd17122;
	addc.cc.u64 %rd25136, %rd25136, %rd17123;
	addc.u64 %rd25135, %rd25135, %rd17124;
	
	// end inline asm
	setp.lt.u64 	%p223, %rd25135, %rd15;
	@%p223 bra 	$L__BB1_445;
	ld.const.u64 	%rd17131, [P_DEV];
	sub.s64 	%rd25140, %rd25140, %rd17131;
	ld.const.u64 	%rd17132, [P_DEV+8];
	sub.s64 	%rd25139, %rd25139, %rd17132;
	ld.const.u64 	%rd17133, [P_DEV+16];
	sub.s64 	%rd25138, %rd25138, %rd17133;
	ld.const.u64 	%rd17134, [P_DEV+24];
	sub.s64 	%rd25137, %rd25137, %rd17134;
	ld.const.u64 	%rd17135, [P_DEV+32];
	sub.s64 	%rd25136, %rd25136, %rd17135;
	ld.const.u64 	%rd17136, [P_DEV+40];
	sub.s64 	%rd25135, %rd25135, %rd17136;
$L__BB1_445:
	sub.s64 	%rd17143, %rd25134, %rd17119;
	sub.s64 	%rd17144, %rd25133, %rd17120;
	sub.s64 	%rd17145, %rd25132, %rd17121;
	sub.s64 	%rd17146, %rd25131, %rd17122;
	sub.s64 	%rd17147, %rd25130, %rd17123;
	sub.s64 	%rd17148, %rd25129, %rd17124;
	mov.u64 	%rd25143, %rd25137;
	mov.u64 	%rd25145, %rd25139;
	mov.u64 	%rd25142, %rd25136;
	mov.u64 	%rd25144, %rd25138;
	mov.u64 	%rd25146, %rd25140;
	mov.u64 	%rd25141, %rd25135;
	// begin inline asm
	add.cc.u64 %rd25146, %rd25146, %rd17143;
	addc.cc.u64 %rd25145, %rd25145, %rd17144;
	addc.cc.u64 %rd25144, %rd25144, %rd17145;
	addc.cc.u64 %rd25143, %rd25143, %rd17146;
	addc.cc.u64 %rd25142, %rd25142, %rd17147;
	addc.u64 %rd25141, %rd25141, %rd17148;
	
	// end inline asm
	setp.lt.u64 	%p224, %rd25141, %rd15;
	@%p224 bra 	$L__BB1_447;
	ld.const.u64 	%rd17155, [P_DEV];
	sub.s64 	%rd25146, %rd25146, %rd17155;
	ld.const.u64 	%rd17156, [P_DEV+8];
	sub.s64 	%rd25145, %rd25145, %rd17156;
	ld.const.u64 	%rd17157, [P_DEV+16];
	sub.s64 	%rd25144, %rd25144, %rd17157;
	ld.const.u64 	%rd17158, [P_DEV+24];
	sub.s64 	%rd25143, %rd25143, %rd17158;
	ld.const.u64 	%rd17159, [P_DEV+32];
	sub.s64 	%rd25142, %rd25142, %rd17159;
	ld.const.u64 	%rd17160, [P_DEV+40];
	sub.s64 	%rd25141, %rd25141, %rd17160;
$L__BB1_447:
	sub.s64 	%rd17167, %rd25140, %rd17143;
	sub.s64 	%rd17168, %rd25139, %rd17144;
	sub.s64 	%rd17169, %rd25138, %rd17145;
	sub.s64 	%rd17170, %rd25137, %rd17146;
	sub.s64 	%rd17171, %rd25136, %rd17147;
	sub.s64 	%rd17172, %rd25135, %rd17148;
	mov.u64 	%rd25149, %rd25143;
	mov.u64 	%rd25151, %rd25145;
	mov.u64 	%rd25148, %rd25142;
	mov.u64 	%rd25150, %rd25144;
	mov.u64 	%rd25152, %rd25146;
	mov.u64 	%rd25147, %rd25141;
	// begin inline asm
	add.cc.u64 %rd25152, %rd25152, %rd17167;
	addc.cc.u64 %rd25151, %rd25151, %rd17168;
	addc.cc.u64 %rd25150, %rd25150, %rd17169;
	addc.cc.u64 %rd25149, %rd25149, %rd17170;
	addc.cc.u64 %rd25148, %rd25148, %rd17171;
	addc.u64 %rd25147, %rd25147, %rd17172;
	
	// end inline asm
	setp.lt.u64 	%p225, %rd25147, %rd15;
	@%p225 bra 	$L__BB1_449;
	ld.const.u64 	%rd17179, [P_DEV];
	sub.s64 	%rd25152, %rd25152, %rd17179;
	ld.const.u64 	%rd17180, [P_DEV+8];
	sub.s64 	%rd25151, %rd25151, %rd17180;
	ld.const.u64 	%rd17181, [P_DEV+16];
	sub.s64 	%rd25150, %rd25150, %rd17181;
	ld.const.u64 	%rd17182, [P_DEV+24];
	sub.s64 	%rd25149, %rd25149, %rd17182;
	ld.const.u64 	%rd17183, [P_DEV+32];
	sub.s64 	%rd25148, %rd25148, %rd17183;
	ld.const.u64 	%rd17184, [P_DEV+40];
	sub.s64 	%rd25147, %rd25147, %rd17184;
$L__BB1_449:
	sub.s64 	%rd17191, %rd25146, %rd17167;
	sub.s64 	%rd17192, %rd25145, %rd17168;
	sub.s64 	%rd17193, %rd25144, %rd17169;
	sub.s64 	%rd17194, %rd25143, %rd17170;
	sub.s64 	%rd17195, %rd25142, %rd17171;
	sub.s64 	%rd17196, %rd25141, %rd17172;
	mov.u64 	%rd25157, %rd25151;
	mov.u64 	%rd25154, %rd25148;
	mov.u64 	%rd25156, %rd25150;
	mov.u64 	%rd25158, %rd25152;
	mov.u64 	%rd25153, %rd25147;
	mov.u64 	%rd25155, %rd25149;
	// begin inline asm
	add.cc.u64 %rd25158, %rd25158, %rd17191;
	addc.cc.u64 %rd25157, %rd25157, %rd17192;
	addc.cc.u64 %rd25156, %rd25156, %rd17193;
	addc.cc.u64 %rd25155, %rd25155, %rd17194;
	addc.cc.u64 %rd25154, %rd25154, %rd17195;
	addc.u64 %rd25153, %rd25153, %rd17196;
	
	// end inline asm
	setp.lt.u64 	%p226, %rd25153, %rd15;
	@%p226 bra 	$L__BB1_451;
	ld.const.u64 	%rd17203, [P_DEV];
	sub.s64 	%rd25158, %rd25158, %rd17203;
	ld.const.u64 	%rd17204, [P_DEV+8];
	sub.s64 	%rd25157, %rd25157, %rd17204;
	ld.const.u64 	%rd17205, [P_DEV+16];
	sub.s64 	%rd25156, %rd25156, %rd17205;
	ld.const.u64 	%rd17206, [P_DEV+24];
	sub.s64 	%rd25155, %rd25155, %rd17206;
	ld.const.u64 	%rd17207, [P_DEV+32];
	sub.s64 	%rd25154, %rd25154, %rd17207;
	ld.const.u64 	%rd17208, [P_DEV+40];
	sub.s64 	%rd25153, %rd25153, %rd17208;
$L__BB1_451:
	sub.s64 	%rd17215, %rd25152, %rd17191;
	sub.s64 	%rd17216, %rd25151, %rd17192;
	sub.s64 	%rd17217, %rd25150, %rd17193;
	sub.s64 	%rd17218, %rd25149, %rd17194;
	sub.s64 	%rd17219, %rd25148, %rd17195;
	sub.s64 	%rd17220, %rd25147, %rd17196;
	mov.u64 	%rd25160, %rd25154;
	mov.u64 	%rd25162, %rd25156;
	mov.u64 	%rd25164, %rd25158;
	mov.u64 	%rd25159, %rd25153;
	mov.u64 	%rd25161, %rd25155;
	mov.u64 	%rd25163, %rd25157;
	// begin inline asm
	add.cc.u64 %rd25164, %rd25164, %rd17215;
	addc.cc.u64 %rd25163, %rd25163, %rd17216;
	addc.cc.u64 %rd25162, %rd25162, %rd17217;
	addc.cc.u64 %rd25161, %rd25161, %rd17218;
	addc.cc.u64 %rd25160, %rd25160, %rd17219;
	addc.u64 %rd25159, %rd25159, %rd17220;
	
	// end inline asm
	setp.lt.u64 	%p227, %rd25159, %rd15;
	@%p227 bra 	$L__BB1_453;
	ld.const.u64 	%rd17227, [P_DEV];
	sub.s64 	%rd25164, %rd25164, %rd17227;
	ld.const.u64 	%rd17228, [P_DEV+8];
	sub.s64 	%rd25163, %rd25163, %rd17228;
	ld.const.u64 	%rd17229, [P_DEV+16];
	sub.s64 	%rd25162, %rd25162, %rd17229;
	ld.const.u64 	%rd17230, [P_DEV+24];
	sub.s64 	%rd25161, %rd25161, %rd17230;
	ld.const.u64 	%rd17231, [P_DEV+32];
	sub.s64 	%rd25160, %rd25160, %rd17231;
	ld.const.u64 	%rd17232, [P_DEV+40];
	sub.s64 	%rd25159, %rd25159, %rd17232;
$L__BB1_453:
	sub.s64 	%rd17239, %rd25158, %rd17215;
	sub.s64 	%rd17240, %rd25157, %rd17216;
	sub.s64 	%rd17241, %rd25156, %rd17217;
	sub.s64 	%rd17242, %rd25155, %rd17218;
	sub.s64 	%rd17243, %rd25154, %rd17219;
	sub.s64 	%rd17244, %rd25153, %rd17220;
	mov.u64 	%rd25166, %rd25160;
	mov.u64 	%rd25168, %rd25162;
	mov.u64 	%rd25170, %rd25164;
	mov.u64 	%rd25165, %rd25159;
	mov.u64 	%rd25167, %rd25161;
	mov.u64 	%rd25169, %rd25163;
	// begin inline asm
	add.cc.u64 %rd25170, %rd25170, %rd17239;
	addc.cc.u64 %rd25169, %rd25169, %rd17240;
	addc.cc.u64 %rd25168, %rd25168, %rd17241;
	addc.cc.u64 %rd25167, %rd25167, %rd17242;
	addc.cc.u64 %rd25166, %rd25166, %rd17243;
	addc.u64 %rd25165, %rd25165, %rd17244;
	
	// end inline asm
	setp.lt.u64 	%p228, %rd25165, %rd15;
	@%p228 bra 	$L__BB1_455;
	ld.const.u64 	%rd17251, [P_DEV];
	sub.s64 	%rd25170, %rd25170, %rd17251;
	ld.const.u64 	%rd17252, [P_DEV+8];
	sub.s64 	%rd25169, %rd25169, %rd17252;
	ld.const.u64 	%rd17253, [P_DEV+16];
	sub.s64 	%rd25168, %rd25168, %rd17253;
	ld.const.u64 	%rd17254, [P_DEV+24];
	sub.s64 	%rd25167, %rd25167, %rd17254;
	ld.const.u64 	%rd17255, [P_DEV+32];
	sub.s64 	%rd25166, %rd25166, %rd17255;
	ld.const.u64 	%rd17256, [P_DEV+40];
	sub.s64 	%rd25165, %rd25165, %rd17256;
$L__BB1_455:
	sub.s64 	%rd17263, %rd25164, %rd17239;
	sub.s64 	%rd17264, %rd25163, %rd17240;
	sub.s64 	%rd17265, %rd25162, %rd17241;
	sub.s64 	%rd17266, %rd25161, %rd17242;
	sub.s64 	%rd17267, %rd25160, %rd17243;
	sub.s64 	%rd17268, %rd25159, %rd17244;
	mov.u64 	%rd25174, %rd25168;
	mov.u64 	%rd25176, %rd25170;
	mov.u64 	%rd25171, %rd25165;
	mov.u64 	%rd25173, %rd25167;
	mov.u64 	%rd25175, %rd25169;
	mov.u64 	%rd25172, %rd25166;
	// begin inline asm
	add.cc.u64 %rd25176, %rd25176, %rd17263;
	addc.cc.u64 %rd25175, %rd25175, %rd17264;
	addc.cc.u64 %rd25174, %rd25174, %rd17265;
	addc.cc.u64 %rd25173, %rd25173, %rd17266;
	addc.cc.u64 %rd25172, %rd25172, %rd17267;
	addc.u64 %rd25171, %rd25171, %rd17268;
	
	// end inline asm
	setp.lt.u64 	%p229, %rd25171, %rd15;
	@%p229 bra 	$L__BB1_457;
	ld.const.u64 	%rd17275, [P_DEV];
	sub.s64 	%rd25176, %rd25176, %rd17275;
	ld.const.u64 	%rd17276, [P_DEV+8];
	sub.s64 	%rd25175, %rd25175, %rd17276;
	ld.const.u64 	%rd17277, [P_DEV+16];
	sub.s64 	%rd25174, %rd25174, %rd17277;
	ld.const.u64 	%rd17278, [P_DEV+24];
	sub.s64 	%rd25173, %rd25173, %rd17278;
	ld.const.u64 	%rd17279, [P_DEV+32];
	sub.s64 	%rd25172, %rd25172, %rd17279;
	ld.const.u64 	%rd17280, [P_DEV+40];
	sub.s64 	%rd25171, %rd25171, %rd17280;
$L__BB1_457:
	sub.s64 	%rd17287, %rd25170, %rd17263;
	sub.s64 	%rd17288, %rd25169, %rd17264;
	sub.s64 	%rd17289, %rd25168, %rd17265;
	sub.s64 	%rd17290, %rd25167, %rd17266;
	sub.s64 	%rd17291, %rd25166, %rd17267;
	sub.s64 	%rd17292, %rd25165, %rd17268;
	mov.u64 	%rd25182, %rd25176;
	mov.u64 	%rd25177, %rd25171;
	mov.u64 	%rd25179, %rd25173;
	mov.u64 	%rd25181, %rd25175;
	mov.u64 	%rd25178, %rd25172;
	mov.u64 	%rd25180, %rd25174;
	// begin inline asm
	add.cc.u64 %rd25182, %rd25182, %rd17287;
	addc.cc.u64 %rd25181, %rd25181, %rd17288;
	addc.cc.u64 %rd25180, %rd25180, %rd17289;
	addc.cc.u64 %rd25179, %rd25179, %rd17290;
	addc.cc.u64 %rd25178, %rd25178, %rd17291;
	addc.u64 %rd25177, %rd25177, %rd17292;
	
	// end inline asm
	setp.lt.u64 	%p230, %rd25177, %rd15;
	@%p230 bra 	$L__BB1_459;
	ld.const.u64 	%rd17299, [P_DEV];
	sub.s64 	%rd25182, %rd25182, %rd17299;
	ld.const.u64 	%rd17300, [P_DEV+8];
	sub.s64 	%rd25181, %rd25181, %rd17300;
	ld.const.u64 	%rd17301, [P_DEV+16];
	sub.s64 	%rd25180, %rd25180, %rd17301;
	ld.const.u64 	%rd17302, [P_DEV+24];
	sub.s64 	%rd25179, %rd25179, %rd17302;
	ld.const.u64 	%rd17303, [P_DEV+32];
	sub.s64 	%rd25178, %rd25178, %rd17303;
	ld.const.u64 	%rd17304, [P_DEV+40];
	sub.s64 	%rd25177, %rd25177, %rd17304;
$L__BB1_459:
	sub.s64 	%rd17311, %rd25176, %rd17287;
	sub.s64 	%rd17312, %rd25175, %rd17288;
	sub.s64 	%rd17313, %rd25174, %rd17289;
	sub.s64 	%rd17314, %rd25173, %rd17290;
	sub.s64 	%rd17315, %rd25172, %rd17291;
	sub.s64 	%rd17316, %rd25171, %rd17292;
	mov.u64 	%rd25188, %rd25182;
	mov.u64 	%rd25183, %rd25177;
	mov.u64 	%rd25185, %rd25179;
	mov.u64 	%rd25187, %rd25181;
	mov.u64 	%rd25184, %rd25178;
	mov.u64 	%rd25186, %rd25180;
	// begin inline asm
	add.cc.u64 %rd25188, %rd25188, %rd17311;
	addc.cc.u64 %rd25187, %rd25187, %rd17312;
	addc.cc.u64 %rd25186, %rd25186, %rd17313;
	addc.cc.u64 %rd25185, %rd25185, %rd17314;
	addc.cc.u64 %rd25184, %rd25184, %rd17315;
	addc.u64 %rd25183, %rd25183, %rd17316;
	
	// end inline asm
	setp.lt.u64 	%p231, %rd25183, %rd15;
	@%p231 bra 	$L__BB1_461;
	ld.const.u64 	%rd17323, [P_DEV];
	sub.s64 	%rd25188, %rd25188, %rd17323;
	ld.const.u64 	%rd17324, [P_DEV+8];
	sub.s64 	%rd25187, %rd25187, %rd17324;
	ld.const.u64 	%rd17325, [P_DEV+16];
	sub.s64 	%rd25186, %rd25186, %rd17325;
	ld.const.u64 	%rd17326, [P_DEV+24];
	sub.s64 	%rd25185, %rd25185, %rd17326;
	ld.const.u64 	%rd17327, [P_DEV+32];
	sub.s64 	%rd25184, %rd25184, %rd17327;
	ld.const.u64 	%rd17328, [P_DEV+40];
	sub.s64 	%rd25183, %rd25183, %rd17328;
$L__BB1_461:
	sub.s64 	%rd17335, %rd25182, %rd17311;
	sub.s64 	%rd17336, %rd25181, %rd17312;
	sub.s64 	%rd17337, %rd25180, %rd17313;
	sub.s64 	%rd17338, %rd25179, %rd17314;
	sub.s64 	%rd17339, %rd25178, %rd17315;
	sub.s64 	%rd17340, %rd25177, %rd17316;
	mov.u64 	%rd25191, %rd25185;
	mov.u64 	%rd25193, %rd25187;
	mov.u64 	%rd25190, %rd25184;
	mov.u64 	%rd25192, %rd25186;
	mov.u64 	%rd25194, %rd25188;
	mov.u64 	%rd25189, %rd25183;
	// begin inline asm
	add.cc.u64 %rd25194, %rd25194, %rd17335;
	addc.cc.u64 %rd25193, %rd25193, %rd17336;
	addc.cc.u64 %rd25192, %rd25192, %rd17337;
	addc.cc.u64 %rd25191, %rd25191, %rd17338;
	addc.cc.u64 %rd25190, %rd25190, %rd17339;
	addc.u64 %rd25189, %rd25189, %rd17340;
	
	// end inline asm
	setp.lt.u64 	%p232, %rd25189, %rd15;
	@%p232 bra 	$L__BB1_463;
	ld.const.u64 	%rd17347, [P_DEV];
	sub.s64 	%rd25194, %rd25194, %rd17347;
	ld.const.u64 	%rd17348, [P_DEV+8];
	sub.s64 	%rd25193, %rd25193, %rd17348;
	ld.const.u64 	%rd17349, [P_DEV+16];
	sub.s64 	%rd25192, %rd25192, %rd17349;
	ld.const.u64 	%rd17350, [P_DEV+24];
	sub.s64 	%rd25191, %rd25191, %rd17350;
	ld.const.u64 	%rd17351, [P_DEV+32];
	sub.s64 	%rd25190, %rd25190, %rd17351;
	ld.const.u64 	%rd17352, [P_DEV+40];
	sub.s64 	%rd25189, %rd25189, %rd17352;
$L__BB1_463:
	sub.s64 	%rd17359, %rd25188, %rd17335;
	sub.s64 	%rd17360, %rd25187, %rd17336;
	sub.s64 	%rd17361, %rd25186, %rd17337;
	sub.s64 	%rd17362, %rd25185, %rd17338;
	sub.s64 	%rd17363, %rd25184, %rd17339;
	sub.s64 	%rd17364, %rd25183, %rd17340;
	mov.u64 	%rd25197, %rd25191;
	mov.u64 	%rd25199, %rd25193;
	mov.u64 	%rd25196, %rd25190;
	mov.u64 	%rd25198, %rd25192;
	mov.u64 	%rd25200, %rd25194;
	mov.u64 	%rd25195, %rd25189;
	// begin inline asm
	add.cc.u64 %rd25200, %rd25200, %rd17359;
	addc.cc.u64 %rd25199, %rd25199, %rd17360;
	addc.cc.u64 %rd25198, %rd25198, %rd17361;
	addc.cc.u64 %rd25197, %rd25197, %rd17362;
	addc.cc.u64 %rd25196, %rd25196, %rd17363;
	addc.u64 %rd25195, %rd25195, %rd17364;
	
	// end inline asm
	setp.lt.u64 	%p233, %rd25195, %rd15;
	@%p233 bra 	$L__BB1_465;
	ld.const.u64 	%rd17371, [P_DEV];
	sub.s64 	%rd25200, %rd25200, %rd17371;
	ld.const.u64 	%rd17372, [P_DEV+8];
	sub.s64 	%rd25199, %rd25199, %rd17372;
	ld.const.u64 	%rd17373, [P_DEV+16];
	sub.s64 	%rd25198, %rd25198, %rd17373;
	ld.const.u64 	%rd17374, [P_DEV+24];
	sub.s64 	%rd25197, %rd25197, %rd17374;
	ld.const.u64 	%rd17375, [P_DEV+32];
	sub.s64 	%rd25196, %rd25196, %rd17375;
	ld.const.u64 	%rd17376, [P_DEV+40];
	sub.s64 	%rd25195, %rd25195, %rd17376;
$L__BB1_465:
	sub.s64 	%rd17383, %rd25194, %rd17359;
	sub.s64 	%rd17384, %rd25193, %rd17360;
	sub.s64 	%rd17385, %rd25192, %rd17361;
	sub.s64 	%rd17386, %rd25191, %rd17362;
	sub.s64 	%rd17387, %rd25190, %rd17363;
	sub.s64 	%rd17388, %rd25189, %rd17364;
	mov.u64 	%rd25205, %rd25199;
	mov.u64 	%rd25202, %rd25196;
	mov.u64 	%rd25204, %rd25198;
	mov.u64 	%rd25206, %rd25200;
	mov.u64 	%rd25201, %rd25195;
	mov.u64 	%rd25203, %rd25197;
	// begin inline asm
	add.cc.u64 %rd25206, %rd25206, %rd17383;
	addc.cc.u64 %rd25205, %rd25205, %rd17384;
	addc.cc.u64 %rd25204, %rd25204, %rd17385;
	addc.cc.u64 %rd25203, %rd25203, %rd17386;
	addc.cc.u64 %rd25202, %rd25202, %rd17387;
	addc.u64 %rd25201, %rd25201, %rd17388;
	
	// end inline asm
	setp.lt.u64 	%p234, %rd25201, %rd15;
	@%p234 bra 	$L__BB1_467;
	ld.const.u64 	%rd17395, [P_DEV];
	sub.s64 	%rd25206, %rd25206, %rd17395;
	ld.const.u64 	%rd17396, [P_DEV+8];
	sub.s64 	%rd25205, %rd25205, %rd17396;
	ld.const.u64 	%rd17397, [P_DEV+16];
	sub.s64 	%rd25204, %rd25204, %rd17397;
	ld.const.u64 	%rd17398, [P_DEV+24];
	sub.s64 	%rd25203, %rd25203, %rd17398;
	ld.const.u64 	%rd17399, [P_DEV+32];
	sub.s64 	%rd25202, %rd25202, %rd17399;
	ld.const.u64 	%rd17400, [P_DEV+40];
	sub.s64 	%rd25201, %rd25201, %rd17400;
$L__BB1_467:
	sub.s64 	%rd17407, %rd25200, %rd17383;
	sub.s64 	%rd17408, %rd25199, %rd17384;
	sub.s64 	%rd17409, %rd25198, %rd17385;
	sub.s64 	%rd17410, %rd25197, %rd17386;
	sub.s64 	%rd17411, %rd25196, %rd17387;
	sub.s64 	%rd17412, %rd25195, %rd17388;
	mov.u64 	%rd25208, %rd25202;
	mov.u64 	%rd25210, %rd25204;
	mov.u64 	%rd25212, %rd25206;
	mov.u64 	%rd25207, %rd25201;
	mov.u64 	%rd25209, %rd25203;
	mov.u64 	%rd25211, %rd25205;
	// begin inline asm
	add.cc.u64 %rd25212, %rd25212, %rd17407;
	addc.cc.u64 %rd25211, %rd25211, %rd17408;
	addc.cc.u64 %rd25210, %rd25210, %rd17409;
	addc.cc.u64 %rd25209, %rd25209, %rd17410;
	addc.cc.u64 %rd25208, %rd25208, %rd17411;
	addc.u64 %rd25207, %rd25207, %rd17412;
	
	// end inline asm
	setp.lt.u64 	%p235, %rd25207, %rd15;
	@%p235 bra 	$L__BB1_469;
	ld.const.u64 	%rd17419, [P_DEV];
	sub.s64 	%rd25212, %rd25212, %rd17419;
	ld.const.u64 	%rd17420, [P_DEV+8];
	sub.s64 	%rd25211, %rd25211, %rd17420;
	ld.const.u64 	%rd17421, [P_DEV+16];
	sub.s64 	%rd25210, %rd25210, %rd17421;
	ld.const.u64 	%rd17422, [P_DEV+24];
	sub.s64 	%rd25209, %rd25209, %rd17422;
	ld.const.u64 	%rd17423, [P_DEV+32];
	sub.s64 	%rd25208, %rd25208, %rd17423;
	ld.const.u64 	%rd17424, [P_DEV+40];
	sub.s64 	%rd25207, %rd25207, %rd17424;
$L__BB1_469:
	sub.s64 	%rd17431, %rd25206, %rd17407;
	sub.s64 	%rd17432, %rd25205, %rd17408;
	sub.s64 	%rd17433, %rd25204, %rd17409;
	sub.s64 	%rd17434, %rd25203, %rd17410;
	sub.s64 	%rd17435, %rd25202, %rd17411;
	sub.s64 	%rd17436, %rd25201, %rd17412;
	mov.u64 	%rd25214, %rd25208;
	mov.u64 	%rd25216, %rd25210;
	mov.u64 	%rd25218, %rd25212;
	mov.u64 	%rd25213, %rd25207;
	mov.u64 	%rd25215, %rd25209;
	mov.u64 	%rd25217, %rd25211;
	// begin inline asm
	add.cc.u64 %rd25218, %rd25218, %rd17431;
	addc.cc.u64 %rd25217, %rd25217, %rd17432;
	addc.cc.u64 %rd25216, %rd25216, %rd17433;
	addc.cc.u64 %rd25215, %rd25215, %rd17434;
	addc.cc.u64 %rd25214, %rd25214, %rd17435;
	addc.u64 %rd25213, %rd25213, %rd17436;
	
	// end inline asm
	setp.lt.u64 	%p236, %rd25213, %rd15;
	@%p236 bra 	$L__BB1_471;
	ld.const.u64 	%rd17443, [P_DEV];
	sub.s64 	%rd25218, %rd25218, %rd17443;
	ld.const.u64 	%rd17444, [P_DEV+8];
	sub.s64 	%rd25217, %rd25217, %rd17444;
	ld.const.u64 	%rd17445, [P_DEV+16];
	sub.s64 	%rd25216, %rd25216, %rd17445;
	ld.const.u64 	%rd17446, [P_DEV+24];
	sub.s64 	%rd25215, %rd25215, %rd17446;
	ld.const.u64 	%rd17447, [P_DEV+32];
	sub.s64 	%rd25214, %rd25214, %rd17447;
	ld.const.u64 	%rd17448, [P_DEV+40];
	sub.s64 	%rd25213, %rd25213, %rd17448;
$L__BB1_471:
	sub.s64 	%rd17455, %rd25212, %rd17431;
	sub.s64 	%rd17456, %rd25211, %rd17432;
	sub.s64 	%rd17457, %rd25210, %rd17433;
	sub.s64 	%rd17458, %rd25209, %rd17434;
	sub.s64 	%rd17459, %rd25208, %rd17435;
	sub.s64 	%rd17460, %rd25207, %rd17436;
	mov.u64 	%rd25222, %rd25216;
	mov.u64 	%rd25224, %rd25218;
	mov.u64 	%rd25219, %rd25213;
	mov.u64 	%rd25221, %rd25215;
	mov.u64 	%rd25223, %rd25217;
	mov.u64 	%rd25220, %rd25214;
	// begin inline asm
	add.cc.u64 %rd25224, %rd25224, %rd17455;
	addc.cc.u64 %rd25223, %rd25223, %rd17456;
	addc.cc.u64 %rd25222, %rd25222, %rd17457;
	addc.cc.u64 %rd25221, %rd25221, %rd17458;
	addc.cc.u64 %rd25220, %rd25220, %rd17459;
	addc.u64 %rd25219, %rd25219, %rd17460;
	
	// end inline asm
	setp.lt.u64 	%p237, %rd25219, %rd15;
	@%p237 bra 	$L__BB1_473;
	ld.const.u64 	%rd17467, [P_DEV];
	sub.s64 	%rd25224, %rd25224, %rd17467;
	ld.const.u64 	%rd17468, [P_DEV+8];
	sub.s64 	%rd25223, %rd25223, %rd17468;
	ld.const.u64 	%rd17469, [P_DEV+16];
	sub.s64 	%rd25222, %rd25222, %rd17469;
	ld.const.u64 	%rd17470, [P_DEV+24];
	sub.s64 	%rd25221, %rd25221, %rd17470;
	ld.const.u64 	%rd17471, [P_DEV+32];
	sub.s64 	%rd25220, %rd25220, %rd17471;
	ld.const.u64 	%rd17472, [P_DEV+40];
	sub.s64 	%rd25219, %rd25219, %rd17472;
$L__BB1_473:
	sub.s64 	%rd17479, %rd25218, %rd17455;
	sub.s64 	%rd17480, %rd25217, %rd17456;
	sub.s64 	%rd17481, %rd25216, %rd17457;
	sub.s64 	%rd17482, %rd25215, %rd17458;
	sub.s64 	%rd17483, %rd25214, %rd17459;
	sub.s64 	%rd17484, %rd25213, %rd17460;
	mov.u64 	%rd25230, %rd25224;
	mov.u64 	%rd25225, %rd25219;
	mov.u64 	%rd25227, %rd25221;
	mov.u64 	%rd25229, %rd25223;
	mov.u64 	%rd25226, %rd25220;
	mov.u64 	%rd25228, %rd25222;
	// begin inline asm
	add.cc.u64 %rd25230, %rd25230, %rd17479;
	addc.cc.u64 %rd25229, %rd25229, %rd17480;
	addc.cc.u64 %rd25228, %rd25228, %rd17481;
	addc.cc.u64 %rd25227, %rd25227, %rd17482;
	addc.cc.u64 %rd25226, %rd25226, %rd17483;
	addc.u64 %rd25225, %rd25225, %rd17484;
	
	// end inline asm
	setp.lt.u64 	%p238, %rd25225, %rd15;
	@%p238 bra 	$L__BB1_475;
	ld.const.u64 	%rd17491, [P_DEV];
	sub.s64 	%rd25230, %rd25230, %rd17491;
	ld.const.u64 	%rd17492, [P_DEV+8];
	sub.s64 	%rd25229, %rd25229, %rd17492;
	ld.const.u64 	%rd17493, [P_DEV+16];
	sub.s64 	%rd25228, %rd25228, %rd17493;
	ld.const.u64 	%rd17494, [P_DEV+24];
	sub.s64 	%rd25227, %rd25227, %rd17494;
	ld.const.u64 	%rd17495, [P_DEV+32];
	sub.s64 	%rd25226, %rd25226, %rd17495;
	ld.const.u64 	%rd17496, [P_DEV+40];
	sub.s64 	%rd25225, %rd25225, %rd17496;
$L__BB1_475:
	sub.s64 	%rd17503, %rd25224, %rd17479;
	sub.s64 	%rd17504, %rd25223, %rd17480;
	sub.s64 	%rd17505, %rd25222, %rd17481;
	sub.s64 	%rd17506, %rd25221, %rd17482;
	sub.s64 	%rd17507, %rd25220, %rd17483;
	sub.s64 	%rd17508, %rd25219, %rd17484;
	mov.u64 	%rd25236, %rd25230;
	mov.u64 	%rd25231, %rd25225;
	mov.u64 	%rd25233, %rd25227;
	mov.u64 	%rd25235, %rd25229;
	mov.u64 	%rd25232, %rd25226;
	mov.u64 	%rd25234, %rd25228;
	// begin inline asm
	add.cc.u64 %rd25236, %rd25236, %rd17503;
	addc.cc.u64 %rd25235, %rd25235, %rd17504;
	addc.cc.u64 %rd25234, %rd25234, %rd17505;
	addc.cc.u64 %rd25233, %rd25233, %rd17506;
	addc.cc.u64 %rd25232, %rd25232, %rd17507;
	addc.u64 %rd25231, %rd25231, %rd17508;
	
	// end inline asm
	setp.lt.u64 	%p239, %rd25231, %rd15;
	@%p239 bra 	$L__BB1_477;
	ld.const.u64 	%rd17515, [P_DEV];
	sub.s64 	%rd25236, %rd25236, %rd17515;
	ld.const.u64 	%rd17516, [P_DEV+8];
	sub.s64 	%rd25235, %rd25235, %rd17516;
	ld.const.u64 	%rd17517, [P_DEV+16];
	sub.s64 	%rd25234, %rd25234, %rd17517;
	ld.const.u64 	%rd17518, [P_DEV+24];
	sub.s64 	%rd25233, %rd25233, %rd17518;
	ld.const.u64 	%rd17519, [P_DEV+32];
	sub.s64 	%rd25232, %rd25232, %rd17519;
	ld.const.u64 	%rd17520, [P_DEV+40];
	sub.s64 	%rd25231, %rd25231, %rd17520;
$L__BB1_477:
	sub.s64 	%rd17527, %rd25230, %rd17503;
	sub.s64 	%rd17528, %rd25229, %rd17504;
	sub.s64 	%rd17529, %rd25228, %rd17505;
	sub.s64 	%rd17530, %rd25227, %rd17506;
	sub.s64 	%rd17531, %rd25226, %rd17507;
	sub.s64 	%rd17532, %rd25225, %rd17508;
	mov.u64 	%rd25239, %rd25233;
	mov.u64 	%rd25241, %rd25235;
	mov.u64 	%rd25238, %rd25232;
	mov.u64 	%rd25240, %rd25234;
	mov.u64 	%rd25242, %rd25236;
	mov.u64 	%rd25237, %rd25231;
	// begin inline asm
	add.cc.u64 %rd25242, %rd25242, %rd17527;
	addc.cc.u64 %rd25241, %rd25241, %rd17528;
	addc.cc.u64 %rd25240, %rd25240, %rd17529;
	addc.cc.u64 %rd25239, %rd25239, %rd17530;
	addc.cc.u64 %rd25238, %rd25238, %rd17531;
	addc.u64 %rd25237, %rd25237, %rd17532;
	
	// end inline asm
	setp.lt.u64 	%p240, %rd25237, %rd15;
	@%p240 bra 	$L__BB1_479;
	ld.const.u64 	%rd17539, [P_DEV];
	sub.s64 	%rd25242, %rd25242, %rd17539;
	ld.const.u64 	%rd17540, [P_DEV+8];
	sub.s64 	%rd25241, %rd25241, %rd17540;
	ld.const.u64 	%rd17541, [P_DEV+16];
	sub.s64 	%rd25240, %rd25240, %rd17541;
	ld.const.u64 	%rd17542, [P_DEV+24];
	sub.s64 	%rd25239, %rd25239, %rd17542;
	ld.const.u64 	%rd17543, [P_DEV+32];
	sub.s64 	%rd25238, %rd25238, %rd17543;
	ld.const.u64 	%rd17544, [P_DEV+40];
	sub.s64 	%rd25237, %rd25237, %rd17544;
$L__BB1_479:
	sub.s64 	%rd17551, %rd25236, %rd17527;
	sub.s64 	%rd17552, %rd25235, %rd17528;
	sub.s64 	%rd17553, %rd25234, %rd17529;
	sub.s64 	%rd17554, %rd25233, %rd17530;
	sub.s64 	%rd17555, %rd25232, %rd17531;
	sub.s64 	%rd17556, %rd25231, %rd17532;
	mov.u64 	%rd25245, %rd25239;
	mov.u64 	%rd25247, %rd25241;
	mov.u64 	%rd25244, %rd25238;
	mov.u64 	%rd25246, %rd25240;
	mov.u64 	%rd25248, %rd25242;
	mov.u64 	%rd25243, %rd25237;
	// begin inline asm
	add.cc.u64 %rd25248, %rd25248, %rd17551;
	addc.cc.u64 %rd25247, %rd25247, %rd17552;
	addc.cc.u64 %rd25246, %rd25246, %rd17553;
	addc.cc.u64 %rd25245, %rd25245, %rd17554;
	addc.cc.u64 %rd25244, %rd25244, %rd17555;
	addc.u64 %rd25243, %rd25243, %rd17556;
	
	// end inline asm
	setp.lt.u64 	%p241, %rd25243, %rd15;
	@%p241 bra 	$L__BB1_481;
	ld.const.u64 	%rd17563, [P_DEV];
	sub.s64 	%rd25248, %rd25248, %rd17563;
	ld.const.u64 	%rd17564, [P_DEV+8];
	sub.s64 	%rd25247, %rd25247, %rd17564;
	ld.const.u64 	%rd17565, [P_DEV+16];
	sub.s64 	%rd25246, %rd25246, %rd17565;
	ld.const.u64 	%rd17566, [P_DEV+24];
	sub.s64 	%rd25245, %rd25245, %rd17566;
	ld.const.u64 	%rd17567, [P_DEV+32];
	sub.s64 	%rd25244, %rd25244, %rd17567;
	ld.const.u64 	%rd17568, [P_DEV+40];
	sub.s64 	%rd25243, %rd25243, %rd17568;
$L__BB1_481:
	sub.s64 	%rd17575, %rd25242, %rd17551;
	sub.s64 	%rd17576, %rd25241, %rd17552;
	sub.s64 	%rd17577, %rd25240, %rd17553;
	sub.s64 	%rd17578, %rd25239, %rd17554;
	sub.s64 	%rd17579, %rd25238, %rd17555;
	sub.s64 	%rd17580, %rd25237, %rd17556;
	mov.u64 	%rd25253, %rd25247;
	mov.u64 	%rd25250, %rd25244;
	mov.u64 	%rd25252, %rd25246;
	mov.u64 	%rd25254, %rd25248;
	mov.u64 	%rd25249, %rd25243;
	mov.u64 	%rd25251, %rd25245;
	// begin inline asm
	add.cc.u64 %rd25254, %rd25254, %rd17575;
	addc.cc.u64 %rd25253, %rd25253, %rd17576;
	addc.cc.u64 %rd25252, %rd25252, %rd17577;
	addc.cc.u64 %rd25251, %rd25251, %rd17578;
	addc.cc.u64 %rd25250, %rd25250, %rd17579;
	addc.u64 %rd25249, %rd25249, %rd17580;
	
	// end inline asm
	setp.lt.u64 	%p242, %rd25249, %rd15;
	@%p242 bra 	$L__BB1_483;
	ld.const.u64 	%rd17587, [P_DEV];
	sub.s64 	%rd25254, %rd25254, %rd17587;
	ld.const.u64 	%rd17588, [P_DEV+8];
	sub.s64 	%rd25253, %rd25253, %rd17588;
	ld.const.u64 	%rd17589, [P_DEV+16];
	sub.s64 	%rd25252, %rd25252, %rd17589;
	ld.const.u64 	%rd17590, [P_DEV+24];
	sub.s64 	%rd25251, %rd25251, %rd17590;
	ld.const.u64 	%rd17591, [P_DEV+32];
	sub.s64 	%rd25250, %rd25250, %rd17591;
	ld.const.u64 	%rd17592, [P_DEV+40];
	sub.s64 	%rd25249, %rd25249, %rd17592;
$L__BB1_483:
	sub.s64 	%rd17599, %rd25248, %rd17575;
	sub.s64 	%rd17600, %rd25247, %rd17576;
	sub.s64 	%rd17601, %rd25246, %rd17577;
	sub.s64 	%rd17602, %rd25245, %rd17578;
	sub.s64 	%rd17603, %rd25244, %rd17579;
	sub.s64 	%rd17604, %rd25243, %rd17580;
	mov.u64 	%rd25256, %rd25250;
	mov.u64 	%rd25258, %rd25252;
	mov.u64 	%rd25260, %rd25254;
	mov.u64 	%rd25255, %rd25249;
	mov.u64 	%rd25257, %rd25251;
	mov.u64 	%rd25259, %rd25253;
	// begin inline asm
	add.cc.u64 %rd25260, %rd25260, %rd17599;
	addc.cc.u64 %rd25259, %rd25259, %rd17600;
	addc.cc.u64 %rd25258, %rd25258, %rd17601;
	addc.cc.u64 %rd25257, %rd25257, %rd17602;
	addc.cc.u64 %rd25256, %rd25256, %rd17603;
	addc.u64 %rd25255, %rd25255, %rd17604;
	
	// end inline asm
	setp.lt.u64 	%p243, %rd25255, %rd15;
	@%p243 bra 	$L__BB1_485;
	ld.const.u64 	%rd17611, [P_DEV];
	sub.s64 	%rd25260, %rd25260, %rd17611;
	ld.const.u64 	%rd17612, [P_DEV+8];
	sub.s64 	%rd25259, %rd25259, %rd17612;
	ld.const.u64 	%rd17613, [P_DEV+16];
	sub.s64 	%rd25258, %rd25258, %rd17613;
	ld.const.u64 	%rd17614, [P_DEV+24];
	sub.s64 	%rd25257, %rd25257, %rd17614;
	ld.const.u64 	%rd17615, [P_DEV+32];
	sub.s64 	%rd25256, %rd25256, %rd17615;
	ld.const.u64 	%rd17616, [P_DEV+40];
	sub.s64 	%rd25255, %rd25255, %rd17616;
$L__BB1_485:
	sub.s64 	%rd17623, %rd25254, %rd17599;
	sub.s64 	%rd17624, %rd25253, %rd17600;
	sub.s64 	%rd17625, %rd25252, %rd17601;
	sub.s64 	%rd17626, %rd25251, %rd17602;
	sub.s64 	%rd17627, %rd25250, %rd17603;
	sub.s64 	%rd17628, %rd25249, %rd17604;
	mov.u64 	%rd25262, %rd25256;
	mov.u64 	%rd25264, %rd25258;
	mov.u64 	%rd25266, %rd25260;
	mov.u64 	%rd25261, %rd25255;
	mov.u64 	%rd25263, %rd25257;
	mov.u64 	%rd25265, %rd25259;
	// begin inline asm
	add.cc.u64 %rd25266, %rd25266, %rd17623;
	addc.cc.u64 %rd25265, %rd25265, %rd17624;
	addc.cc.u64 %rd25264, %rd25264, %rd17625;
	addc.cc.u64 %rd25263, %rd25263, %rd17626;
	addc.cc.u64 %rd25262, %rd25262, %rd17627;
	addc.u64 %rd25261, %rd25261, %rd17628;
	
	// end inline asm
	setp.lt.u64 	%p244, %rd25261, %rd15;
	@%p244 bra 	$L__BB1_487;
	ld.const.u64 	%rd17635, [P_DEV];
	sub.s64 	%rd25266, %rd25266, %rd17635;
	ld.const.u64 	%rd17636, [P_DEV+8];
	sub.s64 	%rd25265, %rd25265, %rd17636;
	ld.const.u64 	%rd17637, [P_DEV+16];
	sub.s64 	%rd25264, %rd25264, %rd17637;
	ld.const.u64 	%rd17638, [P_DEV+24];
	sub.s64 	%rd25263, %rd25263, %rd17638;
	ld.const.u64 	%rd17639, [P_DEV+32];
	sub.s64 	%rd25262, %rd25262, %rd17639;
	ld.const.u64 	%rd17640, [P_DEV+40];
	sub.s64 	%rd25261, %rd25261, %rd17640;
$L__BB1_487:
	sub.s64 	%rd17647, %rd25260, %rd17623;
	sub.s64 	%rd17648, %rd25259, %rd17624;
	sub.s64 	%rd17649, %rd25258, %rd17625;
	sub.s64 	%rd17650, %rd25257, %rd17626;
	sub.s64 	%rd17651, %rd25256, %rd17627;
	sub.s64 	%rd17652, %rd25255, %rd17628;
	mov.u64 	%rd25270, %rd25264;
	mov.u64 	%rd25272, %rd25266;
	mov.u64 	%rd25267, %rd25261;
	mov.u64 	%rd25269, %rd25263;
	mov.u64 	%rd25271, %rd25265;
	mov.u64 	%rd25268, %rd25262;
	// begin inline asm
	add.cc.u64 %rd25272, %rd25272, %rd17647;
	addc.cc.u64 %rd25271, %rd25271, %rd17648;
	addc.cc.u64 %rd25270, %rd25270, %rd17649;
	addc.cc.u64 %rd25269, %rd25269, %rd17650;
	addc.cc.u64 %rd25268, %rd25268, %rd17651;
	addc.u64 %rd25267, %rd25267, %rd17652;
	
	// end inline asm
	setp.lt.u64 	%p245, %rd25267, %rd15;
	@%p245 bra 	$L__BB1_489;
	ld.const.u64 	%rd17659, [P_DEV];
	sub.s64 	%rd25272, %rd25272, %rd17659;
	ld.const.u64 	%rd17660, [P_DEV+8];
	sub.s64 	%rd25271, %rd25271, %rd17660;
	ld.const.u64 	%rd17661, [P_DEV+16];
	sub.s64 	%rd25270, %rd25270, %rd17661;
	ld.const.u64 	%rd17662, [P_DEV+24];
	sub.s64 	%rd25269, %rd25269, %rd17662;
	ld.const.u64 	%rd17663, [P_DEV+32];
	sub.s64 	%rd25268, %rd25268, %rd17663;
	ld.const.u64 	%rd17664, [P_DEV+40];
	sub.s64 	%rd25267, %rd25267, %rd17664;
$L__BB1_489:
	sub.s64 	%rd17671, %rd25266, %rd17647;
	sub.s64 	%rd17672, %rd25265, %rd17648;
	sub.s64 	%rd17673, %rd25264, %rd17649;
	sub.s64 	%rd17674, %rd25263, %rd17650;
	sub.s64 	%rd17675, %rd25262, %rd17651;
	sub.s64 	%rd17676, %rd25261, %rd17652;
	mov.u64 	%rd25278, %rd25272;
	mov.u64 	%rd25273, %rd25267;
	mov.u64 	%rd25275, %rd25269;
	mov.u64 	%rd25277, %rd25271;
	mov.u64 	%rd25274, %rd25268;
	mov.u64 	%rd25276, %rd25270;
	// begin inline asm
	add.cc.u64 %rd25278, %rd25278, %rd17671;
	addc.cc.u64 %rd25277, %rd25277, %rd17672;
	addc.cc.u64 %rd25276, %rd25276, %rd17673;
	addc.cc.u64 %rd25275, %rd25275, %rd17674;
	addc.cc.u64 %rd25274, %rd25274, %rd17675;
	addc.u64 %rd25273, %rd25273, %rd17676;
	
	// end inline asm
	setp.lt.u64 	%p246, %rd25273, %rd15;
	@%p246 bra 	$L__BB1_491;
	ld.const.u64 	%rd17683, [P_DEV];
	sub.s64 	%rd25278, %rd25278, %rd17683;
	ld.const.u64 	%rd17684, [P_DEV+8];
	sub.s64 	%rd25277, %rd25277, %rd17684;
	ld.const.u64 	%rd17685, [P_DEV+16];
	sub.s64 	%rd25276, %rd25276, %rd17685;
	ld.const.u64 	%rd17686, [P_DEV+24];
	sub.s64 	%rd25275, %rd25275, %rd17686;
	ld.const.u64 	%rd17687, [P_DEV+32];
	sub.s64 	%rd25274, %rd25274, %rd17687;
	ld.const.u64 	%rd17688, [P_DEV+40];
	sub.s64 	%rd25273, %rd25273, %rd17688;
$L__BB1_491:
	sub.s64 	%rd17695, %rd25272, %rd17671;
	sub.s64 	%rd17696, %rd25271, %rd17672;
	sub.s64 	%rd17697, %rd25270, %rd17673;
	sub.s64 	%rd17698, %rd25269, %rd17674;
	sub.s64 	%rd17699, %rd25268, %rd17675;
	sub.s64 	%rd17700, %rd25267, %rd17676;
	mov.u64 	%rd25284, %rd25278;
	mov.u64 	%rd25279, %rd25273;
	mov.u64 	%rd25281, %rd25275;
	mov.u64 	%rd25283, %rd25277;
	mov.u64 	%rd25280, %rd25274;
	mov.u64 	%rd25282, %rd25276;
	// begin inline asm
	add.cc.u64 %rd25284, %rd25284, %rd17695;
	addc.cc.u64 %rd25283, %rd25283, %rd17696;
	addc.cc.u64 %rd25282, %rd25282, %rd17697;
	addc.cc.u64 %rd25281, %rd25281, %rd17698;
	addc.cc.u64 %rd25280, %rd25280, %rd17699;
	addc.u64 %rd25279, %rd25279, %rd17700;
	
	// end inline asm
	setp.lt.u64 	%p247, %rd25279, %rd15;
	@%p247 bra 	$L__BB1_493;
	ld.const.u64 	%rd17707, [P_DEV];
	sub.s64 	%rd25284, %rd25284, %rd17707;
	ld.const.u64 	%rd17708, [P_DEV+8];
	sub.s64 	%rd25283, %rd25283, %rd17708;
	ld.const.u64 	%rd17709, [P_DEV+16];
	sub.s64 	%rd25282, %rd25282, %rd17709;
	ld.const.u64 	%rd17710, [P_DEV+24];
	sub.s64 	%rd25281, %rd25281, %rd17710;
	ld.const.u64 	%rd17711, [P_DEV+32];
	sub.s64 	%rd25280, %rd25280, %rd17711;
	ld.const.u64 	%rd17712, [P_DEV+40];
	sub.s64 	%rd25279, %rd25279, %rd17712;
$L__BB1_493:
	sub.s64 	%rd17719, %rd25278, %rd17695;
	sub.s64 	%rd17720, %rd25277, %rd17696;
	sub.s64 	%rd17721, %rd25276, %rd17697;
	sub.s64 	%rd17722, %rd25275, %rd17698;
	sub.s64 	%rd17723, %rd25274, %rd17699;
	sub.s64 	%rd17724, %rd25273, %rd17700;
	mov.u64 	%rd25287, %rd25281;
	mov.u64 	%rd25289, %rd25283;
	mov.u64 	%rd25286, %rd25280;
	mov.u64 	%rd25288, %rd25282;
	mov.u64 	%rd25290, %rd25284;
	mov.u64 	%rd25285, %rd25279;
	// begin inline asm
	add.cc.u64 %rd25290, %rd25290, %rd17719;
	addc.cc.u64 %rd25289, %rd25289, %rd17720;
	addc.cc.u64 %rd25288, %rd25288, %rd17721;
	addc.cc.u64 %rd25287, %rd25287, %rd17722;
	addc.cc.u64 %rd25286, %rd25286, %rd17723;
	addc.u64 %rd25285, %rd25285, %rd17724;
	
	// end inline asm
	setp.lt.u64 	%p248, %rd25285, %rd15;
	@%p248 bra 	$L__BB1_495;
	ld.const.u64 	%rd17731, [P_DEV];
	sub.s64 	%rd25290, %rd25290, %rd17731;
	ld.const.u64 	%rd17732, [P_DEV+8];
	sub.s64 	%rd25289, %rd25289, %rd17732;
	ld.const.u64 	%rd17733, [P_DEV+16];
	sub.s64 	%rd25288, %rd25288, %rd17733;
	ld.const.u64 	%rd17734, [P_DEV+24];
	sub.s64 	%rd25287, %rd25287, %rd17734;
	ld.const.u64 	%rd17735, [P_DEV+32];
	sub.s64 	%rd25286, %rd25286, %rd17735;
	ld.const.u64 	%rd17736, [P_DEV+40];
	sub.s64 	%rd25285, %rd25285, %rd17736;
$L__BB1_495:
	sub.s64 	%rd17743, %rd25284, %rd17719;
	sub.s64 	%rd17744, %rd25283, %rd17720;
	sub.s64 	%rd17745, %rd25282, %rd17721;
	sub.s64 	%rd17746, %rd25281, %rd17722;
	sub.s64 	%rd17747, %rd25280, %rd17723;
	sub.s64 	%rd17748, %rd25279, %rd17724;
	mov.u64 	%rd25293, %rd25287;
	mov.u64 	%rd25295, %rd25289;
	mov.u64 	%rd25292, %rd25286;
	mov.u64 	%rd25294, %rd25288;
	mov.u64 	%rd25296, %rd25290;
	mov.u64 	%rd25291, %rd25285;
	// begin inline asm
	add.cc.u64 %rd25296, %rd25296, %rd17743;
	addc.cc.u64 %rd25295, %rd25295, %rd17744;
	addc.cc.u64 %rd25294, %rd25294, %rd17745;
	addc.cc.u64 %rd25293, %rd25293, %rd17746;
	addc.cc.u64 %rd25292, %rd25292, %rd17747;
	addc.u64 %rd25291, %rd25291, %rd17748;
	
	// end inline asm
	setp.lt.u64 	%p249, %rd25291, %rd15;
	@%p249 bra 	$L__BB1_497;
	ld.const.u64 	%rd17755, [P_DEV];
	sub.s64 	%rd25296, %rd25296, %rd17755;
	ld.const.u64 	%rd17756, [P_DEV+8];
	sub.s64 	%rd25295, %rd25295, %rd17756;
	ld.const.u64 	%rd17757, [P_DEV+16];
	sub.s64 	%rd25294, %rd25294, %rd17757;
	ld.const.u64 	%rd17758, [P_DEV+24];
	sub.s64 	%rd25293, %rd25293, %rd17758;
	ld.const.u64 	%rd17759, [P_DEV+32];
	sub.s64 	%rd25292, %rd25292, %rd17759;
	ld.const.u64 	%rd17760, [P_DEV+40];
	sub.s64 	%rd25291, %rd25291, %rd17760;
$L__BB1_497:
	sub.s64 	%rd17767, %rd25290, %rd17743;
	sub.s64 	%rd17768, %rd25289, %rd17744;
	sub.s64 	%rd17769, %rd25288, %rd17745;
	sub.s64 	%rd17770, %rd25287, %rd17746;
	sub.s64 	%rd17771, %rd25286, %rd17747;
	sub.s64 	%rd17772, %rd25285, %rd17748;
	mov.u64 	%rd25301, %rd25295;
	mov.u64 	%rd25298, %rd25292;
	mov.u64 	%rd25300, %rd25294;
	mov.u64 	%rd25302, %rd25296;
	mov.u64 	%rd25297, %rd25291;
	mov.u64 	%rd25299, %rd25293;
	// begin inline asm
	add.cc.u64 %rd25302, %rd25302, %rd17767;
	addc.cc.u64 %rd25301, %rd25301, %rd17768;
	addc.cc.u64 %rd25300, %rd25300, %rd17769;
	addc.cc.u64 %rd25299, %rd25299, %rd17770;
	addc.cc.u64 %rd25298, %rd25298, %rd17771;
	addc.u64 %rd25297, %rd25297, %rd17772;
	
	// end inline asm
	setp.lt.u64 	%p250, %rd25297, %rd15;
	@%p250 bra 	$L__BB1_499;
	ld.const.u64 	%rd17779, [P_DEV];
	sub.s64 	%rd25302, %rd25302, %rd17779;
	ld.const.u64 	%rd17780, [P_DEV+8];
	sub.s64 	%rd25301, %rd25301, %rd17780;
	ld.const.u64 	%rd17781, [P_DEV+16];
	sub.s64 	%rd25300, %rd25300, %rd17781;
	ld.const.u64 	%rd17782, [P_DEV+24];
	sub.s64 	%rd25299, %rd25299, %rd17782;
	ld.const.u64 	%rd17783, [P_DEV+32];
	sub.s64 	%rd25298, %rd25298, %rd17783;
	ld.const.u64 	%rd17784, [P_DEV+40];
	sub.s64 	%rd25297, %rd25297, %rd17784;
$L__BB1_499:
	sub.s64 	%rd17791, %rd25296, %rd17767;
	sub.s64 	%rd17792, %rd25295, %rd17768;
	sub.s64 	%rd17793, %rd25294, %rd17769;
	sub.s64 	%rd17794, %rd25293, %rd17770;
	sub.s64 	%rd17795, %rd25292, %rd17771;
	sub.s64 	%rd17796, %rd25291, %rd17772;
	mov.u64 	%rd25304, %rd25298;
	mov.u64 	%rd25306, %rd25300;
	mov.u64 	%rd25308, %rd25302;
	mov.u64 	%rd25303, %rd25297;
	mov.u64 	%rd25305, %rd25299;
	mov.u64 	%rd25307, %rd25301;
	// begin inline asm
	add.cc.u64 %rd25308, %rd25308, %rd17791;
	addc.cc.u64 %rd25307, %rd25307, %rd17792;
	addc.cc.u64 %rd25306, %rd25306, %rd17793;
	addc.cc.u64 %rd25305, %rd25305, %rd17794;
	addc.cc.u64 %rd25304, %rd25304, %rd17795;
	addc.u64 %rd25303, %rd25303, %rd17796;
	
	// end inline asm
	setp.lt.u64 	%p251, %rd25303, %rd15;
	@%p251 bra 	$L__BB1_501;
	ld.const.u64 	%rd17803, [P_DEV];
	sub.s64 	%rd25308, %rd25308, %rd17803;
	ld.const.u64 	%rd17804, [P_DEV+8];
	sub.s64 	%rd25307, %rd25307, %rd17804;
	ld.const.u64 	%rd17805, [P_DEV+16];
	sub.s64 	%rd25306, %rd25306, %rd17805;
	ld.const.u64 	%rd17806, [P_DEV+24];
	sub.s64 	%rd25305, %rd25305, %rd17806;
	ld.const.u64 	%rd17807, [P_DEV+32];
	sub.s64 	%rd25304, %rd25304, %rd17807;
	ld.const.u64 	%rd17808, [P_DEV+40];
	sub.s64 	%rd25303, %rd25303, %rd17808;
$L__BB1_501:
	sub.s64 	%rd17815, %rd25302, %rd17791;
	sub.s64 	%rd17816, %rd25301, %rd17792;
	sub.s64 	%rd17817, %rd25300, %rd17793;
	sub.s64 	%rd17818, %rd25299, %rd17794;
	sub.s64 	%rd17819, %rd25298, %rd17795;
	sub.s64 	%rd17820, %rd25297, %rd17796;
	mov.u64 	%rd25310, %rd25304;
	mov.u64 	%rd25312, %rd25306;
	mov.u64 	%rd25314, %rd25308;
	mov.u64 	%rd25309, %rd25303;
	mov.u64 	%rd25311, %rd25305;
	mov.u64 	%rd25313, %rd25307;
	// begin inline asm
	add.cc.u64 %rd25314, %rd25314, %rd17815;
	addc.cc.u64 %rd25313, %rd25313, %rd17816;
	addc.cc.u64 %rd25312, %rd25312, %rd17817;
	addc.cc.u64 %rd25311, %rd25311, %rd17818;
	addc.cc.u64 %rd25310, %rd25310, %rd17819;
	addc.u64 %rd25309, %rd25309, %rd17820;
	
	// end inline asm
	setp.lt.u64 	%p252, %rd25309, %rd15;
	@%p252 bra 	$L__BB1_503;
	ld.const.u64 	%rd17827, [P_DEV];
	sub.s64 	%rd25314, %rd25314, %rd17827;
	ld.const.u64 	%rd17828, [P_DEV+8];
	sub.s64 	%rd25313, %rd25313, %rd17828;
	ld.const.u64 	%rd17829, [P_DEV+16];
	sub.s64 	%rd25312, %rd25312, %rd17829;
	ld.const.u64 	%rd17830, [P_DEV+24];
	sub.s64 	%rd25311, %rd25311, %rd17830;
	ld.const.u64 	%rd17831, [P_DEV+32];
	sub.s64 	%rd25310, %rd25310, %rd17831;
	ld.const.u64 	%rd17832, [P_DEV+40];
	sub.s64 	%rd25309, %rd25309, %rd17832;
$L__BB1_503:
	sub.s64 	%rd17839, %rd25308, %rd17815;
	sub.s64 	%rd17840, %rd25307, %rd17816;
	sub.s64 	%rd17841, %rd25306, %rd17817;
	sub.s64 	%rd17842, %rd25305, %rd17818;
	sub.s64 	%rd17843, %rd25304, %rd17819;
	sub.s64 	%rd17844, %rd25303, %rd17820;
	mov.u64 	%rd25318, %rd25312;
	mov.u64 	%rd25320, %rd25314;
	mov.u64 	%rd25315, %rd25309;
	mov.u64 	%rd25317, %rd25311;
	mov.u64 	%rd25319, %rd25313;
	mov.u64 	%rd25316, %rd25310;
	// begin inline asm
	add.cc.u64 %rd25320, %rd25320, %rd17839;
	addc.cc.u64 %rd25319, %rd25319, %rd17840;
	addc.cc.u64 %rd25318, %rd25318, %rd17841;
	addc.cc.u64 %rd25317, %rd25317, %rd17842;
	addc.cc.u64 %rd25316, %rd25316, %rd17843;
	addc.u64 %rd25315, %rd25315, %rd17844;
	
	// end inline asm
	setp.lt.u64 	%p253, %rd25315, %rd15;
	@%p253 bra 	$L__BB1_505;
	ld.const.u64 	%rd17851, [P_DEV];
	sub.s64 	%rd25320, %rd25320, %rd17851;
	ld.const.u64 	%rd17852, [P_DEV+8];
	sub.s64 	%rd25319, %rd25319, %rd17852;
	ld.const.u64 	%rd17853, [P_DEV+16];
	sub.s64 	%rd25318, %rd25318, %rd17853;
	ld.const.u64 	%rd17854, [P_DEV+24];
	sub.s64 	%rd25317, %rd25317, %rd17854;
	ld.const.u64 	%rd17855, [P_DEV+32];
	sub.s64 	%rd25316, %rd25316, %rd17855;
	ld.const.u64 	%rd17856, [P_DEV+40];
	sub.s64 	%rd25315, %rd25315, %rd17856;
$L__BB1_505:
	sub.s64 	%rd17863, %rd25314, %rd17839;
	sub.s64 	%rd17864, %rd25313, %rd17840;
	sub.s64 	%rd17865, %rd25312, %rd17841;
	sub.s64 	%rd17866, %rd25311, %rd17842;
	sub.s64 	%rd17867, %rd25310, %rd17843;
	sub.s64 	%rd17868, %rd25309, %rd17844;
	mov.u64 	%rd25326, %rd25320;
	mov.u64 	%rd25321, %rd25315;
	mov.u64 	%rd25323, %rd25317;
	mov.u64 	%rd25325, %rd25319;
	mov.u64 	%rd25322, %rd25316;
	mov.u64 	%rd25324, %rd25318;
	// begin inline asm
	add.cc.u64 %rd25326, %rd25326, %rd17863;
	addc.cc.u64 %rd25325, %rd25325, %rd17864;
	addc.cc.u64 %rd25324, %rd25324, %rd17865;
	addc.cc.u64 %rd25323, %rd25323, %rd17866;
	addc.cc.u64 %rd25322, %rd25322, %rd17867;
	addc.u64 %rd25321, %rd25321, %rd17868;
	
	// end inline asm
	setp.lt.u64 	%p254, %rd25321, %rd15;
	@%p254 bra 	$L__BB1_507;
	ld.const.u64 	%rd17875, [P_DEV];
	sub.s64 	%rd25326, %rd25326, %rd17875;
	ld.const.u64 	%rd17876, [P_DEV+8];
	sub.s64 	%rd25325, %rd25325, %rd17876;
	ld.const.u64 	%rd17877, [P_DEV+16];
	sub.s64 	%rd25324, %rd25324, %rd17877;
	ld.const.u64 	%rd17878, [P_DEV+24];
	sub.s64 	%rd25323, %rd25323, %rd17878;
	ld.const.u64 	%rd17879, [P_DEV+32];
	sub.s64 	%rd25322, %rd25322, %rd17879;
	ld.const.u64 	%rd17880, [P_DEV+40];
	sub.s64 	%rd25321, %rd25321, %rd17880;
$L__BB1_507:
	sub.s64 	%rd17887, %rd25320, %rd17863;
	sub.s64 	%rd17888, %rd25319, %rd17864;
	sub.s64 	%rd17889, %rd25318, %rd17865;
	sub.s64 	%rd17890, %rd25317, %rd17866;
	sub.s64 	%rd17891, %rd25316, %rd17867;
	sub.s64 	%rd17892, %rd25315, %rd17868;
	mov.u64 	%rd25332, %rd25326;
	mov.u64 	%rd25327, %rd25321;
	mov.u64 	%rd25329, %rd25323;
	mov.u64 	%rd25331, %rd25325;
	mov.u64 	%rd25328, %rd25322;
	mov.u64 	%rd25330, %rd25324;
	// begin inline asm
	add.cc.u64 %rd25332, %rd25332, %rd17887;
	addc.cc.u64 %rd25331, %rd25331, %rd17888;
	addc.cc.u64 %rd25330, %rd25330, %rd17889;
	addc.cc.u64 %rd25329, %rd25329, %rd17890;
	addc.cc.u64 %rd25328, %rd25328, %rd17891;
	addc.u64 %rd25327, %rd25327, %rd17892;
	
	// end inline asm
	setp.lt.u64 	%p255, %rd25327, %rd15;
	@%p255 bra 	$L__BB1_509;
	ld.const.u64 	%rd17899, [P_DEV];
	sub.s64 	%rd25332, %rd25332, %rd17899;
	ld.const.u64 	%rd17900, [P_DEV+8];
	sub.s64 	%rd25331, %rd25331, %rd17900;
	ld.const.u64 	%rd17901, [P_DEV+16];
	sub.s64 	%rd25330, %rd25330, %rd17901;
	ld.const.u64 	%rd17902, [P_DEV+24];
	sub.s64 	%rd25329, %rd25329, %rd17902;
	ld.const.u64 	%rd17903, [P_DEV+32];
	sub.s64 	%rd25328, %rd25328, %rd17903;
	ld.const.u64 	%rd17904, [P_DEV+40];
	sub.s64 	%rd25327, %rd25327, %rd17904;
$L__BB1_509:
	sub.s64 	%rd17911, %rd25326, %rd17887;
	sub.s64 	%rd17912, %rd25325, %rd17888;
	sub.s64 	%rd17913, %rd25324, %rd17889;
	sub.s64 	%rd17914, %rd25323, %rd17890;
	sub.s64 	%rd17915, %rd25322, %rd17891;
	sub.s64 	%rd17916, %rd25321, %rd17892;
	mov.u64 	%rd25335, %rd25329;
	mov.u64 	%rd25337, %rd25331;
	mov.u64 	%rd25334, %rd25328;
	mov.u64 	%rd25336, %rd25330;
	mov.u64 	%rd25338, %rd25332;
	mov.u64 	%rd25333, %rd25327;
	// begin inline asm
	add.cc.u64 %rd25338, %rd25338, %rd17911;
	addc.cc.u64 %rd25337, %rd25337, %rd17912;
	addc.cc.u64 %rd25336, %rd25336, %rd17913;
	addc.cc.u64 %rd25335, %rd25335, %rd17914;
	addc.cc.u64 %rd25334, %rd25334, %rd17915;
	addc.u64 %rd25333, %rd25333, %rd17916;
	
	// end inline asm
	setp.lt.u64 	%p256, %rd25333, %rd15;
	@%p256 bra 	$L__BB1_511;
	ld.const.u64 	%rd17923, [P_DEV];
	sub.s64 	%rd25338, %rd25338, %rd17923;
	ld.const.u64 	%rd17924, [P_DEV+8];
	sub.s64 	%rd25337, %rd25337, %rd17924;
	ld.const.u64 	%rd17925, [P_DEV+16];
	sub.s64 	%rd25336, %rd25336, %rd17925;
	ld.const.u64 	%rd17926, [P_DEV+24];
	sub.s64 	%rd25335, %rd25335, %rd17926;
	ld.const.u64 	%rd17927, [P_DEV+32];
	sub.s64 	%rd25334, %rd25334, %rd17927;
	ld.const.u64 	%rd17928, [P_DEV+40];
	sub.s64 	%rd25333, %rd25333, %rd17928;
$L__BB1_511:
	sub.s64 	%rd17935, %rd25332, %rd17911;
	sub.s64 	%rd17936, %rd25331, %rd17912;
	sub.s64 	%rd17937, %rd25330, %rd17913;
	sub.s64 	%rd17938, %rd25329, %rd17914;
	sub.s64 	%rd17939, %rd25328, %rd17915;
	sub.s64 	%rd17940, %rd25327, %rd17916;
	mov.u64 	%rd25341, %rd25335;
	mov.u64 	%rd25343, %rd25337;
	mov.u64 	%rd25340, %rd25334;
	mov.u64 	%rd25342, %rd25336;
	mov.u64 	%rd25344, %rd25338;
	mov.u64 	%rd25339, %rd25333;
	// begin inline asm
	add.cc.u64 %rd25344, %rd25344, %rd17935;
	addc.cc.u64 %rd25343, %rd25343, %rd17936;
	addc.cc.u64 %rd25342, %rd25342, %rd17937;
	addc.cc.u64 %rd25341, %rd25341, %rd17938;
	addc.cc.u64 %rd25340, %rd25340, %rd17939;
	addc.u64 %rd25339, %rd25339, %rd17940;
	
	// end inline asm
	setp.lt.u64 	%p257, %rd25339, %rd15;
	@%p257 bra 	$L__BB1_513;
	ld.const.u64 	%rd17947, [P_DEV];
	sub.s64 	%rd25344, %rd25344, %rd17947;
	ld.const.u64 	%rd17948, [P_DEV+8];
	sub.s64 	%rd25343, %rd25343, %rd17948;
	ld.const.u64 	%rd17949, [P_DEV+16];
	sub.s64 	%rd25342, %rd25342, %rd17949;
	ld.const.u64 	%rd17950, [P_DEV+24];
	sub.s64 	%rd25341, %rd25341, %rd17950;
	ld.const.u64 	%rd17951, [P_DEV+32];
	sub.s64 	%rd25340, %rd25340, %rd17951;
	ld.const.u64 	%rd17952, [P_DEV+40];
	sub.s64 	%rd25339, %rd25339, %rd17952;
$L__BB1_513:
	sub.s64 	%rd17959, %rd25338, %rd17935;
	sub.s64 	%rd17960, %rd25337, %rd17936;
	sub.s64 	%rd17961, %rd25336, %rd17937;
	sub.s64 	%rd17962, %rd25335, %rd17938;
	sub.s64 	%rd17963, %rd25334, %rd17939;
	sub.s64 	%rd17964, %rd25333, %rd17940;
	mov.u64 	%rd25349, %rd25343;
	mov.u64 	%rd25346, %rd25340;
	mov.u64 	%rd25348, %rd25342;
	mov.u64 	%rd25350, %rd25344;
	mov.u64 	%rd25345, %rd25339;
	mov.u64 	%rd25347, %rd25341;
	// begin inline asm
	add.cc.u64 %rd25350, %rd25350, %rd17959;
	addc.cc.u64 %rd25349, %rd25349, %rd17960;
	addc.cc.u64 %rd25348, %rd25348, %rd17961;
	addc.cc.u64 %rd25347, %rd25347, %rd17962;
	addc.cc.u64 %rd25346, %rd25346, %rd17963;
	addc.u64 %rd25345, %rd25345, %rd17964;
	
	// end inline asm
	setp.lt.u64 	%p258, %rd25345, %rd15;
	@%p258 bra 	$L__BB1_515;
	ld.const.u64 	%rd17971, [P_DEV];
	sub.s64 	%rd25350, %rd25350, %rd17971;
	ld.const.u64 	%rd17972, [P_DEV+8];
	sub.s64 	%rd25349, %rd25349, %rd17972;
	ld.const.u64 	%rd17973, [P_DEV+16];
	sub.s64 	%rd25348, %rd25348, %rd17973;
	ld.const.u64 	%rd17974, [P_DEV+24];
	sub.s64 	%rd25347, %rd25347, %rd17974;
	ld.const.u64 	%rd17975, [P_DEV+32];
	sub.s64 	%rd25346, %rd25346, %rd17975;
	ld.const.u64 	%rd17976, [P_DEV+40];
	sub.s64 	%rd25345, %rd25345, %rd17976;
$L__BB1_515:
	sub.s64 	%rd17983, %rd25344, %rd17959;
	sub.s64 	%rd17984, %rd25343, %rd17960;
	sub.s64 	%rd17985, %rd25342, %rd17961;
	sub.s64 	%rd17986, %rd25341, %rd17962;
	sub.s64 	%rd17987, %rd25340, %rd17963;
	sub.s64 	%rd17988, %rd25339, %rd17964;
	mov.u64 	%rd25352, %rd25346;
	mov.u64 	%rd25354, %rd25348;
	mov.u64 	%rd25356, %rd25350;
	mov.u64 	%rd25351, %rd25345;
	mov.u64 	%rd25353, %rd25347;
	mov.u64 	%rd25355, %rd25349;
	// begin inline asm
	add.cc.u64 %rd25356, %rd25356, %rd17983;
	addc.cc.u64 %rd25355, %rd25355, %rd17984;
	addc.cc.u64 %rd25354, %rd25354, %rd17985;
	addc.cc.u64 %rd25353, %rd25353, %rd17986;
	addc.cc.u64 %rd25352, %rd25352, %rd17987;
	addc.u64 %rd25351, %rd25351, %rd17988;
	
	// end inline asm
	setp.lt.u64 	%p259, %rd25351, %rd15;
	@%p259 bra 	$L__BB1_517;
	ld.const.u64 	%rd17995, [P_DEV];
	sub.s64 	%rd25356, %rd25356, %rd17995;
	ld.const.u64 	%rd17996, [P_DEV+8];
	sub.s64 	%rd25355, %rd25355, %rd17996;
	ld.const.u64 	%rd17997, [P_DEV+16];
	sub.s64 	%rd25354, %rd25354, %rd17997;
	ld.const.u64 	%rd17998, [P_DEV+24];
	sub.s64 	%rd25353, %rd25353, %rd17998;
	ld.const.u64 	%rd17999, [P_DEV+32];
	sub.s64 	%rd25352, %rd25352, %rd17999;
	ld.const.u64 	%rd18000, [P_DEV+40];
	sub.s64 	%rd25351, %rd25351, %rd18000;
$L__BB1_517:
	sub.s64 	%rd18007, %rd25350, %rd17983;
	sub.s64 	%rd18008, %rd25349, %rd17984;
	sub.s64 	%rd18009, %rd25348, %rd17985;
	sub.s64 	%rd18010, %rd25347, %rd17986;
	sub.s64 	%rd18011, %rd25346, %rd17987;
	sub.s64 	%rd18012, %rd25345, %rd17988;
	mov.u64 	%rd25358, %rd25352;
	mov.u64 	%rd25360, %rd25354;
	mov.u64 	%rd25362, %rd25356;
	mov.u64 	%rd25357, %rd25351;
	mov.u64 	%rd25359, %rd25353;
	mov.u64 	%rd25361, %rd25355;
	// begin inline asm
	add.cc.u64 %rd25362, %rd25362, %rd18007;
	addc.cc.u64 %rd25361, %rd25361, %rd18008;
	addc.cc.u64 %rd25360, %rd25360, %rd18009;
	addc.cc.u64 %rd25359, %rd25359, %rd18010;
	addc.cc.u64 %rd25358, %rd25358, %rd18011;
	addc.u64 %rd25357, %rd25357, %rd18012;
	
	// end inline asm
	setp.lt.u64 	%p260, %rd25357, %rd15;
	@%p260 bra 	$L__BB1_519;
	ld.const.u64 	%rd18019, [P_DEV];
	sub.s64 	%rd25362, %rd25362, %rd18019;
	ld.const.u64 	%rd18020, [P_DEV+8];
	sub.s64 	%rd25361, %rd25361, %rd18020;
	ld.const.u64 	%rd18021, [P_DEV+16];
	sub.s64 	%rd25360, %rd25360, %rd18021;
	ld.const.u64 	%rd18022, [P_DEV+24];
	sub.s64 	%rd25359, %rd25359, %rd18022;
	ld.const.u64 	%rd18023, [P_DEV+32];
	sub.s64 	%rd25358, %rd25358, %rd18023;
	ld.const.u64 	%rd18024, [P_DEV+40];
	sub.s64 	%rd25357, %rd25357, %rd18024;
$L__BB1_519:
	sub.s64 	%rd18031, %rd25356, %rd18007;
	sub.s64 	%rd18032, %rd25355, %rd18008;
	sub.s64 	%rd18033, %rd25354, %rd18009;
	sub.s64 	%rd18034, %rd25353, %rd18010;
	sub.s64 	%rd18035, %rd25352, %rd18011;
	sub.s64 	%rd18036, %rd25351, %rd18012;
	mov.u64 	%rd25366, %rd25360;
	mov.u64 	%rd25368, %rd25362;
	mov.u64 	%rd25363, %rd25357;
	mov.u64 	%rd25365, %rd25359;
	mov.u64 	%rd25367, %rd25361;
	mov.u64 	%rd25364, %rd25358;
	// begin inline asm
	add.cc.u64 %rd25368, %rd25368, %rd18031;
	addc.cc.u64 %rd25367, %rd25367, %rd18032;
	addc.cc.u64 %rd25366, %rd25366, %rd18033;
	addc.cc.u64 %rd25365, %rd25365, %rd18034;
	addc.cc.u64 %rd25364, %rd25364, %rd18035;
	addc.u64 %rd25363, %rd25363, %rd18036;
	
	// end inline asm
	setp.lt.u64 	%p261, %rd25363, %rd15;
	@%p261 bra 	$L__BB1_521;
	ld.const.u64 	%rd18043, [P_DEV];
	sub.s64 	%rd25368, %rd25368, %rd18043;
	ld.const.u64 	%rd18044, [P_DEV+8];
	sub.s64 	%rd25367, %rd25367, %rd18044;
	ld.const.u64 	%rd18045, [P_DEV+16];
	sub.s64 	%rd25366, %rd25366, %rd18045;
	ld.const.u64 	%rd18046, [P_DEV+24];
	sub.s64 	%rd25365, %rd25365, %rd18046;
	ld.const.u64 	%rd18047, [P_DEV+32];
	sub.s64 	%rd25364, %rd25364, %rd18047;
	ld.const.u64 	%rd18048, [P_DEV+40];
	sub.s64 	%rd25363, %rd25363, %rd18048;
$L__BB1_521:
	sub.s64 	%rd18055, %rd25362, %rd18031;
	sub.s64 	%rd18056, %rd25361, %rd18032;
	sub.s64 	%rd18057, %rd25360, %rd18033;
	sub.s64 	%rd18058, %rd25359, %rd18034;
	sub.s64 	%rd18059, %rd25358, %rd18035;
	sub.s64 	%rd18060, %rd25357, %rd18036;
	mov.u64 	%rd25374, %rd25368;
	mov.u64 	%rd25369, %rd25363;
	mov.u64 	%rd25371, %rd25365;
	mov.u64 	%rd25373, %rd25367;
	mov.u64 	%rd25370, %rd25364;
	mov.u64 	%rd25372, %rd25366;
	// begin inline asm
	add.cc.u64 %rd25374, %rd25374, %rd18055;
	addc.cc.u64 %rd25373, %rd25373, %rd18056;
	addc.cc.u64 %rd25372, %rd25372, %rd18057;
	addc.cc.u64 %rd25371, %rd25371, %rd18058;
	addc.cc.u64 %rd25370, %rd25370, %rd18059;
	addc.u64 %rd25369, %rd25369, %rd18060;
	
	// end inline asm
	setp.lt.u64 	%p262, %rd25369, %rd15;
	@%p262 bra 	$L__BB1_523;
	ld.const.u64 	%rd18067, [P_DEV];
	sub.s64 	%rd25374, %rd25374, %rd18067;
	ld.const.u64 	%rd18068, [P_DEV+8];
	sub.s64 	%rd25373, %rd25373, %rd18068;
	ld.const.u64 	%rd18069, [P_DEV+16];
	sub.s64 	%rd25372, %rd25372, %rd18069;
	ld.const.u64 	%rd18070, [P_DEV+24];
	sub.s64 	%rd25371, %rd25371, %rd18070;
	ld.const.u64 	%rd18071, [P_DEV+32];
	sub.s64 	%rd25370, %rd25370, %rd18071;
	ld.const.u64 	%rd18072, [P_DEV+40];
	sub.s64 	%rd25369, %rd25369, %rd18072;
$L__BB1_523:
	sub.s64 	%rd18079, %rd25368, %rd18055;
	sub.s64 	%rd18080, %rd25367, %rd18056;
	sub.s64 	%rd18081, %rd25366, %rd18057;
	sub.s64 	%rd18082, %rd25365, %rd18058;
	sub.s64 	%rd18083, %rd25364, %rd18059;
	sub.s64 	%rd18084, %rd25363, %rd18060;
	mov.u64 	%rd25380, %rd25374;
	mov.u64 	%rd25375, %rd25369;
	mov.u64 	%rd25377, %rd25371;
	mov.u64 	%rd25379, %rd25373;
	mov.u64 	%rd25376, %rd25370;
	mov.u64 	%rd25378, %rd25372;
	// begin inline asm
	add.cc.u64 %rd25380, %rd25380, %rd18079;
	addc.cc.u64 %rd25379, %rd25379, %rd18080;
	addc.cc.u64 %rd25378, %rd25378, %rd18081;
	addc.cc.u64 %rd25377, %rd25377, %rd18082;
	addc.cc.u64 %rd25376, %rd25376, %rd18083;
	addc.u64 %rd25375, %rd25375, %rd18084;
	
	// end inline asm
	setp.lt.u64 	%p263, %rd25375, %rd15;
	@%p263 bra 	$L__BB1_525;
	ld.const.u64 	%rd18091, [P_DEV];
	sub.s64 	%rd25380, %rd25380, %rd18091;
	ld.const.u64 	%rd18092, [P_DEV+8];
	sub.s64 	%rd25379, %rd25379, %rd18092;
	ld.const.u64 	%rd18093, [P_DEV+16];
	sub.s64 	%rd25378, %rd25378, %rd18093;
	ld.const.u64 	%rd18094, [P_DEV+24];
	sub.s64 	%rd25377, %rd25377, %rd18094;
	ld.const.u64 	%rd18095, [P_DEV+32];
	sub.s64 	%rd25376, %rd25376, %rd18095;
	ld.const.u64 	%rd18096, [P_DEV+40];
	sub.s64 	%rd25375, %rd25375, %rd18096;
$L__BB1_525:
	sub.s64 	%rd18103, %rd25374, %rd18079;
	sub.s64 	%rd18104, %rd25373, %rd18080;
	sub.s64 	%rd18105, %rd25372, %rd18081;
	sub.s64 	%rd18106, %rd25371, %rd18082;
	sub.s64 	%rd18107, %rd25370, %rd18083;
	sub.s64 	%rd18108, %rd25369, %rd18084;
	mov.u64 	%rd25383, %rd25377;
	mov.u64 	%rd25385, %rd25379;
	mov.u64 	%rd25382, %rd25376;
	mov.u64 	%rd25384, %rd25378;
	mov.u64 	%rd25386, %rd25380;
	mov.u64 	%rd25381, %rd25375;
	// begin inline asm
	add.cc.u64 %rd25386, %rd25386, %rd18103;
	addc.cc.u64 %rd25385, %rd25385, %rd18104;
	addc.cc.u64 %rd25384, %rd25384, %rd18105;
	addc.cc.u64 %rd25383, %rd25383, %rd18106;
	addc.cc.u64 %rd25382, %rd25382, %rd18107;
	addc.u64 %rd25381, %rd25381, %rd18108;
	
	// end inline asm
	setp.lt.u64 	%p264, %rd25381, %rd15;
	@%p264 bra 	$L__BB1_527;
	ld.const.u64 	%rd18115, [P_DEV];
	sub.s64 	%rd25386, %rd25386, %rd18115;
	ld.const.u64 	%rd18116, [P_DEV+8];
	sub.s64 	%rd25385, %rd25385, %rd18116;
	ld.const.u64 	%rd18117, [P_DEV+16];
	sub.s64 	%rd25384, %rd25384, %rd18117;
	ld.const.u64 	%rd18118, [P_DEV+24];
	sub.s64 	%rd25383, %rd25383, %rd18118;
	ld.const.u64 	%rd18119, [P_DEV+32];
	sub.s64 	%rd25382, %rd25382, %rd18119;
	ld.const.u64 	%rd18120, [P_DEV+40];
	sub.s64 	%rd25381, %rd25381, %rd18120;
$L__BB1_527:
	sub.s64 	%rd18127, %rd25380, %rd18103;
	sub.s64 	%rd18128, %rd25379, %rd18104;
	sub.s64 	%rd18129, %rd25378, %rd18105;
	sub.s64 	%rd18130, %rd25377, %rd18106;
	sub.s64 	%rd18131, %rd25376, %rd18107;
	sub.s64 	%rd18132, %rd25375, %rd18108;
	mov.u64 	%rd25389, %rd25383;
	mov.u64 	%rd25391, %rd25385;
	mov.u64 	%rd25388, %rd25382;
	mov.u64 	%rd25390, %rd25384;
	mov.u64 	%rd25392, %rd25386;
	mov.u64 	%rd25387, %rd25381;
	// begin inline asm
	add.cc.u64 %rd25392, %rd25392, %rd18127;
	addc.cc.u64 %rd25391, %rd25391, %rd18128;
	addc.cc.u64 %rd25390, %rd25390, %rd18129;
	addc.cc.u64 %rd25389, %rd25389, %rd18130;
	addc.cc.u64 %rd25388, %rd25388, %rd18131;
	addc.u64 %rd25387, %rd25387, %rd18132;
	
	// end inline asm
	setp.lt.u64 	%p265, %rd25387, %rd15;
	@%p265 bra 	$L__BB1_529;
	ld.const.u64 	%rd18139, [P_DEV];
	sub.s64 	%rd25392, %rd25392, %rd18139;
	ld.const.u64 	%rd18140, [P_DEV+8];
	sub.s64 	%rd25391, %rd25391, %rd18140;
	ld.const.u64 	%rd18141, [P_DEV+16];
	sub.s64 	%rd25390, %rd25390, %rd18141;
	ld.const.u64 	%rd18142, [P_DEV+24];
	sub.s64 	%rd25389, %rd25389, %rd18142;
	ld.const.u64 	%rd18143, [P_DEV+32];
	sub.s64 	%rd25388, %rd25388, %rd18143;
	ld.const.u64 	%rd18144, [P_DEV+40];
	sub.s64 	%rd25387, %rd25387, %rd18144;
$L__BB1_529:
	sub.s64 	%rd18151, %rd25386, %rd18127;
	sub.s64 	%rd18152, %rd25385, %rd18128;
	sub.s64 	%rd18153, %rd25384, %rd18129;
	sub.s64 	%rd18154, %rd25383, %rd18130;
	sub.s64 	%rd18155, %rd25382, %rd18131;
	sub.s64 	%rd18156, %rd25381, %rd18132;
	mov.u64 	%rd25397, %rd25391;
	mov.u64 	%rd25394, %rd25388;
	mov.u64 	%rd25396, %rd25390;
	mov.u64 	%rd25398, %rd25392;
	mov.u64 	%rd25393, %rd25387;
	mov.u64 	%rd25395, %rd25389;
	// begin inline asm
	add.cc.u64 %rd25398, %rd25398, %rd18151;
	addc.cc.u64 %rd25397, %rd25397, %rd18152;
	addc.cc.u64 %rd25396, %rd25396, %rd18153;
	addc.cc.u64 %rd25395, %rd25395, %rd18154;
	addc.cc.u64 %rd25394, %rd25394, %rd18155;
	addc.u64 %rd25393, %rd25393, %rd18156;
	
	// end inline asm
	setp.lt.u64 	%p266, %rd25393, %rd15;
	@%p266 bra 	$L__BB1_531;
	ld.const.u64 	%rd18163, [P_DEV];
	sub.s64 	%rd25398, %rd25398, %rd18163;
	ld.const.u64 	%rd18164, [P_DEV+8];
	sub.s64 	%rd25397, %rd25397, %rd18164;
	ld.const.u64 	%rd18165, [P_DEV+16];
	sub.s64 	%rd25396, %rd25396, %rd18165;
	ld.const.u64 	%rd18166, [P_DEV+24];
	sub.s64 	%rd25395, %rd25395, %rd18166;
	ld.const.u64 	%rd18167, [P_DEV+32];
	sub.s64 	%rd25394, %rd25394, %rd18167;
	ld.const.u64 	%rd18168, [P_DEV+40];
	sub.s64 	%rd25393, %rd25393, %rd18168;
$L__BB1_531:
	sub.s64 	%rd18175, %rd25392, %rd18151;
	sub.s64 	%rd18176, %rd25391, %rd18152;
	sub.s64 	%rd18177, %rd25390, %rd18153;
	sub.s64 	%rd18178, %rd25389, %rd18154;
	sub.s64 	%rd18179, %rd25388, %rd18155;
	sub.s64 	%rd18180, %rd25387, %rd18156;
	mov.u64 	%rd25400, %rd25394;
	mov.u64 	%rd25402, %rd25396;
	mov.u64 	%rd25404, %rd25398;
	mov.u64 	%rd25399, %rd25393;
	mov.u64 	%rd25401, %rd25395;
	mov.u64 	%rd25403, %rd25397;
	// begin inline asm
	add.cc.u64 %rd25404, %rd25404, %rd18175;
	addc.cc.u64 %rd25403, %rd25403, %rd18176;
	addc.cc.u64 %rd25402, %rd25402, %rd18177;
	addc.cc.u64 %rd25401, %rd25401, %rd18178;
	addc.cc.u64 %rd25400, %rd25400, %rd18179;
	addc.u64 %rd25399, %rd25399, %rd18180;
	
	// end inline asm
	setp.lt.u64 	%p267, %rd25399, %rd15;
	@%p267 bra 	$L__BB1_533;
	ld.const.u64 	%rd18187, [P_DEV];
	sub.s64 	%rd25404, %rd25404, %rd18187;
	ld.const.u64 	%rd18188, [P_DEV+8];
	sub.s64 	%rd25403, %rd25403, %rd18188;
	ld.const.u64 	%rd18189, [P_DEV+16];
	sub.s64 	%rd25402, %rd25402, %rd18189;
	ld.const.u64 	%rd18190, [P_DEV+24];
	sub.s64 	%rd25401, %rd25401, %rd18190;
	ld.const.u64 	%rd18191, [P_DEV+32];
	sub.s64 	%rd25400, %rd25400, %rd18191;
	ld.const.u64 	%rd18192, [P_DEV+40];
	sub.s64 	%rd25399, %rd25399, %rd18192;
$L__BB1_533:
	sub.s64 	%rd18199, %rd25398, %rd18175;
	sub.s64 	%rd18200, %rd25397, %rd18176;
	sub.s64 	%rd18201, %rd25396, %rd18177;
	sub.s64 	%rd18202, %rd25395, %rd18178;
	sub.s64 	%rd18203, %rd25394, %rd18179;
	sub.s64 	%rd18204, %rd25393, %rd18180;
	mov.u64 	%rd25406, %rd25400;
	mov.u64 	%rd25408, %rd25402;
	mov.u64 	%rd25410, %rd25404;
	mov.u64 	%rd25405, %rd25399;
	mov.u64 	%rd25407, %rd25401;
	mov.u64 	%rd25409, %rd25403;
	// begin inline asm
	add.cc.u64 %rd25410, %rd25410, %rd18199;
	addc.cc.u64 %rd25409, %rd25409, %rd18200;
	addc.cc.u64 %rd25408, %rd25408, %rd18201;
	addc.cc.u64 %rd25407, %rd25407, %rd18202;
	addc.cc.u64 %rd25406, %rd25406, %rd18203;
	addc.u64 %rd25405, %rd25405, %rd18204;
	
	// end inline asm
	setp.lt.u64 	%p268, %rd25405, %rd15;
	@%p268 bra 	$L__BB1_535;
	ld.const.u64 	%rd18211, [P_DEV];
	sub.s64 	%rd25410, %rd25410, %rd18211;
	ld.const.u64 	%rd18212, [P_DEV+8];
	sub.s64 	%rd25409, %rd25409, %rd18212;
	ld.const.u64 	%rd18213, [P_DEV+16];
	sub.s64 	%rd25408, %rd25408, %rd18213;
	ld.const.u64 	%rd18214, [P_DEV+24];
	sub.s64 	%rd25407, %rd25407, %rd18214;
	ld.const.u64 	%rd18215, [P_DEV+32];
	sub.s64 	%rd25406, %rd25406, %rd18215;
	ld.const.u64 	%rd18216, [P_DEV+40];
	sub.s64 	%rd25405, %rd25405, %rd18216;
$L__BB1_535:
	sub.s64 	%rd18223, %rd25404, %rd18199;
	sub.s64 	%rd18224, %rd25403, %rd18200;
	sub.s64 	%rd18225, %rd25402, %rd18201;
	sub.s64 	%rd18226, %rd25401, %rd18202;
	sub.s64 	%rd18227, %rd25400, %rd18203;
	sub.s64 	%rd18228, %rd25399, %rd18204;
	mov.u64 	%rd25414, %rd25408;
	mov.u64 	%rd25416, %rd25410;
	mov.u64 	%rd25411, %rd25405;
	mov.u64 	%rd25413, %rd25407;
	mov.u64 	%rd25415, %rd25409;
	mov.u64 	%rd25412, %rd25406;
	// begin inline asm
	add.cc.u64 %rd25416, %rd25416, %rd18223;
	addc.cc.u64 %rd25415, %rd25415, %rd18224;
	addc.cc.u64 %rd25414, %rd25414, %rd18225;
	addc.cc.u64 %rd25413, %rd25413, %rd18226;
	addc.cc.u64 %rd25412, %rd25412, %rd18227;
	addc.u64 %rd25411, %rd25411, %rd18228;
	
	// end inline asm
	setp.lt.u64 	%p269, %rd25411, %rd15;
	@%p269 bra 	$L__BB1_537;
	ld.const.u64 	%rd18235, [P_DEV];
	sub.s64 	%rd25416, %rd25416, %rd18235;
	ld.const.u64 	%rd18236, [P_DEV+8];
	sub.s64 	%rd25415, %rd25415, %rd18236;
	ld.const.u64 	%rd18237, [P_DEV+16];
	sub.s64 	%rd25414, %rd25414, %rd18237;
	ld.const.u64 	%rd18238, [P_DEV+24];
	sub.s64 	%rd25413, %rd25413, %rd18238;
	ld.const.u64 	%rd18239, [P_DEV+32];
	sub.s64 	%rd25412, %rd25412, %rd18239;
	ld.const.u64 	%rd18240, [P_DEV+40];
	sub.s64 	%rd25411, %rd25411, %rd18240;
$L__BB1_537:
	sub.s64 	%rd18247, %rd25410, %rd18223;
	sub.s64 	%rd18248, %rd25409, %rd18224;
	sub.s64 	%rd18249, %rd25408, %rd18225;
	sub.s64 	%rd18250, %rd25407, %rd18226;
	sub.s64 	%rd18251, %rd25406, %rd18227;
	sub.s64 	%rd18252, %rd25405, %rd18228;
	mov.u64 	%rd25422, %rd25416;
	mov.u64 	%rd25417, %rd25411;
	mov.u64 	%rd25419, %rd25413;
	mov.u64 	%rd25421, %rd25415;
	mov.u64 	%rd25418, %rd25412;
	mov.u64 	%rd25420, %rd25414;
	// begin inline asm
	add.cc.u64 %rd25422, %rd25422, %rd18247;
	addc.cc.u64 %rd25421, %rd25421, %rd18248;
	addc.cc.u64 %rd25420, %rd25420, %rd18249;
	addc.cc.u64 %rd25419, %rd25419, %rd18250;
	addc.cc.u64 %rd25418, %rd25418, %rd18251;
	addc.u64 %rd25417, %rd25417, %rd18252;
	
	// end inline asm
	setp.lt.u64 	%p270, %rd25417, %rd15;
	@%p270 bra 	$L__BB1_539;
	ld.const.u64 	%rd18259, [P_DEV];
	sub.s64 	%rd25422, %rd25422, %rd18259;
	ld.const.u64 	%rd18260, [P_DEV+8];
	sub.s64 	%rd25421, %rd25421, %rd18260;
	ld.const.u64 	%rd18261, [P_DEV+16];
	sub.s64 	%rd25420, %rd25420, %rd18261;
	ld.const.u64 	%rd18262, [P_DEV+24];
	sub.s64 	%rd25419, %rd25419, %rd18262;
	ld.const.u64 	%rd18263, [P_DEV+32];
	sub.s64 	%rd25418, %rd25418, %rd18263;
	ld.const.u64 	%rd18264, [P_DEV+40];
	sub.s64 	%rd25417, %rd25417, %rd18264;
$L__BB1_539:
	sub.s64 	%rd18271, %rd25416, %rd18247;
	sub.s64 	%rd18272, %rd25415, %rd18248;
	sub.s64 	%rd18273, %rd25414, %rd18249;
	sub.s64 	%rd18274, %rd25413, %rd18250;
	sub.s64 	%rd18275, %rd25412, %rd18251;
	sub.s64 	%rd18276, %rd25411, %rd18252;
	mov.u64 	%rd25428, %rd25422;
	mov.u64 	%rd25423, %rd25417;
	mov.u64 	%rd25425, %rd25419;
	mov.u64 	%rd25427, %rd25421;
	mov.u64 	%rd25424, %rd25418;
	mov.u64 	%rd25426, %rd25420;
	// begin inline asm
	add.cc.u64 %rd25428, %rd25428, %rd18271;
	addc.cc.u64 %rd25427, %rd25427, %rd18272;
	addc.cc.u64 %rd25426, %rd25426, %rd18273;
	addc.cc.u64 %rd25425, %rd25425, %rd18274;
	addc.cc.u64 %rd25424, %rd25424, %rd18275;
	addc.u64 %rd25423, %rd25423, %rd18276;
	
	// end inline asm
	setp.lt.u64 	%p271, %rd25423, %rd15;
	@%p271 bra 	$L__BB1_541;
	ld.const.u64 	%rd18283, [P_DEV];
	sub.s64 	%rd25428, %rd25428, %rd18283;
	ld.const.u64 	%rd18284, [P_DEV+8];
	sub.s64 	%rd25427, %rd25427, %rd18284;
	ld.const.u64 	%rd18285, [P_DEV+16];
	sub.s64 	%rd25426, %rd25426, %rd18285;
	ld.const.u64 	%rd18286, [P_DEV+24];
	sub.s64 	%rd25425, %rd25425, %rd18286;
	ld.const.u64 	%rd18287, [P_DEV+32];
	sub.s64 	%rd25424, %rd25424, %rd18287;
	ld.const.u64 	%rd18288, [P_DEV+40];
	sub.s64 	%rd25423, %rd25423, %rd18288;
$L__BB1_541:
	sub.s64 	%rd18295, %rd25422, %rd18271;
	sub.s64 	%rd18296, %rd25421, %rd18272;
	sub.s64 	%rd18297, %rd25420, %rd18273;
	sub.s64 	%rd18298, %rd25419, %rd18274;
	sub.s64 	%rd18299, %rd25418, %rd18275;
	sub.s64 	%rd18300, %rd25417, %rd18276;
	mov.u64 	%rd25431, %rd25425;
	mov.u64 	%rd25433, %rd25427;
	mov.u64 	%rd25430, %rd25424;
	mov.u64 	%rd25432, %rd25426;
	mov.u64 	%rd25434, %rd25428;
	mov.u64 	%rd25429, %rd25423;
	// begin inline asm
	add.cc.u64 %rd25434, %rd25434, %rd18295;
	addc.cc.u64 %rd25433, %rd25433, %rd18296;
	addc.cc.u64 %rd25432, %rd25432, %rd18297;
	addc.cc.u64 %rd25431, %rd25431, %rd18298;
	addc.cc.u64 %rd25430, %rd25430, %rd18299;
	addc.u64 %rd25429, %rd25429, %rd18300;
	
	// end inline asm
	setp.lt.u64 	%p272, %rd25429, %rd15;
	@%p272 bra 	$L__BB1_543;
	ld.const.u64 	%rd18307, [P_DEV];
	sub.s64 	%rd25434, %rd25434, %rd18307;
	ld.const.u64 	%rd18308, [P_DEV+8];
	sub.s64 	%rd25433, %rd25433, %rd18308;
	ld.const.u64 	%rd18309, [P_DEV+16];
	sub.s64 	%rd25432, %rd25432, %rd18309;
	ld.const.u64 	%rd18310, [P_DEV+24];
	sub.s64 	%rd25431, %rd25431, %rd18310;
	ld.const.u64 	%rd18311, [P_DEV+32];
	sub.s64 	%rd25430, %rd25430, %rd18311;
	ld.const.u64 	%rd18312, [P_DEV+40];
	sub.s64 	%rd25429, %rd25429, %rd18312;
$L__BB1_543:
	sub.s64 	%rd18319, %rd25428, %rd18295;
	sub.s64 	%rd18320, %rd25427, %rd18296;
	sub.s64 	%rd18321, %rd25426, %rd18297;
	sub.s64 	%rd18322, %rd25425, %rd18298;
	sub.s64 	%rd18323, %rd25424, %rd18299;
	sub.s64 	%rd18324, %rd25423, %rd18300;
	mov.u64 	%rd25437, %rd25431;
	mov.u64 	%rd25439, %rd25433;
	mov.u64 	%rd25436, %rd25430;
	mov.u64 	%rd25438, %rd25432;
	mov.u64 	%rd25440, %rd25434;
	mov.u64 	%rd25435, %rd25429;
	// begin inline asm
	add.cc.u64 %rd25440, %rd25440, %rd18319;
	addc.cc.u64 %rd25439, %rd25439, %rd18320;
	addc.cc.u64 %rd25438, %rd25438, %rd18321;
	addc.cc.u64 %rd25437, %rd25437, %rd18322;
	addc.cc.u64 %rd25436, %rd25436, %rd18323;
	addc.u64 %rd25435, %rd25435, %rd18324;
	
	// end inline asm
	setp.lt.u64 	%p273, %rd25435, %rd15;
	@%p273 bra 	$L__BB1_545;
	ld.const.u64 	%rd18331, [P_DEV];
	sub.s64 	%rd25440, %rd25440, %rd18331;
	ld.const.u64 	%rd18332, [P_DEV+8];
	sub.s64 	%rd25439, %rd25439, %rd18332;
	ld.const.u64 	%rd18333, [P_DEV+16];
	sub.s64 	%rd25438, %rd25438, %rd18333;
	ld.const.u64 	%rd18334, [P_DEV+24];
	sub.s64 	%rd25437, %rd25437, %rd18334;
	ld.const.u64 	%rd18335, [P_DEV+32];
	sub.s64 	%rd25436, %rd25436, %rd18335;
	ld.const.u64 	%rd18336, [P_DEV+40];
	sub.s64 	%rd25435, %rd25435, %rd18336;
$L__BB1_545:
	sub.s64 	%rd18343, %rd25434, %rd18319;
	sub.s64 	%rd18344, %rd25433, %rd18320;
	sub.s64 	%rd18345, %rd25432, %rd18321;
	sub.s64 	%rd18346, %rd25431, %rd18322;
	sub.s64 	%rd18347, %rd25430, %rd18323;
	sub.s64 	%rd18348, %rd25429, %rd18324;
	mov.u64 	%rd25445, %rd25439;
	mov.u64 	%rd25442, %rd25436;
	mov.u64 	%rd25444, %rd25438;
	mov.u64 	%rd25446, %rd25440;
	mov.u64 	%rd25441, %rd25435;
	mov.u64 	%rd25443, %rd25437;
	// begin inline asm
	add.cc.u64 %rd25446, %rd25446, %rd18343;
	addc.cc.u64 %rd25445, %rd25445, %rd18344;
	addc.cc.u64 %rd25444, %rd25444, %rd18345;
	addc.cc.u64 %rd25443, %rd25443, %rd18346;
	addc.cc.u64 %rd25442, %rd25442, %rd18347;
	addc.u64 %rd25441, %rd25441, %rd18348;
	
	// end inline asm
	setp.lt.u64 	%p274, %rd25441, %rd15;
	@%p274 bra 	$L__BB1_547;
	ld.const.u64 	%rd18355, [P_DEV];
	sub.s64 	%rd25446, %rd25446, %rd18355;
	ld.const.u64 	%rd18356, [P_DEV+8];
	sub.s64 	%rd25445, %rd25445, %rd18356;
	ld.const.u64 	%rd18357, [P_DEV+16];
	sub.s64 	%rd25444, %rd25444, %rd18357;
	ld.const.u64 	%rd18358, [P_DEV+24];
	sub.s64 	%rd25443, %rd25443, %rd18358;
	ld.const.u64 	%rd18359, [P_DEV+32];
	sub.s64 	%rd25442, %rd25442, %rd18359;
	ld.const.u64 	%rd18360, [P_DEV+40];
	sub.s64 	%rd25441, %rd25441, %rd18360;
$L__BB1_547:
	sub.s64 	%rd18367, %rd25440, %rd18343;
	sub.s64 	%rd18368, %rd25439, %rd18344;
	sub.s64 	%rd18369, %rd25438, %rd18345;
	sub.s64 	%rd18370, %rd25437, %rd18346;
	sub.s64 	%rd18371, %rd25436, %rd18347;
	sub.s64 	%rd18372, %rd25435, %rd18348;
	mov.u64 	%rd25448, %rd25442;
	mov.u64 	%rd25450, %rd25444;
	mov.u64 	%rd25452, %rd25446;
	mov.u64 	%rd25447, %rd25441;
	mov.u64 	%rd25449, %rd25443;
	mov.u64 	%rd25451, %rd25445;
	// begin inline asm
	add.cc.u64 %rd25452, %rd25452, %rd18367;
	addc.cc.u64 %rd25451, %rd25451, %rd18368;
	addc.cc.u64 %rd25450, %rd25450, %rd18369;
	addc.cc.u64 %rd25449, %rd25449, %rd18370;
	addc.cc.u64 %rd25448, %rd25448, %rd18371;
	addc.u64 %rd25447, %rd25447, %rd18372;
	
	// end inline asm
	setp.lt.u64 	%p275, %rd25447, %rd15;
	@%p275 bra 	$L__BB1_549;
	ld.const.u64 	%rd18379, [P_DEV];
	sub.s64 	%rd25452, %rd25452, %rd18379;
	ld.const.u64 	%rd18380, [P_DEV+8];
	sub.s64 	%rd25451, %rd25451, %rd18380;
	ld.const.u64 	%rd18381, [P_DEV+16];
	sub.s64 	%rd25450, %rd25450, %rd18381;
	ld.const.u64 	%rd18382, [P_DEV+24];
	sub.s64 	%rd25449, %rd25449, %rd18382;
	ld.const.u64 	%rd18383, [P_DEV+32];
	sub.s64 	%rd25448, %rd25448, %rd18383;
	ld.const.u64 	%rd18384, [P_DEV+40];
	sub.s64 	%rd25447, %rd25447, %rd18384;
$L__BB1_549:
	sub.s64 	%rd18391, %rd25446, %rd18367;
	sub.s64 	%rd18392, %rd25445, %rd18368;
	sub.s64 	%rd18393, %rd25444, %rd18369;
	sub.s64 	%rd18394, %rd25443, %rd18370;
	sub.s64 	%rd18395, %rd25442, %rd18371;
	sub.s64 	%rd18396, %rd25441, %rd18372;
	mov.u64 	%rd25454, %rd25448;
	mov.u64 	%rd25456, %rd25450;
	mov.u64 	%rd25458, %rd25452;
	mov.u64 	%rd25453, %rd25447;
	mov.u64 	%rd25455, %rd25449;
	mov.u64 	%rd25457, %rd25451;
	// begin inline asm
	add.cc.u64 %rd25458, %rd25458, %rd18391;
	addc.cc.u64 %rd25457, %rd25457, %rd18392;
	addc.cc.u64 %rd25456, %rd25456, %rd18393;
	addc.cc.u64 %rd25455, %rd25455, %rd18394;
	addc.cc.u64 %rd25454, %rd25454, %rd18395;
	addc.u64 %rd25453, %rd25453, %rd18396;
	
	// end inline asm
	setp.lt.u64 	%p276, %rd25453, %rd15;
	@%p276 bra 	$L__BB1_551;
	ld.const.u64 	%rd18403, [P_DEV];
	sub.s64 	%rd25458, %rd25458, %rd18403;
	ld.const.u64 	%rd18404, [P_DEV+8];
	sub.s64 	%rd25457, %rd25457, %rd18404;
	ld.const.u64 	%rd18405, [P_DEV+16];
	sub.s64 	%rd25456, %rd25456, %rd18405;
	ld.const.u64 	%rd18406, [P_DEV+24];
	sub.s64 	%rd25455, %rd25455, %rd18406;
	ld.const.u64 	%rd18407, [P_DEV+32];
	sub.s64 	%rd25454, %rd25454, %rd18407;
	ld.const.u64 	%rd18408, [P_DEV+40];
	sub.s64 	%rd25453, %rd25453, %rd18408;
$L__BB1_551:
	sub.s64 	%rd18415, %rd25452, %rd18391;
	sub.s64 	%rd18416, %rd25451, %rd18392;
	sub.s64 	%rd18417, %rd25450, %rd18393;
	sub.s64 	%rd18418, %rd25449, %rd18394;
	sub.s64 	%rd18419, %rd25448, %rd18395;
	sub.s64 	%rd18420, %rd25447, %rd18396;
	mov.u64 	%rd25462, %rd25456;
	mov.u64 	%rd25464, %rd25458;
	mov.u64 	%rd25459, %rd25453;
	mov.u64 	%rd25461, %rd25455;
	mov.u64 	%rd25463, %rd25457;
	mov.u64 	%rd25460, %rd25454;
	// begin inline asm
	add.cc.u64 %rd25464, %rd25464, %rd18415;
	addc.cc.u64 %rd25463, %rd25463, %rd18416;
	addc.cc.u64 %rd25462, %rd25462, %rd18417;
	addc.cc.u64 %rd25461, %rd25461, %rd18418;
	addc.cc.u64 %rd25460, %rd25460, %rd18419;
	addc.u64 %rd25459, %rd25459, %rd18420;
	
	// end inline asm
	setp.lt.u64 	%p277, %rd25459, %rd15;
	@%p277 bra 	$L__BB1_553;
	ld.const.u64 	%rd18427, [P_DEV];
	sub.s64 	%rd25464, %rd25464, %rd18427;
	ld.const.u64 	%rd18428, [P_DEV+8];
	sub.s64 	%rd25463, %rd25463, %rd18428;
	ld.const.u64 	%rd18429, [P_DEV+16];
	sub.s64 	%rd25462, %rd25462, %rd18429;
	ld.const.u64 	%rd18430, [P_DEV+24];
	sub.s64 	%rd25461, %rd25461, %rd18430;
	ld.const.u64 	%rd18431, [P_DEV+32];
	sub.s64 	%rd25460, %rd25460, %rd18431;
	ld.const.u64 	%rd18432, [P_DEV+40];
	sub.s64 	%rd25459, %rd25459, %rd18432;
$L__BB1_553:
	sub.s64 	%rd18439, %rd25458, %rd18415;
	sub.s64 	%rd18440, %rd25457, %rd18416;
	sub.s64 	%rd18441, %rd25456, %rd18417;
	sub.s64 	%rd18442, %rd25455, %rd18418;
	sub.s64 	%rd18443, %rd25454, %rd18419;
	sub.s64 	%rd18444, %rd25453, %rd18420;
	mov.u64 	%rd25470, %rd25464;
	mov.u64 	%rd25465, %rd25459;
	mov.u64 	%rd25467, %rd25461;
	mov.u64 	%rd25469, %rd25463;
	mov.u64 	%rd25466, %rd25460;
	mov.u64 	%rd25468, %rd25462;
	// begin inline asm
	add.cc.u64 %rd25470, %rd25470, %rd18439;
	addc.cc.u64 %rd25469, %rd25469, %rd18440;
	addc.cc.u64 %rd25468, %rd25468, %rd18441;
	addc.cc.u64 %rd25467, %rd25467, %rd18442;
	addc.cc.u64 %rd25466, %rd25466, %rd18443;
	addc.u64 %rd25465, %rd25465, %rd18444;
	
	// end inline asm
	setp.lt.u64 	%p278, %rd25465, %rd15;
	@%p278 bra 	$L__BB1_555;
	ld.const.u64 	%rd18451, [P_DEV];
	sub.s64 	%rd25470, %rd25470, %rd18451;
	ld.const.u64 	%rd18452, [P_DEV+8];
	sub.s64 	%rd25469, %rd25469, %rd18452;
	ld.const.u64 	%rd18453, [P_DEV+16];
	sub.s64 	%rd25468, %rd25468, %rd18453;
	ld.const.u64 	%rd18454, [P_DEV+24];
	sub.s64 	%rd25467, %rd25467, %rd18454;
	ld.const.u64 	%rd18455, [P_DEV+32];
	sub.s64 	%rd25466, %rd25466, %rd18455;
	ld.const.u64 	%rd18456, [P_DEV+40];
	sub.s64 	%rd25465, %rd25465, %rd18456;
$L__BB1_555:
	sub.s64 	%rd18463, %rd25464, %rd18439;
	sub.s64 	%rd18464, %rd25463, %rd18440;
	sub.s64 	%rd18465, %rd25462, %rd18441;
	sub.s64 	%rd18466, %rd25461, %rd18442;
	sub.s64 	%rd18467, %rd25460, %rd18443;
	sub.s64 	%rd18468, %rd25459, %rd18444;
	mov.u64 	%rd25476, %rd25470;
	mov.u64 	%rd25471, %rd25465;
	mov.u64 	%rd25473, %rd25467;
	mov.u64 	%rd25475, %rd25469;
	mov.u64 	%rd25472, %rd25466;
	mov.u64 	%rd25474, %rd25468;
	// begin inline asm
	add.cc.u64 %rd25476, %rd25476, %rd18463;
	addc.cc.u64 %rd25475, %rd25475, %rd18464;
	addc.cc.u64 %rd25474, %rd25474, %rd18465;
	addc.cc.u64 %rd25473, %rd25473, %rd18466;
	addc.cc.u64 %rd25472, %rd25472, %rd18467;
	addc.u64 %rd25471, %rd25471, %rd18468;
	
	// end inline asm
	setp.lt.u64 	%p279, %rd25471, %rd15;
	@%p279 bra 	$L__BB1_557;
	ld.const.u64 	%rd18475, [P_DEV];
	sub.s64 	%rd25476, %rd25476, %rd18475;
	ld.const.u64 	%rd18476, [P_DEV+8];
	sub.s64 	%rd25475, %rd25475, %rd18476;
	ld.const.u64 	%rd18477, [P_DEV+16];
	sub.s64 	%rd25474, %rd25474, %rd18477;
	ld.const.u64 	%rd18478, [P_DEV+24];
	sub.s64 	%rd25473, %rd25473, %rd18478;
	ld.const.u64 	%rd18479, [P_DEV+32];
	sub.s64 	%rd25472, %rd25472, %rd18479;
	ld.const.u64 	%rd18480, [P_DEV+40];
	sub.s64 	%rd25471, %rd25471, %rd18480;
$L__BB1_557:
	sub.s64 	%rd18487, %rd25470, %rd18463;
	sub.s64 	%rd18488, %rd25469, %rd18464;
	sub.s64 	%rd18489, %rd25468, %rd18465;
	sub.s64 	%rd18490, %rd25467, %rd18466;
	sub.s64 	%rd18491, %rd25466, %rd18467;
	sub.s64 	%rd18492, %rd25465, %rd18468;
	mov.u64 	%rd25479, %rd25473;
	mov.u64 	%rd25481, %rd25475;
	mov.u64 	%rd25478, %rd25472;
	mov.u64 	%rd25480, %rd25474;
	mov.u64 	%rd25482, %rd25476;
	mov.u64 	%rd25477, %rd25471;
	// begin inline asm
	add.cc.u64 %rd25482, %rd25482, %rd18487;
	addc.cc.u64 %rd25481, %rd25481, %rd18488;
	addc.cc.u64 %rd25480, %rd25480, %rd18489;
	addc.cc.u64 %rd25479, %rd25479, %rd18490;
	addc.cc.u64 %rd25478, %rd25478, %rd18491;
	addc.u64 %rd25477, %rd25477, %rd18492;
	
	// end inline asm
	setp.lt.u64 	%p280, %rd25477, %rd15;
	@%p280 bra 	$L__BB1_559;
	ld.const.u64 	%rd18499, [P_DEV];
	sub.s64 	%rd25482, %rd25482, %rd18499;
	ld.const.u64 	%rd18500, [P_DEV+8];
	sub.s64 	%rd25481, %rd25481, %rd18500;
	ld.const.u64 	%rd18501, [P_DEV+16];
	sub.s64 	%rd25480, %rd25480, %rd18501;
	ld.const.u64 	%rd18502, [P_DEV+24];
	sub.s64 	%rd25479, %rd25479, %rd18502;
	ld.const.u64 	%rd18503, [P_DEV+32];
	sub.s64 	%rd25478, %rd25478, %rd18503;
	ld.const.u64 	%rd18504, [P_DEV+40];
	sub.s64 	%rd25477, %rd25477, %rd18504;
$L__BB1_559:
	sub.s64 	%rd18511, %rd25476, %rd18487;
	sub.s64 	%rd18512, %rd25475, %rd18488;
	sub.s64 	%rd18513, %rd25474, %rd18489;
	sub.s64 	%rd18514, %rd25473, %rd18490;
	sub.s64 	%rd18515, %rd25472, %rd18491;
	sub.s64 	%rd18516, %rd25471, %rd18492;
	mov.u64 	%rd25485, %rd25479;
	mov.u64 	%rd25487, %rd25481;
	mov.u64 	%rd25484, %rd25478;
	mov.u64 	%rd25486, %rd25480;
	mov.u64 	%rd25488, %rd25482;
	mov.u64 	%rd25483, %rd25477;
	// begin inline asm
	add.cc.u64 %rd25488, %rd25488, %rd18511;
	addc.cc.u64 %rd25487, %rd25487, %rd18512;
	addc.cc.u64 %rd25486, %rd25486, %rd18513;
	addc.cc.u64 %rd25485, %rd25485, %rd18514;
	addc.cc.u64 %rd25484, %rd25484, %rd18515;
	addc.u64 %rd25483, %rd25483, %rd18516;
	
	// end inline asm
	setp.lt.u64 	%p281, %rd25483, %rd15;
	@%p281 bra 	$L__BB1_561;
	ld.const.u64 	%rd18523, [P_DEV];
	sub.s64 	%rd25488, %rd25488, %rd18523;
	ld.const.u64 	%rd18524, [P_DEV+8];
	sub.s64 	%rd25487, %rd25487, %rd18524;
	ld.const.u64 	%rd18525, [P_DEV+16];
	sub.s64 	%rd25486, %rd25486, %rd18525;
	ld.const.u64 	%rd18526, [P_DEV+24];
	sub.s64 	%rd25485, %rd25485, %rd18526;
	ld.const.u64 	%rd18527, [P_DEV+32];
	sub.s64 	%rd25484, %rd25484, %rd18527;
	ld.const.u64 	%rd18528, [P_DEV+40];
	sub.s64 	%rd25483, %rd25483, %rd18528;
$L__BB1_561:
	sub.s64 	%rd18535, %rd25482, %rd18511;
	sub.s64 	%rd18536, %rd25481, %rd18512;
	sub.s64 	%rd18537, %rd25480, %rd18513;
	sub.s64 	%rd18538, %rd25479, %rd18514;
	sub.s64 	%rd18539, %rd25478, %rd18515;
	sub.s64 	%rd18540, %rd25477, %rd18516;
	mov.u64 	%rd25493, %rd25487;
	mov.u64 	%rd25490, %rd25484;
	mov.u64 	%rd25492, %rd25486;
	mov.u64 	%rd25494, %rd25488;
	mov.u64 	%rd25489, %rd25483;
	mov.u64 	%rd25491, %rd25485;
	// begin inline asm
	add.cc.u64 %rd25494, %rd25494, %rd18535;
	addc.cc.u64 %rd25493, %rd25493, %rd18536;
	addc.cc.u64 %rd25492, %rd25492, %rd18537;
	addc.cc.u64 %rd25491, %rd25491, %rd18538;
	addc.cc.u64 %rd25490, %rd25490, %rd18539;
	addc.u64 %rd25489, %rd25489, %rd18540;
	
	// end inline asm
	setp.lt.u64 	%p282, %rd25489, %rd15;
	@%p282 bra 	$L__BB1_563;
	ld.const.u64 	%rd18547, [P_DEV];
	sub.s64 	%rd25494, %rd25494, %rd18547;
	ld.const.u64 	%rd18548, [P_DEV+8];
	sub.s64 	%rd25493, %rd25493, %rd18548;
	ld.const.u64 	%rd18549, [P_DEV+16];
	sub.s64 	%rd25492, %rd25492, %rd18549;
	ld.const.u64 	%rd18550, [P_DEV+24];
	sub.s64 	%rd25491, %rd25491, %rd18550;
	ld.const.u64 	%rd18551, [P_DEV+32];
	sub.s64 	%rd25490, %rd25490, %rd18551;
	ld.const.u64 	%rd18552, [P_DEV+40];
	sub.s64 	%rd25489, %rd25489, %rd18552;
$L__BB1_563:
	sub.s64 	%rd18559, %rd25488, %rd18535;
	sub.s64 	%rd18560, %rd25487, %rd18536;
	sub.s64 	%rd18561, %rd25486, %rd18537;
	sub.s64 	%rd18562, %rd25485, %rd18538;
	sub.s64 	%rd18563, %rd25484, %rd18539;
	sub.s64 	%rd18564, %rd25483, %rd18540;
	mov.u64 	%rd25496, %rd25490;
	mov.u64 	%rd25498, %rd25492;
	mov.u64 	%rd25500, %rd25494;
	mov.u64 	%rd25495, %rd25489;
	mov.u64 	%rd25497, %rd25491;
	mov.u64 	%rd25499, %rd25493;
	// begin inline asm
	add.cc.u64 %rd25500, %rd25500, %rd18559;
	addc.cc.u64 %rd25499, %rd25499, %rd18560;
	addc.cc.u64 %rd25498, %rd25498, %rd18561;
	addc.cc.u64 %rd25497, %rd25497, %rd18562;
	addc.cc.u64 %rd25496, %rd25496, %rd18563;
	addc.u64 %rd25495, %rd25495, %rd18564;
	
	// end inline asm
	setp.lt.u64 	%p283, %rd25495, %rd15;
	@%p283 bra 	$L__BB1_565;
	ld.const.u64 	%rd18571, [P_DEV];
	sub.s64 	%rd25500, %rd25500, %rd18571;
	ld.const.u64 	%rd18572, [P_DEV+8];
	sub.s64 	%rd25499, %rd25499, %rd18572;
	ld.const.u64 	%rd18573, [P_DEV+16];
	sub.s64 	%rd25498, %rd25498, %rd18573;
	ld.const.u64 	%rd18574, [P_DEV+24];
	sub.s64 	%rd25497, %rd25497, %rd18574;
	ld.const.u64 	%rd18575, [P_DEV+32];
	sub.s64 	%rd25496, %rd25496, %rd18575;
	ld.const.u64 	%rd18576, [P_DEV+40];
	sub.s64 	%rd25495, %rd25495, %rd18576;
$L__BB1_565:
	sub.s64 	%rd18583, %rd25494, %rd18559;
	sub.s64 	%rd18584, %rd25493, %rd18560;
	sub.s64 	%rd18585, %rd25492, %rd18561;
	sub.s64 	%rd18586, %rd25491, %rd18562;
	sub.s64 	%rd18587, %rd25490, %rd18563;
	sub.s64 	%rd18588, %rd25489, %rd18564;
	mov.u64 	%rd25502, %rd25496;
	mov.u64 	%rd25504, %rd25498;
	mov.u64 	%rd25506, %rd25500;
	mov.u64 	%rd25501, %rd25495;
	mov.u64 	%rd25503, %rd25497;
	mov.u64 	%rd25505, %rd25499;
	// begin inline asm
	add.cc.u64 %rd25506, %rd25506, %rd18583;
	addc.cc.u64 %rd25505, %rd25505, %rd18584;
	addc.cc.u64 %rd25504, %rd25504, %rd18585;
	addc.cc.u64 %rd25503, %rd25503, %rd18586;
	addc.cc.u64 %rd25502, %rd25502, %rd18587;
	addc.u64 %rd25501, %rd25501, %rd18588;
	
	// end inline asm
	setp.lt.u64 	%p284, %rd25501, %rd15;
	@%p284 bra 	$L__BB1_567;
	ld.const.u64 	%rd18595, [P_DEV];
	sub.s64 	%rd25506, %rd25506, %rd18595;
	ld.const.u64 	%rd18596, [P_DEV+8];
	sub.s64 	%rd25505, %rd25505, %rd18596;
	ld.const.u64 	%rd18597, [P_DEV+16];
	sub.s64 	%rd25504, %rd25504, %rd18597;
	ld.const.u64 	%rd18598, [P_DEV+24];
	sub.s64 	%rd25503, %rd25503, %rd18598;
	ld.const.u64 	%rd18599, [P_DEV+32];
	sub.s64 	%rd25502, %rd25502, %rd18599;
	ld.const.u64 	%rd18600, [P_DEV+40];
	sub.s64 	%rd25501, %rd25501, %rd18600;
$L__BB1_567:
	sub.s64 	%rd18607, %rd25500, %rd18583;
	sub.s64 	%rd18608, %rd25499, %rd18584;
	sub.s64 	%rd18609, %rd25498, %rd18585;
	sub.s64 	%rd18610, %rd25497, %rd18586;
	sub.s64 	%rd18611, %rd25496, %rd18587;
	sub.s64 	%rd18612, %rd25495, %rd18588;
	mov.u64 	%rd25510, %rd25504;
	mov.u64 	%rd25512, %rd25506;
	mov.u64 	%rd25507, %rd25501;
	mov.u64 	%rd25509, %rd25503;
	mov.u64 	%rd25511, %rd25505;
	mov.u64 	%rd25508, %rd25502;
	// begin inline asm
	add.cc.u64 %rd25512, %rd25512, %rd18607;
	addc.cc.u64 %rd25511, %rd25511, %rd18608;
	addc.cc.u64 %rd25510, %rd25510, %rd18609;
	addc.cc.u64 %rd25509, %rd25509, %rd18610;
	addc.cc.u64 %rd25508, %rd25508, %rd18611;
	addc.u64 %rd25507, %rd25507, %rd18612;
	
	// end inline asm
	setp.lt.u64 	%p285, %rd25507, %rd15;
	@%p285 bra 	$L__BB1_569;
	ld.const.u64 	%rd18619, [P_DEV];
	sub.s64 	%rd25512, %rd25512, %rd18619;
	ld.const.u64 	%rd18620, [P_DEV+8];
	sub.s64 	%rd25511, %rd25511, %rd18620;
	ld.const.u64 	%rd18621, [P_DEV+16];
	sub.s64 	%rd25510, %rd25510, %rd18621;
	ld.const.u64 	%rd18622, [P_DEV+24];
	sub.s64 	%rd25509, %rd25509, %rd18622;
	ld.const.u64 	%rd18623, [P_DEV+32];
	sub.s64 	%rd25508, %rd25508, %rd18623;
	ld.const.u64 	%rd18624, [P_DEV+40];
	sub.s64 	%rd25507, %rd25507, %rd18624;
$L__BB1_569:
	sub.s64 	%rd18631, %rd25506, %rd18607;
	sub.s64 	%rd18632, %rd25505, %rd18608;
	sub.s64 	%rd18633, %rd25504, %rd18609;
	sub.s64 	%rd18634, %rd25503, %rd18610;
	sub.s64 	%rd18635, %rd25502, %rd18611;
	sub.s64 	%rd18636, %rd25501, %rd18612;
	mov.u64 	%rd25518, %rd25512;
	mov.u64 	%rd25513, %rd25507;
	mov.u64 	%rd25515, %rd25509;
	mov.u64 	%rd25517, %rd25511;
	mov.u64 	%rd25514, %rd25508;
	mov.u64 	%rd25516, %rd25510;
	// begin inline asm
	add.cc.u64 %rd25518, %rd25518, %rd18631;
	addc.cc.u64 %rd25517, %rd25517, %rd18632;
	addc.cc.u64 %rd25516, %rd25516, %rd18633;
	addc.cc.u64 %rd25515, %rd25515, %rd18634;
	addc.cc.u64 %rd25514, %rd25514, %rd18635;
	addc.u64 %rd25513, %rd25513, %rd18636;
	
	// end inline asm
	setp.lt.u64 	%p286, %rd25513, %rd15;
	@%p286 bra 	$L__BB1_571;
	ld.const.u64 	%rd18643, [P_DEV];
	sub.s64 	%rd25518, %rd25518, %rd18643;
	ld.const.u64 	%rd18644, [P_DEV+8];
	sub.s64 	%rd25517, %rd25517, %rd18644;
	ld.const.u64 	%rd18645, [P_DEV+16];
	sub.s64 	%rd25516, %rd25516, %rd18645;
	ld.const.u64 	%rd18646, [P_DEV+24];
	sub.s64 	%rd25515, %rd25515, %rd18646;
	ld.const.u64 	%rd18647, [P_DEV+32];
	sub.s64 	%rd25514, %rd25514, %rd18647;
	ld.const.u64 	%rd18648, [P_DEV+40];
	sub.s64 	%rd25513, %rd25513, %rd18648;
$L__BB1_571:
	sub.s64 	%rd18655, %rd25512, %rd18631;
	sub.s64 	%rd18656, %rd25511, %rd18632;
	sub.s64 	%rd18657, %rd25510, %rd18633;
	sub.s64 	%rd18658, %rd25509, %rd18634;
	sub.s64 	%rd18659, %rd25508, %rd18635;
	sub.s64 	%rd18660, %rd25507, %rd18636;
	mov.u64 	%rd25524, %rd25518;
	mov.u64 	%rd25519, %rd25513;
	mov.u64 	%rd25521, %rd25515;
	mov.u64 	%rd25523, %rd25517;
	mov.u64 	%rd25520, %rd25514;
	mov.u64 	%rd25522, %rd25516;
	// begin inline asm
	add.cc.u64 %rd25524, %rd25524, %rd18655;
	addc.cc.u64 %rd25523, %rd25523, %rd18656;
	addc.cc.u64 %rd25522, %rd25522, %rd18657;
	addc.cc.u64 %rd25521, %rd25521, %rd18658;
	addc.cc.u64 %rd25520, %rd25520, %rd18659;
	addc.u64 %rd25519, %rd25519, %rd18660;
	
	// end inline asm
	setp.lt.u64 	%p287, %rd25519, %rd15;
	@%p287 bra 	$L__BB1_573;
	ld.const.u64 	%rd18667, [P_DEV];
	sub.s64 	%rd25524, %rd25524, %rd18667;
	ld.const.u64 	%rd18668, [P_DEV+8];
	sub.s64 	%rd25523, %rd25523, %rd18668;
	ld.const.u64 	%rd18669, [P_DEV+16];
	sub.s64 	%rd25522, %rd25522, %rd18669;
	ld.const.u64 	%rd18670, [P_DEV+24];
	sub.s64 	%rd25521, %rd25521, %rd18670;
	ld.const.u64 	%rd18671, [P_DEV+32];
	sub.s64 	%rd25520, %rd25520, %rd18671;
	ld.const.u64 	%rd18672, [P_DEV+40];
	sub.s64 	%rd25519, %rd25519, %rd18672;
$L__BB1_573:
	sub.s64 	%rd18679, %rd25518, %rd18655;
	sub.s64 	%rd18680, %rd25517, %rd18656;
	sub.s64 	%rd18681, %rd25516, %rd18657;
	sub.s64 	%rd18682, %rd25515, %rd18658;
	sub.s64 	%rd18683, %rd25514, %rd18659;
	sub.s64 	%rd18684, %rd25513, %rd18660;
	mov.u64 	%rd25527, %rd25521;
	mov.u64 	%rd25529, %rd25523;
	mov.u64 	%rd25526, %rd25520;
	mov.u64 	%rd25528, %rd25522;
	mov.u64 	%rd25530, %rd25524;
	mov.u64 	%rd25525, %rd25519;
	// begin inline asm
	add.cc.u64 %rd25530, %rd25530, %rd18679;
	addc.cc.u64 %rd25529, %rd25529, %rd18680;
	addc.cc.u64 %rd25528, %rd25528, %rd18681;
	addc.cc.u64 %rd25527, %rd25527, %rd18682;
	addc.cc.u64 %rd25526, %rd25526, %rd18683;
	addc.u64 %rd25525, %rd25525, %rd18684;
	
	// end inline asm
	setp.lt.u64 	%p288, %rd25525, %rd15;
	@%p288 bra 	$L__BB1_575;
	ld.const.u64 	%rd18691, [P_DEV];
	sub.s64 	%rd25530, %rd25530, %rd18691;
	ld.const.u64 	%rd18692, [P_DEV+8];
	sub.s64 	%rd25529, %rd25529, %rd18692;
	ld.const.u64 	%rd18693, [P_DEV+16];
	sub.s64 	%rd25528, %rd25528, %rd18693;
	ld.const.u64 	%rd18694, [P_DEV+24];
	sub.s64 	%rd25527, %rd25527, %rd18694;
	ld.const.u64 	%rd18695, [P_DEV+32];
	sub.s64 	%rd25526, %rd25526, %rd18695;
	ld.const.u64 	%rd18696, [P_DEV+40];
	sub.s64 	%rd25525, %rd25525, %rd18696;
$L__BB1_575:
	sub.s64 	%rd18703, %rd25524, %rd18679;
	sub.s64 	%rd18704, %rd25523, %rd18680;
	sub.s64 	%rd18705, %rd25522, %rd18681;
	sub.s64 	%rd18706, %rd25521, %rd18682;
	sub.s64 	%rd18707, %rd25520, %rd18683;
	sub.s64 	%rd18708, %rd25519, %rd18684;
	mov.u64 	%rd25533, %rd25527;
	mov.u64 	%rd25535, %rd25529;
	mov.u64 	%rd25532, %rd25526;
	mov.u64 	%rd25534, %rd25528;
	mov.u64 	%rd25536, %rd25530;
	mov.u64 	%rd25531, %rd25525;
	// begin inline asm
	add.cc.u64 %rd25536, %rd25536, %rd18703;
	addc.cc.u64 %rd25535, %rd25535, %rd18704;
	addc.cc.u64 %rd25534, %rd25534, %rd18705;
	addc.cc.u64 %rd25533, %rd25533, %rd18706;
	addc.cc.u64 %rd25532, %rd25532, %rd18707;
	addc.u64 %rd25531, %rd25531, %rd18708;
	
	// end inline asm
	setp.lt.u64 	%p289, %rd25531, %rd15;
	@%p289 bra 	$L__BB1_577;
	ld.const.u64 	%rd18715, [P_DEV];
	sub.s64 	%rd25536, %rd25536, %rd18715;
	ld.const.u64 	%rd18716, [P_DEV+8];
	sub.s64 	%rd25535, %rd25535, %rd18716;
	ld.const.u64 	%rd18717, [P_DEV+16];
	sub.s64 	%rd25534, %rd25534, %rd18717;
	ld.const.u64 	%rd18718, [P_DEV+24];
	sub.s64 	%rd25533, %rd25533, %rd18718;
	ld.const.u64 	%rd18719, [P_DEV+32];
	sub.s64 	%rd25532, %rd25532, %rd18719;
	ld.const.u64 	%rd18720, [P_DEV+40];
	sub.s64 	%rd25531, %rd25531, %rd18720;
$L__BB1_577:
	sub.s64 	%rd18727, %rd25530, %rd18703;
	sub.s64 	%rd18728, %rd25529, %rd18704;
	sub.s64 	%rd18729, %rd25528, %rd18705;
	sub.s64 	%rd18730, %rd25527, %rd18706;
	sub.s64 	%rd18731, %rd25526, %rd18707;
	sub.s64 	%rd18732, %rd25525, %rd18708;
	mov.u64 	%rd25541, %rd25535;
	mov.u64 	%rd25538, %rd25532;
	mov.u64 	%rd25540, %rd25534;
	mov.u64 	%rd25542, %rd25536;
	mov.u64 	%rd25537, %rd25531;
	mov.u64 	%rd25539, %rd25533;
	// begin inline asm
	add.cc.u64 %rd25542, %rd25542, %rd18727;
	addc.cc.u64 %rd25541, %rd25541, %rd18728;
	addc.cc.u64 %rd25540, %rd25540, %rd18729;
	addc.cc.u64 %rd25539, %rd25539, %rd18730;
	addc.cc.u64 %rd25538, %rd25538, %rd18731;
	addc.u64 %rd25537, %rd25537, %rd18732;
	
	// end inline asm
	setp.lt.u64 	%p290, %rd25537, %rd15;
	@%p290 bra 	$L__BB1_579;
	ld.const.u64 	%rd18739, [P_DEV];
	sub.s64 	%rd25542, %rd25542, %rd18739;
	ld.const.u64 	%rd18740, [P_DEV+8];
	sub.s64 	%rd25541, %rd25541, %rd18740;
	ld.const.u64 	%rd18741, [P_DEV+16];
	sub.s64 	%rd25540, %rd25540, %rd18741;
	ld.const.u64 	%rd18742, [P_DEV+24];
	sub.s64 	%rd25539, %rd25539, %rd18742;
	ld.const.u64 	%rd18743, [P_DEV+32];
	sub.s64 	%rd25538, %rd25538, %rd18743;
	ld.const.u64 	%rd18744, [P_DEV+40];
	sub.s64 	%rd25537, %rd25537, %rd18744;
$L__BB1_579:
	sub.s64 	%rd18751, %rd25536, %rd18727;
	sub.s64 	%rd18752, %rd25535, %rd18728;
	sub.s64 	%rd18753, %rd25534, %rd18729;
	sub.s64 	%rd18754, %rd25533, %rd18730;
	sub.s64 	%rd18755, %rd25532, %rd18731;
	sub.s64 	%rd18756, %rd25531, %rd18732;
	mov.u64 	%rd25544, %rd25538;
	mov.u64 	%rd25546, %rd25540;
	mov.u64 	%rd25548, %rd25542;
	mov.u64 	%rd25543, %rd25537;
	mov.u64 	%rd25545, %rd25539;
	mov.u64 	%rd25547, %rd25541;
	// begin inline asm
	add.cc.u64 %rd25548, %rd25548, %rd18751;
	addc.cc.u64 %rd25547, %rd25547, %rd18752;
	addc.cc.u64 %rd25546, %rd25546, %rd18753;
	addc.cc.u64 %rd25545, %rd25545, %rd18754;
	addc.cc.u64 %rd25544, %rd25544, %rd18755;
	addc.u64 %rd25543, %rd25543, %rd18756;
	
	// end inline asm
	setp.lt.u64 	%p291, %rd25543, %rd15;
	@%p291 bra 	$L__BB1_581;
	ld.const.u64 	%rd18763, [P_DEV];
	sub.s64 	%rd25548, %rd25548, %rd18763;
	ld.const.u64 	%rd18764, [P_DEV+8];
	sub.s64 	%rd25547, %rd25547, %rd18764;
	ld.const.u64 	%rd18765, [P_DEV+16];
	sub.s64 	%rd25546, %rd25546, %rd18765;
	ld.const.u64 	%rd18766, [P_DEV+24];
	sub.s64 	%rd25545, %rd25545, %rd18766;
	ld.const.u64 	%rd18767, [P_DEV+32];
	sub.s64 	%rd25544, %rd25544, %rd18767;
	ld.const.u64 	%rd18768, [P_DEV+40];
	sub.s64 	%rd25543, %rd25543, %rd18768;
$L__BB1_581:
	sub.s64 	%rd18775, %rd25542, %rd18751;
	sub.s64 	%rd18776, %rd25541, %rd18752;
	sub.s64 	%rd18777, %rd25540, %rd18753;
	sub.s64 	%rd18778, %rd25539, %rd18754;
	sub.s64 	%rd18779, %rd25538, %rd18755;
	sub.s64 	%rd18780, %rd25537, %rd18756;
	mov.u64 	%rd25550, %rd25544;
	mov.u64 	%rd25552, %rd25546;
	mov.u64 	%rd25554, %rd25548;
	mov.u64 	%rd25549, %rd25543;
	mov.u64 	%rd25551, %rd25545;
	mov.u64 	%rd25553, %rd25547;
	// begin inline asm
	add.cc.u64 %rd25554, %rd25554, %rd18775;
	addc.cc.u64 %rd25553, %rd25553, %rd18776;
	addc.cc.u64 %rd25552, %rd25552, %rd18777;
	addc.cc.u64 %rd25551, %rd25551, %rd18778;
	addc.cc.u64 %rd25550, %rd25550, %rd18779;
	addc.u64 %rd25549, %rd25549, %rd18780;
	
	// end inline asm
	setp.lt.u64 	%p292, %rd25549, %rd15;
	@%p292 bra 	$L__BB1_583;
	ld.const.u64 	%rd18787, [P_DEV];
	sub.s64 	%rd25554, %rd25554, %rd18787;
	ld.const.u64 	%rd18788, [P_DEV+8];
	sub.s64 	%rd25553, %rd25553, %rd18788;
	ld.const.u64 	%rd18789, [P_DEV+16];
	sub.s64 	%rd25552, %rd25552, %rd18789;
	ld.const.u64 	%rd18790, [P_DEV+24];
	sub.s64 	%rd25551, %rd25551, %rd18790;
	ld.const.u64 	%rd18791, [P_DEV+32];
	sub.s64 	%rd25550, %rd25550, %rd18791;
	ld.const.u64 	%rd18792, [P_DEV+40];
	sub.s64 	%rd25549, %rd25549, %rd18792;
$L__BB1_583:
	sub.s64 	%rd18799, %rd25548, %rd18775;
	sub.s64 	%rd18800, %rd25547, %rd18776;
	sub.s64 	%rd18801, %rd25546, %rd18777;
	sub.s64 	%rd18802, %rd25545, %rd18778;
	sub.s64 	%rd18803, %rd25544, %rd18779;
	sub.s64 	%rd18804, %rd25543, %rd18780;
	mov.u64 	%rd25558, %rd25552;
	mov.u64 	%rd25560, %rd25554;
	mov.u64 	%rd25555, %rd25549;
	mov.u64 	%rd25557, %rd25551;
	mov.u64 	%rd25559, %rd25553;
	mov.u64 	%rd25556, %rd25550;
	// begin inline asm
	add.cc.u64 %rd25560, %rd25560, %rd18799;
	addc.cc.u64 %rd25559, %rd25559, %rd18800;
	addc.cc.u64 %rd25558, %rd25558, %rd18801;
	addc.cc.u64 %rd25557, %rd25557, %rd18802;
	addc.cc.u64 %rd25556, %rd25556, %rd18803;
	addc.u64 %rd25555, %rd25555, %rd18804;
	
	// end inline asm
	setp.lt.u64 	%p293, %rd25555, %rd15;
	@%p293 bra 	$L__BB1_585;
	ld.const.u64 	%rd18811, [P_DEV];
	sub.s64 	%rd25560, %rd25560, %rd18811;
	ld.const.u64 	%rd18812, [P_DEV+8];
	sub.s64 	%rd25559, %rd25559, %rd18812;
	ld.const.u64 	%rd18813, [P_DEV+16];
	sub.s64 	%rd25558, %rd25558, %rd18813;
	ld.const.u64 	%rd18814, [P_DEV+24];
	sub.s64 	%rd25557, %rd25557, %rd18814;
	ld.const.u64 	%rd18815, [P_DEV+32];
	sub.s64 	%rd25556, %rd25556, %rd18815;
	ld.const.u64 	%rd18816, [P_DEV+40];
	sub.s64 	%rd25555, %rd25555, %rd18816;
$L__BB1_585:
	sub.s64 	%rd18823, %rd25554, %rd18799;
	sub.s64 	%rd18824, %rd25553, %rd18800;
	sub.s64 	%rd18825, %rd25552, %rd18801;
	sub.s64 	%rd18826, %rd25551, %rd18802;
	sub.s64 	%rd18827, %rd25550, %rd18803;
	sub.s64 	%rd18828, %rd25549, %rd18804;
	mov.u64 	%rd25566, %rd25560;
	mov.u64 	%rd25561, %rd25555;
	mov.u64 	%rd25563, %rd25557;
	mov.u64 	%rd25565, %rd25559;
	mov.u64 	%rd25562, %rd25556;
	mov.u64 	%rd25564, %rd25558;
	// begin inline asm
	add.cc.u64 %rd25566, %rd25566, %rd18823;
	addc.cc.u64 %rd25565, %rd25565, %rd18824;
	addc.cc.u64 %rd25564, %rd25564, %rd18825;
	addc.cc.u64 %rd25563, %rd25563, %rd18826;
	addc.cc.u64 %rd25562, %rd25562, %rd18827;
	addc.u64 %rd25561, %rd25561, %rd18828;
	
	// end inline asm
	setp.lt.u64 	%p294, %rd25561, %rd15;
	@%p294 bra 	$L__BB1_587;
	ld.const.u64 	%rd18835, [P_DEV];
	sub.s64 	%rd25566, %rd25566, %rd18835;
	ld.const.u64 	%rd18836, [P_DEV+8];
	sub.s64 	%rd25565, %rd25565, %rd18836;
	ld.const.u64 	%rd18837, [P_DEV+16];
	sub.s64 	%rd25564, %rd25564, %rd18837;
	ld.const.u64 	%rd18838, [P_DEV+24];
	sub.s64 	%rd25563, %rd25563, %rd18838;
	ld.const.u64 	%rd18839, [P_DEV+32];
	sub.s64 	%rd25562, %rd25562, %rd18839;
	ld.const.u64 	%rd18840, [P_DEV+40];
	sub.s64 	%rd25561, %rd25561, %rd18840;
$L__BB1_587:
	sub.s64 	%rd18847, %rd25560, %rd18823;
	sub.s64 	%rd18848, %rd25559, %rd18824;
	sub.s64 	%rd18849, %rd25558, %rd18825;
	sub.s64 	%rd18850, %rd25557, %rd18826;
	sub.s64 	%rd18851, %rd25556, %rd18827;
	sub.s64 	%rd18852, %rd25555, %rd18828;
	mov.u64 	%rd25572, %rd25566;
	mov.u64 	%rd25567, %rd25561;
	mov.u64 	%rd25569, %rd25563;
	mov.u64 	%rd25571, %rd25565;
	mov.u64 	%rd25568, %rd25562;
	mov.u64 	%rd25570, %rd25564;
	// begin inline asm
	add.cc.u64 %rd25572, %rd25572, %rd18847;
	addc.cc.u64 %rd25571, %rd25571, %rd18848;
	addc.cc.u64 %rd25570, %rd25570, %rd18849;
	addc.cc.u64 %rd25569, %rd25569, %rd18850;
	addc.cc.u64 %rd25568, %rd25568, %rd18851;
	addc.u64 %rd25567, %rd25567, %rd18852;
	
	// end inline asm
	setp.lt.u64 	%p295, %rd25567, %rd15;
	@%p295 bra 	$L__BB1_589;
	ld.const.u64 	%rd18859, [P_DEV];
	sub.s64 	%rd25572, %rd25572, %rd18859;
	ld.const.u64 	%rd18860, [P_DEV+8];
	sub.s64 	%rd25571, %rd25571, %rd18860;
	ld.const.u64 	%rd18861, [P_DEV+16];
	sub.s64 	%rd25570, %rd25570, %rd18861;
	ld.const.u64 	%rd18862, [P_DEV+24];
	sub.s64 	%rd25569, %rd25569, %rd18862;
	ld.const.u64 	%rd18863, [P_DEV+32];
	sub.s64 	%rd25568, %rd25568, %rd18863;
	ld.const.u64 	%rd18864, [P_DEV+40];
	sub.s64 	%rd25567, %rd25567, %rd18864;
$L__BB1_589:
	sub.s64 	%rd18871, %rd25566, %rd18847;
	sub.s64 	%rd18872, %rd25565, %rd18848;
	sub.s64 	%rd18873, %rd25564, %rd18849;
	sub.s64 	%rd18874, %rd25563, %rd18850;
	sub.s64 	%rd18875, %rd25562, %rd18851;
	sub.s64 	%rd18876, %rd25561, %rd18852;
	mov.u64 	%rd25575, %rd25569;
	mov.u64 	%rd25577, %rd25571;
	mov.u64 	%rd25574, %rd25568;
	mov.u64 	%rd25576, %rd25570;
	mov.u64 	%rd25578, %rd25572;
	mov.u64 	%rd25573, %rd25567;
	// begin inline asm
	add.cc.u64 %rd25578, %rd25578, %rd18871;
	addc.cc.u64 %rd25577, %rd25577, %rd18872;
	addc.cc.u64 %rd25576, %rd25576, %rd18873;
	addc.cc.u64 %rd25575, %rd25575, %rd18874;
	addc.cc.u64 %rd25574, %rd25574, %rd18875;
	addc.u64 %rd25573, %rd25573, %rd18876;
	
	// end inline asm
	setp.lt.u64 	%p296, %rd25573, %rd15;
	@%p296 bra 	$L__BB1_591;
	ld.const.u64 	%rd18883, [P_DEV];
	sub.s64 	%rd25578, %rd25578, %rd18883;
	ld.const.u64 	%rd18884, [P_DEV+8];
	sub.s64 	%rd25577, %rd25577, %rd18884;
	ld.const.u64 	%rd18885, [P_DEV+16];
	sub.s64 	%rd25576, %rd25576, %rd18885;
	ld.const.u64 	%rd18886, [P_DEV+24];
	sub.s64 	%rd25575, %rd25575, %rd18886;
	ld.const.u64 	%rd18887, [P_DEV+32];
	sub.s64 	%rd25574, %rd25574, %rd18887;
	ld.const.u64 	%rd18888, [P_DEV+40];
	sub.s64 	%rd25573, %rd25573, %rd18888;
$L__BB1_591:
	sub.s64 	%rd18895, %rd25572, %rd18871;
	sub.s64 	%rd18896, %rd25571, %rd18872;
	sub.s64 	%rd18897, %rd25570, %rd18873;
	sub.s64 	%rd18898, %rd25569, %rd18874;
	sub.s64 	%rd18899, %rd25568, %rd18875;
	sub.s64 	%rd18900, %rd25567, %rd18876;
	mov.u64 	%rd25581, %rd25575;
	mov.u64 	%rd25583, %rd25577;
	mov.u64 	%rd25580, %rd25574;
	mov.u64 	%rd25582, %rd25576;
	mov.u64 	%rd25584, %rd25578;
	mov.u64 	%rd25579, %rd25573;
	// begin inline asm
	add.cc.u64 %rd25584, %rd25584, %rd18895;
	addc.cc.u64 %rd25583, %rd25583, %rd18896;
	addc.cc.u64 %rd25582, %rd25582, %rd18897;
	addc.cc.u64 %rd25581, %rd25581, %rd18898;
	addc.cc.u64 %rd25580, %rd25580, %rd18899;
	addc.u64 %rd25579, %rd25579, %rd18900;
	
	// end inline asm
	setp.lt.u64 	%p297, %rd25579, %rd15;
	@%p297 bra 	$L__BB1_593;
	ld.const.u64 	%rd18907, [P_DEV];
	sub.s64 	%rd25584, %rd25584, %rd18907;
	ld.const.u64 	%rd18908, [P_DEV+8];
	sub.s64 	%rd25583, %rd25583, %rd18908;
	ld.const.u64 	%rd18909, [P_DEV+16];
	sub.s64 	%rd25582, %rd25582, %rd18909;
	ld.const.u64 	%rd18910, [P_DEV+24];
	sub.s64 	%rd25581, %rd25581, %rd18910;
	ld.const.u64 	%rd18911, [P_DEV+32];
	sub.s64 	%rd25580, %rd25580, %rd18911;
	ld.const.u64 	%rd18912, [P_DEV+40];
	sub.s64 	%rd25579, %rd25579, %rd18912;
$L__BB1_593:
	sub.s64 	%rd18919, %rd25578, %rd18895;
	sub.s64 	%rd18920, %rd25577, %rd18896;
	sub.s64 	%rd18921, %rd25576, %rd18897;
	sub.s64 	%rd18922, %rd25575, %rd18898;
	sub.s64 	%rd18923, %rd25574, %rd18899;
	sub.s64 	%rd18924, %rd25573, %rd18900;
	mov.u64 	%rd25589, %rd25583;
	mov.u64 	%rd25586, %rd25580;
	mov.u64 	%rd25588, %rd25582;
	mov.u64 	%rd25590, %rd25584;
	mov.u64 	%rd25585, %rd25579;
	mov.u64 	%rd25587, %rd25581;
	// begin inline asm
	add.cc.u64 %rd25590, %rd25590, %rd18919;
	addc.cc.u64 %rd25589, %rd25589, %rd18920;
	addc.cc.u64 %rd25588, %rd25588, %rd18921;
	addc.cc.u64 %rd25587, %rd25587, %rd18922;
	addc.cc.u64 %rd25586, %rd25586, %rd18923;
	addc.u64 %rd25585, %rd25585, %rd18924;
	
	// end inline asm
	setp.lt.u64 	%p298, %rd25585, %rd15;
	@%p298 bra 	$L__BB1_595;
	ld.const.u64 	%rd18931, [P_DEV];
	sub.s64 	%rd25590, %rd25590, %rd18931;
	ld.const.u64 	%rd18932, [P_DEV+8];
	sub.s64 	%rd25589, %rd25589, %rd18932;
	ld.const.u64 	%rd18933, [P_DEV+16];
	sub.s64 	%rd25588, %rd25588, %rd18933;
	ld.const.u64 	%rd18934, [P_DEV+24];
	sub.s64 	%rd25587, %rd25587, %rd18934;
	ld.const.u64 	%rd18935, [P_DEV+32];
	sub.s64 	%rd25586, %rd25586, %rd18935;
	ld.const.u64 	%rd18936, [P_DEV+40];
	sub.s64 	%rd25585, %rd25585, %rd18936;
$L__BB1_595:
	sub.s64 	%rd18943, %rd25584, %rd18919;
	sub.s64 	%rd18944, %rd25583, %rd18920;
	sub.s64 	%rd18945, %rd25582, %rd18921;
	sub.s64 	%rd18946, %rd25581, %rd18922;
	sub.s64 	%rd18947, %rd25580, %rd18923;
	sub.s64 	%rd18948, %rd25579, %rd18924;
	mov.u64 	%rd25592, %rd25586;
	mov.u64 	%rd25594, %rd25588;
	mov.u64 	%rd25596, %rd25590;
	mov.u64 	%rd25591, %rd25585;
	mov.u64 	%rd25593, %rd25587;
	mov.u64 	%rd25595, %rd25589;
	// begin inline asm
	add.cc.u64 %rd25596, %rd25596, %rd18943;
	addc.cc.u64 %rd25595, %rd25595, %rd18944;
	addc.cc.u64 %rd25594, %rd25594, %rd18945;
	addc.cc.u64 %rd25593, %rd25593, %rd18946;
	addc.cc.u64 %rd25592, %rd25592, %rd18947;
	addc.u64 %rd25591, %rd25591, %rd18948;
	
	// end inline asm
	setp.lt.u64 	%p299, %rd25591, %rd15;
	@%p299 bra 	$L__BB1_597;
	ld.const.u64 	%rd18955, [P_DEV];
	sub.s64 	%rd25596, %rd25596, %rd18955;
	ld.const.u64 	%rd18956, [P_DEV+8];
	sub.s64 	%rd25595, %rd25595, %rd18956;
	ld.const.u64 	%rd18957, [P_DEV+16];
	sub.s64 	%rd25594, %rd25594, %rd18957;
	ld.const.u64 	%rd18958, [P_DEV+24];
	sub.s64 	%rd25593, %rd25593, %rd18958;
	ld.const.u64 	%rd18959, [P_DEV+32];
	sub.s64 	%rd25592, %rd25592, %rd18959;
	ld.const.u64 	%rd18960, [P_DEV+40];
	sub.s64 	%rd25591, %rd25591, %rd18960;
$L__BB1_597:
	sub.s64 	%rd18967, %rd25590, %rd18943;
	sub.s64 	%rd18968, %rd25589, %rd18944;
	sub.s64 	%rd18969, %rd25588, %rd18945;
	sub.s64 	%rd18970, %rd25587, %rd18946;
	sub.s64 	%rd18971, %rd25586, %rd18947;
	sub.s64 	%rd18972, %rd25585, %rd18948;
	mov.u64 	%rd25598, %rd25592;
	mov.u64 	%rd25600, %rd25594;
	mov.u64 	%rd25602, %rd25596;
	mov.u64 	%rd25597, %rd25591;
	mov.u64 	%rd25599, %rd25593;
	mov.u64 	%rd25601, %rd25595;
	// begin inline asm
	add.cc.u64 %rd25602, %rd25602, %rd18967;
	addc.cc.u64 %rd25601, %rd25601, %rd18968;
	addc.cc.u64 %rd25600, %rd25600, %rd18969;
	addc.cc.u64 %rd25599, %rd25599, %rd18970;
	addc.cc.u64 %rd25598, %rd25598, %rd18971;
	addc.u64 %rd25597, %rd25597, %rd18972;
	
	// end inline asm
	setp.lt.u64 	%p300, %rd25597, %rd15;
	@%p300 bra 	$L__BB1_599;
	ld.const.u64 	%rd18979, [P_DEV];
	sub.s64 	%rd25602, %rd25602, %rd18979;
	ld.const.u64 	%rd18980, [P_DEV+8];
	sub.s64 	%rd25601, %rd25601, %rd18980;
	ld.const.u64 	%rd18981, [P_DEV+16];
	sub.s64 	%rd25600, %rd25600, %rd18981;
	ld.const.u64 	%rd18982, [P_DEV+24];
	sub.s64 	%rd25599, %rd25599, %rd18982;
	ld.const.u64 	%rd18983, [P_DEV+32];
	sub.s64 	%rd25598, %rd25598, %rd18983;
	ld.const.u64 	%rd18984, [P_DEV+40];
	sub.s64 	%rd25597, %rd25597, %rd18984;
$L__BB1_599:
	sub.s64 	%rd18991, %rd25596, %rd18967;
	sub.s64 	%rd18992, %rd25595, %rd18968;
	sub.s64 	%rd18993, %rd25594, %rd18969;
	sub.s64 	%rd18994, %rd25593, %rd18970;
	sub.s64 	%rd18995, %rd25592, %rd18971;
	sub.s64 	%rd18996, %rd25591, %rd18972;
	mov.u64 	%rd25606, %rd25600;
	mov.u64 	%rd25608, %rd25602;
	mov.u64 	%rd25603, %rd25597;
	mov.u64 	%rd25605, %rd25599;
	mov.u64 	%rd25607, %rd25601;
	mov.u64 	%rd25604, %rd25598;
	// begin inline asm
	add.cc.u64 %rd25608, %rd25608, %rd18991;
	addc.cc.u64 %rd25607, %rd25607, %rd18992;
	addc.cc.u64 %rd25606, %rd25606, %rd18993;
	addc.cc.u64 %rd25605, %rd25605, %rd18994;
	addc.cc.u64 %rd25604, %rd25604, %rd18995;
	addc.u64 %rd25603, %rd25603, %rd18996;
	
	// end inline asm
	setp.lt.u64 	%p301, %rd25603, %rd15;
	@%p301 bra 	$L__BB1_601;
	ld.const.u64 	%rd19003, [P_DEV];
	sub.s64 	%rd25608, %rd25608, %rd19003;
	ld.const.u64 	%rd19004, [P_DEV+8];
	sub.s64 	%rd25607, %rd25607, %rd19004;
	ld.const.u64 	%rd19005, [P_DEV+16];
	sub.s64 	%rd25606, %rd25606, %rd19005;
	ld.const.u64 	%rd19006, [P_DEV+24];
	sub.s64 	%rd25605, %rd25605, %rd19006;
	ld.const.u64 	%rd19007, [P_DEV+32];
	sub.s64 	%rd25604, %rd25604, %rd19007;
	ld.const.u64 	%rd19008, [P_DEV+40];
	sub.s64 	%rd25603, %rd25603, %rd19008;
$L__BB1_601:
	sub.s64 	%rd19015, %rd25602, %rd18991;
	sub.s64 	%rd19016, %rd25601, %rd18992;
	sub.s64 	%rd19017, %rd25600, %rd18993;
	sub.s64 	%rd19018, %rd25599, %rd18994;
	sub.s64 	%rd19019, %rd25598, %rd18995;
	sub.s64 	%rd19020, %rd25597, %rd18996;
	mov.u64 	%rd25614, %rd25608;
	mov.u64 	%rd25609, %rd25603;
	mov.u64 	%rd25611, %rd25605;
	mov.u64 	%rd25613, %rd25607;
	mov.u64 	%rd25610, %rd25604;
	mov.u64 	%rd25612, %rd25606;
	// begin inline asm
	add.cc.u64 %rd25614, %rd25614, %rd19015;
	addc.cc.u64 %rd25613, %rd25613, %rd19016;
	addc.cc.u64 %rd25612, %rd25612, %rd19017;
	addc.cc.u64 %rd25611, %rd25611, %rd19018;
	addc.cc.u64 %rd25610, %rd25610, %rd19019;
	addc.u64 %rd25609, %rd25609, %rd19020;
	
	// end inline asm
	setp.lt.u64 	%p302, %rd25609, %rd15;
	@%p302 bra 	$L__BB1_603;
	ld.const.u64 	%rd19027, [P_DEV];
	sub.s64 	%rd25614, %rd25614, %rd19027;
	ld.const.u64 	%rd19028, [P_DEV+8];
	sub.s64 	%rd25613, %rd25613, %rd19028;
	ld.const.u64 	%rd19029, [P_DEV+16];
	sub.s64 	%rd25612, %rd25612, %rd19029;
	ld.const.u64 	%rd19030, [P_DEV+24];
	sub.s64 	%rd25611, %rd25611, %rd19030;
	ld.const.u64 	%rd19031, [P_DEV+32];
	sub.s64 	%rd25610, %rd25610, %rd19031;
	ld.const.u64 	%rd19032, [P_DEV+40];
	sub.s64 	%rd25609, %rd25609, %rd19032;
$L__BB1_603:
	sub.s64 	%rd19039, %rd25608, %rd19015;
	sub.s64 	%rd19040, %rd25607, %rd19016;
	sub.s64 	%rd19041, %rd25606, %rd19017;
	sub.s64 	%rd19042, %rd25605, %rd19018;
	sub.s64 	%rd19043, %rd25604, %rd19019;
	sub.s64 	%rd19044, %rd25603, %rd19020;
	mov.u64 	%rd25620, %rd25614;
	mov.u64 	%rd25615, %rd25609;
	mov.u64 	%rd25617, %rd25611;
	mov.u64 	%rd25619, %rd25613;
	mov.u64 	%rd25616, %rd25610;
	mov.u64 	%rd25618, %rd25612;
	// begin inline asm
	add.cc.u64 %rd25620, %rd25620, %rd19039;
	addc.cc.u64 %rd25619, %rd25619, %rd19040;
	addc.cc.u64 %rd25618, %rd25618, %rd19041;
	addc.cc.u64 %rd25617, %rd25617, %rd19042;
	addc.cc.u64 %rd25616, %rd25616, %rd19043;
	addc.u64 %rd25615, %rd25615, %rd19044;
	
	// end inline asm
	setp.lt.u64 	%p303, %rd25615, %rd15;
	@%p303 bra 	$L__BB1_605;
	ld.const.u64 	%rd19051, [P_DEV];
	sub.s64 	%rd25620, %rd25620, %rd19051;
	ld.const.u64 	%rd19052, [P_DEV+8];
	sub.s64 	%rd25619, %rd25619, %rd19052;
	ld.const.u64 	%rd19053, [P_DEV+16];
	sub.s64 	%rd25618, %rd25618, %rd19053;
	ld.const.u64 	%rd19054, [P_DEV+24];
	sub.s64 	%rd25617, %rd25617, %rd19054;
	ld.const.u64 	%rd19055, [P_DEV+32];
	sub.s64 	%rd25616, %rd25616, %rd19055;
	ld.const.u64 	%rd19056, [P_DEV+40];
	sub.s64 	%rd25615, %rd25615, %rd19056;
$L__BB1_605:
	sub.s64 	%rd19063, %rd25614, %rd19039;
	sub.s64 	%rd19064, %rd25613, %rd19040;
	sub.s64 	%rd19065, %rd25612, %rd19041;
	sub.s64 	%rd19066, %rd25611, %rd19042;
	sub.s64 	%rd19067, %rd25610, %rd19043;
	sub.s64 	%rd19068, %rd25609, %rd19044;
	mov.u64 	%rd25623, %rd25617;
	mov.u64 	%rd25625, %rd25619;
	mov.u64 	%rd25622, %rd25616;
	mov.u64 	%rd25624, %rd25618;
	mov.u64 	%rd25626, %rd25620;
	mov.u64 	%rd25621, %rd25615;
	// begin inline asm
	add.cc.u64 %rd25626, %rd25626, %rd19063;
	addc.cc.u64 %rd25625, %rd25625, %rd19064;
	addc.cc.u64 %rd25624, %rd25624, %rd19065;
	addc.cc.u64 %rd25623, %rd25623, %rd19066;
	addc.cc.u64 %rd25622, %rd25622, %rd19067;
	addc.u64 %rd25621, %rd25621, %rd19068;
	
	// end inline asm
	setp.lt.u64 	%p304, %rd25621, %rd15;
	@%p304 bra 	$L__BB1_607;
	ld.const.u64 	%rd19075, [P_DEV];
	sub.s64 	%rd25626, %rd25626, %rd19075;
	ld.const.u64 	%rd19076, [P_DEV+8];
	sub.s64 	%rd25625, %rd25625, %rd19076;
	ld.const.u64 	%rd19077, [P_DEV+16];
	sub.s64 	%rd25624, %rd25624, %rd19077;
	ld.const.u64 	%rd19078, [P_DEV+24];
	sub.s64 	%rd25623, %rd25623, %rd19078;
	ld.const.u64 	%rd19079, [P_DEV+32];
	sub.s64 	%rd25622, %rd25622, %rd19079;
	ld.const.u64 	%rd19080, [P_DEV+40];
	sub.s64 	%rd25621, %rd25621, %rd19080;
$L__BB1_607:
	sub.s64 	%rd19087, %rd25620, %rd19063;
	sub.s64 	%rd19088, %rd25619, %rd19064;
	sub.s64 	%rd19089, %rd25618, %rd19065;
	sub.s64 	%rd19090, %rd25617, %rd19066;
	sub.s64 	%rd19091, %rd25616, %rd19067;
	sub.s64 	%rd19092, %rd25615, %rd19068;
	mov.u64 	%rd25629, %rd25623;
	mov.u64 	%rd25631, %rd25625;
	mov.u64 	%rd25628, %rd25622;
	mov.u64 	%rd25630, %rd25624;
	mov.u64 	%rd25632, %rd25626;
	mov.u64 	%rd25627, %rd25621;
	// begin inline asm
	add.cc.u64 %rd25632, %rd25632, %rd19087;
	addc.cc.u64 %rd25631, %rd25631, %rd19088;
	addc.cc.u64 %rd25630, %rd25630, %rd19089;
	addc.cc.u64 %rd25629, %rd25629, %rd19090;
	addc.cc.u64 %rd25628, %rd25628, %rd19091;
	addc.u64 %rd25627, %rd25627, %rd19092;
	
	// end inline asm
	setp.lt.u64 	%p305, %rd25627, %rd15;
	@%p305 bra 	$L__BB1_609;
	ld.const.u64 	%rd19099, [P_DEV];
	sub.s64 	%rd25632, %rd25632, %rd19099;
	ld.const.u64 	%rd19100, [P_DEV+8];
	sub.s64 	%rd25631, %rd25631, %rd19100;
	ld.const.u64 	%rd19101, [P_DEV+16];
	sub.s64 	%rd25630, %rd25630, %rd19101;
	ld.const.u64 	%rd19102, [P_DEV+24];
	sub.s64 	%rd25629, %rd25629, %rd19102;
	ld.const.u64 	%rd19103, [P_DEV+32];
	sub.s64 	%rd25628, %rd25628, %rd19103;
	ld.const.u64 	%rd19104, [P_DEV+40];
	sub.s64 	%rd25627, %rd25627, %rd19104;
$L__BB1_609:
	sub.s64 	%rd19111, %rd25626, %rd19087;
	sub.s64 	%rd19112, %rd25625, %rd19088;
	sub.s64 	%rd19113, %rd25624, %rd19089;
	sub.s64 	%rd19114, %rd25623, %rd19090;
	sub.s64 	%rd19115, %rd25622, %rd19091;
	sub.s64 	%rd19116, %rd25621, %rd19092;
	mov.u64 	%rd25637, %rd25631;
	mov.u64 	%rd25634, %rd25628;
	mov.u64 	%rd25636, %rd25630;
	mov.u64 	%rd25638, %rd25632;
	mov.u64 	%rd25633, %rd25627;
	mov.u64 	%rd25635, %rd25629;
	// begin inline asm
	add.cc.u64 %rd25638, %rd25638, %rd19111;
	addc.cc.u64 %rd25637, %rd25637, %rd19112;
	addc.cc.u64 %rd25636, %rd25636, %rd19113;
	addc.cc.u64 %rd25635, %rd25635, %rd19114;
	addc.cc.u64 %rd25634, %rd25634, %rd19115;
	addc.u64 %rd25633, %rd25633, %rd19116;
	
	// end inline asm
	setp.lt.u64 	%p306, %rd25633, %rd15;
	@%p306 bra 	$L__BB1_611;
	ld.const.u64 	%rd19123, [P_DEV];
	sub.s64 	%rd25638, %rd25638, %rd19123;
	ld.const.u64 	%rd19124, [P_DEV+8];
	sub.s64 	%rd25637, %rd25637, %rd19124;
	ld.const.u64 	%rd19125, [P_DEV+16];
	sub.s64 	%rd25636, %rd25636, %rd19125;
	ld.const.u64 	%rd19126, [P_DEV+24];
	sub.s64 	%rd25635, %rd25635, %rd19126;
	ld.const.u64 	%rd19127, [P_DEV+32];
	sub.s64 	%rd25634, %rd25634, %rd19127;
	ld.const.u64 	%rd19128, [P_DEV+40];
	sub.s64 	%rd25633, %rd25633, %rd19128;
$L__BB1_611:
	sub.s64 	%rd19135, %rd25632, %rd19111;
	sub.s64 	%rd19136, %rd25631, %rd19112;
	sub.s64 	%rd19137, %rd25630, %rd19113;
	sub.s64 	%rd19138, %rd25629, %rd19114;
	sub.s64 	%rd19139, %rd25628, %rd19115;
	sub.s64 	%rd19140, %rd25627, %rd19116;
	mov.u64 	%rd25640, %rd25634;
	mov.u64 	%rd25642, %rd25636;
	mov.u64 	%rd25644, %rd25638;
	mov.u64 	%rd25639, %rd25633;
	mov.u64 	%rd25641, %rd25635;
	mov.u64 	%rd25643, %rd25637;
	// begin inline asm
	add.cc.u64 %rd25644, %rd25644, %rd19135;
	addc.cc.u64 %rd25643, %rd25643, %rd19136;
	addc.cc.u64 %rd25642, %rd25642, %rd19137;
	addc.cc.u64 %rd25641, %rd25641, %rd19138;
	addc.cc.u64 %rd25640, %rd25640, %rd19139;
	addc.u64 %rd25639, %rd25639, %rd19140;
	
	// end inline asm
	setp.lt.u64 	%p307, %rd25639, %rd15;
	@%p307 bra 	$L__BB1_613;
	ld.const.u64 	%rd19147, [P_DEV];
	sub.s64 	%rd25644, %rd25644, %rd19147;
	ld.const.u64 	%rd19148, [P_DEV+8];
	sub.s64 	%rd25643, %rd25643, %rd19148;
	ld.const.u64 	%rd19149, [P_DEV+16];
	sub.s64 	%rd25642, %rd25642, %rd19149;
	ld.const.u64 	%rd19150, [P_DEV+24];
	sub.s64 	%rd25641, %rd25641, %rd19150;
	ld.const.u64 	%rd19151, [P_DEV+32];
	sub.s64 	%rd25640, %rd25640, %rd19151;
	ld.const.u64 	%rd19152, [P_DEV+40];
	sub.s64 	%rd25639, %rd25639, %rd19152;
$L__BB1_613:
	sub.s64 	%rd19159, %rd25638, %rd19135;
	sub.s64 	%rd19160, %rd25637, %rd19136;
	sub.s64 	%rd19161, %rd25636, %rd19137;
	sub.s64 	%rd19162, %rd25635, %rd19138;
	sub.s64 	%rd19163, %rd25634, %rd19139;
	sub.s64 	%rd19164, %rd25633, %rd19140;
	mov.u64 	%rd25646, %rd25640;
	mov.u64 	%rd25648, %rd25642;
	mov.u64 	%rd25650, %rd25644;
	mov.u64 	%rd25645, %rd25639;
	mov.u64 	%rd25647, %rd25641;
	mov.u64 	%rd25649, %rd25643;
	// begin inline asm
	add.cc.u64 %rd25650, %rd25650, %rd19159;
	addc.cc.u64 %rd25649, %rd25649, %rd19160;
	addc.cc.u64 %rd25648, %rd25648, %rd19161;
	addc.cc.u64 %rd25647, %rd25647, %rd19162;
	addc.cc.u64 %rd25646, %rd25646, %rd19163;
	addc.u64 %rd25645, %rd25645, %rd19164;
	
	// end inline asm
	setp.lt.u64 	%p308, %rd25645, %rd15;
	@%p308 bra 	$L__BB1_615;
	ld.const.u64 	%rd19171, [P_DEV];
	sub.s64 	%rd25650, %rd25650, %rd19171;
	ld.const.u64 	%rd19172, [P_DEV+8];
	sub.s64 	%rd25649, %rd25649, %rd19172;
	ld.const.u64 	%rd19173, [P_DEV+16];
	sub.s64 	%rd25648, %rd25648, %rd19173;
	ld.const.u64 	%rd19174, [P_DEV+24];
	sub.s64 	%rd25647, %rd25647, %rd19174;
	ld.const.u64 	%rd19175, [P_DEV+32];
	sub.s64 	%rd25646, %rd25646, %rd19175;
	ld.const.u64 	%rd19176, [P_DEV+40];
	sub.s64 	%rd25645, %rd25645, %rd19176;
$L__BB1_615:
	sub.s64 	%rd19183, %rd25644, %rd19159;
	sub.s64 	%rd19184, %rd25643, %rd19160;
	sub.s64 	%rd19185, %rd25642, %rd19161;
	sub.s64 	%rd19186, %rd25641, %rd19162;
	sub.s64 	%rd19187, %rd25640, %rd19163;
	sub.s64 	%rd19188, %rd25639, %rd19164;
	mov.u64 	%rd25654, %rd25648;
	mov.u64 	%rd25656, %rd25650;
	mov.u64 	%rd25651, %rd25645;
	mov.u64 	%rd25653, %rd25647;
	mov.u64 	%rd25655, %rd25649;
	mov.u64 	%rd25652, %rd25646;
	// begin inline asm
	add.cc.u64 %rd25656, %rd25656, %rd19183;
	addc.cc.u64 %rd25655, %rd25655, %rd19184;
	addc.cc.u64 %rd25654, %rd25654, %rd19185;
	addc.cc.u64 %rd25653, %rd25653, %rd19186;
	addc.cc.u64 %rd25652, %rd25652, %rd19187;
	addc.u64 %rd25651, %rd25651, %rd19188;
	
	// end inline asm
	setp.lt.u64 	%p309, %rd25651, %rd15;
	@%p309 bra 	$L__BB1_617;
	ld.const.u64 	%rd19195, [P_DEV];
	sub.s64 	%rd25656, %rd25656, %rd19195;
	ld.const.u64 	%rd19196, [P_DEV+8];
	sub.s64 	%rd25655, %rd25655, %rd19196;
	ld.const.u64 	%rd19197, [P_DEV+16];
	sub.s64 	%rd25654, %rd25654, %rd19197;
	ld.const.u64 	%rd19198, [P_DEV+24];
	sub.s64 	%rd25653, %rd25653, %rd19198;
	ld.const.u64 	%rd19199, [P_DEV+32];
	sub.s64 	%rd25652, %rd25652, %rd19199;
	ld.const.u64 	%rd19200, [P_DEV+40];
	sub.s64 	%rd25651, %rd25651, %rd19200;
$L__BB1_617:
	sub.s64 	%rd19207, %rd25650, %rd19183;
	sub.s64 	%rd19208, %rd25649, %rd19184;
	sub.s64 	%rd19209, %rd25648, %rd19185;
	sub.s64 	%rd19210, %rd25647, %rd19186;
	sub.s64 	%rd19211, %rd25646, %rd19187;
	sub.s64 	%rd19212, %rd25645, %rd19188;
	mov.u64 	%rd25662, %rd25656;
	mov.u64 	%rd25657, %rd25651;
	mov.u64 	%rd25659, %rd25653;
	mov.u64 	%rd25661, %rd25655;
	mov.u64 	%rd25658, %rd25652;
	mov.u64 	%rd25660, %rd25654;
	// begin inline asm
	add.cc.u64 %rd25662, %rd25662, %rd19207;
	addc.cc.u64 %rd25661, %rd25661, %rd19208;
	addc.cc.u64 %rd25660, %rd25660, %rd19209;
	addc.cc.u64 %rd25659, %rd25659, %rd19210;
	addc.cc.u64 %rd25658, %rd25658, %rd19211;
	addc.u64 %rd25657, %rd25657, %rd19212;
	
	// end inline asm
	setp.lt.u64 	%p310, %rd25657, %rd15;
	@%p310 bra 	$L__BB1_619;
	ld.const.u64 	%rd19219, [P_DEV];
	sub.s64 	%rd25662, %rd25662, %rd19219;
	ld.const.u64 	%rd19220, [P_DEV+8];
	sub.s64 	%rd25661, %rd25661, %rd19220;
	ld.const.u64 	%rd19221, [P_DEV+16];
	sub.s64 	%rd25660, %rd25660, %rd19221;
	ld.const.u64 	%rd19222, [P_DEV+24];
	sub.s64 	%rd25659, %rd25659, %rd19222;
	ld.const.u64 	%rd19223, [P_DEV+32];
	sub.s64 	%rd25658, %rd25658, %rd19223;
	ld.const.u64 	%rd19224, [P_DEV+40];
	sub.s64 	%rd25657, %rd25657, %rd19224;
$L__BB1_619:
	sub.s64 	%rd19231, %rd25656, %rd19207;
	sub.s64 	%rd19232, %rd25655, %rd19208;
	sub.s64 	%rd19233, %rd25654, %rd19209;
	sub.s64 	%rd19234, %rd25653, %rd19210;
	sub.s64 	%rd19235, %rd25652, %rd19211;
	sub.s64 	%rd19236, %rd25651, %rd19212;
	mov.u64 	%rd25668, %rd25662;
	mov.u64 	%rd25663, %rd25657;
	mov.u64 	%rd25665, %rd25659;
	mov.u64 	%rd25667, %rd25661;
	mov.u64 	%rd25664, %rd25658;
	mov.u64 	%rd25666, %rd25660;
	// begin inline asm
	add.cc.u64 %rd25668, %rd25668, %rd19231;
	addc.cc.u64 %rd25667, %rd25667, %rd19232;
	addc.cc.u64 %rd25666, %rd25666, %rd19233;
	addc.cc.u64 %rd25665, %rd25665, %rd19234;
	addc.cc.u64 %rd25664, %rd25664, %rd19235;
	addc.u64 %rd25663, %rd25663, %rd19236;
	
	// end inline asm
	setp.lt.u64 	%p311, %rd25663, %rd15;
	@%p311 bra 	$L__BB1_621;
	ld.const.u64 	%rd19243, [P_DEV];
	sub.s64 	%rd25668, %rd25668, %rd19243;
	ld.const.u64 	%rd19244, [P_DEV+8];
	sub.s64 	%rd25667, %rd25667, %rd19244;
	ld.const.u64 	%rd19245, [P_DEV+16];
	sub.s64 	%rd25666, %rd25666, %rd19245;
	ld.const.u64 	%rd19246, [P_DEV+24];
	sub.s64 	%rd25665, %rd25665, %rd19246;
	ld.const.u64 	%rd19247, [P_DEV+32];
	sub.s64 	%rd25664, %rd25664, %rd19247;
	ld.const.u64 	%rd19248, [P_DEV+40];
	sub.s64 	%rd25663, %rd25663, %rd19248;
$L__BB1_621:
	sub.s64 	%rd19255, %rd25662, %rd19231;
	sub.s64 	%rd19256, %rd25661, %rd19232;
	sub.s64 	%rd19257, %rd25660, %rd19233;
	sub.s64 	%rd19258, %rd25659, %rd19234;
	sub.s64 	%rd19259, %rd25658, %rd19235;
	sub.s64 	%rd19260, %rd25657, %rd19236;
	mov.u64 	%rd25671, %rd25665;
	mov.u64 	%rd25673, %rd25667;
	mov.u64 	%rd25670, %rd25664;
	mov.u64 	%rd25672, %rd25666;
	mov.u64 	%rd25674, %rd25668;
	mov.u64 	%rd25669, %rd25663;
	// begin inline asm
	add.cc.u64 %rd25674, %rd25674, %rd19255;
	addc.cc.u64 %rd25673, %rd25673, %rd19256;
	addc.cc.u64 %rd25672, %rd25672, %rd19257;
	addc.cc.u64 %rd25671, %rd25671, %rd19258;
	addc.cc.u64 %rd25670, %rd25670, %rd19259;
	addc.u64 %rd25669, %rd25669, %rd19260;
	
	// end inline asm
	setp.lt.u64 	%p312, %rd25669, %rd15;
	@%p312 bra 	$L__BB1_623;
	ld.const.u64 	%rd19267, [P_DEV];
	sub.s64 	%rd25674, %rd25674, %rd19267;
	ld.const.u64 	%rd19268, [P_DEV+8];
	sub.s64 	%rd25673, %rd25673, %rd19268;
	ld.const.u64 	%rd19269, [P_DEV+16];
	sub.s64 	%rd25672, %rd25672, %rd19269;
	ld.const.u64 	%rd19270, [P_DEV+24];
	sub.s64 	%rd25671, %rd25671, %rd19270;
	ld.const.u64 	%rd19271, [P_DEV+32];
	sub.s64 	%rd25670, %rd25670, %rd19271;
	ld.const.u64 	%rd19272, [P_DEV+40];
	sub.s64 	%rd25669, %rd25669, %rd19272;
$L__BB1_623:
	sub.s64 	%rd19279, %rd25668, %rd19255;
	sub.s64 	%rd19280, %rd25667, %rd19256;
	sub.s64 	%rd19281, %rd25666, %rd19257;
	sub.s64 	%rd19282, %rd25665, %rd19258;
	sub.s64 	%rd19283, %rd25664, %rd19259;
	sub.s64 	%rd19284, %rd25663, %rd19260;
	mov.u64 	%rd25677, %rd25671;
	mov.u64 	%rd25679, %rd25673;
	mov.u64 	%rd25676, %rd25670;
	mov.u64 	%rd25678, %rd25672;
	mov.u64 	%rd25680, %rd25674;
	mov.u64 	%rd25675, %rd25669;
	// begin inline asm
	add.cc.u64 %rd25680, %rd25680, %rd19279;
	addc.cc.u64 %rd25679, %rd25679, %rd19280;
	addc.cc.u64 %rd25678, %rd25678, %rd19281;
	addc.cc.u64 %rd25677, %rd25677, %rd19282;
	addc.cc.u64 %rd25676, %rd25676, %rd19283;
	addc.u64 %rd25675, %rd25675, %rd19284;
	
	// end inline asm
	setp.lt.u64 	%p313, %rd25675, %rd15;
	@%p313 bra 	$L__BB1_625;
	ld.const.u64 	%rd19291, [P_DEV];
	sub.s64 	%rd25680, %rd25680, %rd19291;
	ld.const.u64 	%rd19292, [P_DEV+8];
	sub.s64 	%rd25679, %rd25679, %rd19292;
	ld.const.u64 	%rd19293, [P_DEV+16];
	sub.s64 	%rd25678, %rd25678, %rd19293;
	ld.const.u64 	%rd19294, [P_DEV+24];
	sub.s64 	%rd25677, %rd25677, %rd19294;
	ld.const.u64 	%rd19295, [P_DEV+32];
	sub.s64 	%rd25676, %rd25676, %rd19295;
	ld.const.u64 	%rd19296, [P_DEV+40];
	sub.s64 	%rd25675, %rd25675, %rd19296;
$L__BB1_625:
	sub.s64 	%rd19303, %rd25674, %rd19279;
	sub.s64 	%rd19304, %rd25673, %rd19280;
	sub.s64 	%rd19305, %rd25672, %rd19281;
	sub.s64 	%rd19306, %rd25671, %rd19282;
	sub.s64 	%rd19307, %rd25670, %rd19283;
	sub.s64 	%rd19308, %rd25669, %rd19284;
	mov.u64 	%rd25685, %rd25679;
	mov.u64 	%rd25682, %rd25676;
	mov.u64 	%rd25684, %rd25678;
	mov.u64 	%rd25686, %rd25680;
	mov.u64 	%rd25681, %rd25675;
	mov.u64 	%rd25683, %rd25677;
	// begin inline asm
	add.cc.u64 %rd25686, %rd25686, %rd19303;
	addc.cc.u64 %rd25685, %rd25685, %rd19304;
	addc.cc.u64 %rd25684, %rd25684, %rd19305;
	addc.cc.u64 %rd25683, %rd25683, %rd19306;
	addc.cc.u64 %rd25682, %rd25682, %rd19307;
	addc.u64 %rd25681, %rd25681, %rd19308;
	
	// end inline asm
	setp.lt.u64 	%p314, %rd25681, %rd15;
	@%p314 bra 	$L__BB1_627;
	ld.const.u64 	%rd19315, [P_DEV];
	sub.s64 	%rd25686, %rd25686, %rd19315;
	ld.const.u64 	%rd19316, [P_DEV+8];
	sub.s64 	%rd25685, %rd25685, %rd19316;
	ld.const.u64 	%rd19317, [P_DEV+16];
	sub.s64 	%rd25684, %rd25684, %rd19317;
	ld.const.u64 	%rd19318, [P_DEV+24];
	sub.s64 	%rd25683, %rd25683, %rd19318;
	ld.const.u64 	%rd19319, [P_DEV+32];
	sub.s64 	%rd25682, %rd25682, %rd19319;
	ld.const.u64 	%rd19320, [P_DEV+40];
	sub.s64 	%rd25681, %rd25681, %rd19320;
$L__BB1_627:
	sub.s64 	%rd19327, %rd25680, %rd19303;
	sub.s64 	%rd19328, %rd25679, %rd19304;
	sub.s64 	%rd19329, %rd25678, %rd19305;
	sub.s64 	%rd19330, %rd25677, %rd19306;
	sub.s64 	%rd19331, %rd25676, %rd19307;
	sub.s64 	%rd19332, %rd25675, %rd19308;
	mov.u64 	%rd25688, %rd25682;
	mov.u64 	%rd25690, %rd25684;
	mov.u64 	%rd25692, %rd25686;
	mov.u64 	%rd25687, %rd25681;
	mov.u64 	%rd25689, %rd25683;
	mov.u64 	%rd25691, %rd25685;
	// begin inline asm
	add.cc.u64 %rd25692, %rd25692, %rd19327;
	addc.cc.u64 %rd25691, %rd25691, %rd19328;
	addc.cc.u64 %rd25690, %rd25690, %rd19329;
	addc.cc.u64 %rd25689, %rd25689, %rd19330;
	addc.cc.u64 %rd25688, %rd25688, %rd19331;
	addc.u64 %rd25687, %rd25687, %rd19332;
	
	// end inline asm
	setp.lt.u64 	%p315, %rd25687, %rd15;
	@%p315 bra 	$L__BB1_629;
	ld.const.u64 	%rd19339, [P_DEV];
	sub.s64 	%rd25692, %rd25692, %rd19339;
	ld.const.u64 	%rd19340, [P_DEV+8];
	sub.s64 	%rd25691, %rd25691, %rd19340;
	ld.const.u64 	%rd19341, [P_DEV+16];
	sub.s64 	%rd25690, %rd25690, %rd19341;
	ld.const.u64 	%rd19342, [P_DEV+24];
	sub.s64 	%rd25689, %rd25689, %rd19342;
	ld.const.u64 	%rd19343, [P_DEV+32];
	sub.s64 	%rd25688, %rd25688, %rd19343;
	ld.const.u64 	%rd19344, [P_DEV+40];
	sub.s64 	%rd25687, %rd25687, %rd19344;
$L__BB1_629:
	sub.s64 	%rd19351, %rd25686, %rd19327;
	sub.s64 	%rd19352, %rd25685, %rd19328;
	sub.s64 	%rd19353, %rd25684, %rd19329;
	sub.s64 	%rd19354, %rd25683, %rd19330;
	sub.s64 	%rd19355, %rd25682, %rd19331;
	sub.s64 	%rd19356, %rd25681, %rd19332;
	mov.u64 	%rd25694, %rd25688;
	mov.u64 	%rd25696, %rd25690;
	mov.u64 	%rd25698, %rd25692;
	mov.u64 	%rd25693, %rd25687;
	mov.u64 	%rd25695, %rd25689;
	mov.u64 	%rd25697, %rd25691;
	// begin inline asm
	add.cc.u64 %rd25698, %rd25698, %rd19351;
	addc.cc.u64 %rd25697, %rd25697, %rd19352;
	addc.cc.u64 %rd25696, %rd25696, %rd19353;
	addc.cc.u64 %rd25695, %rd25695, %rd19354;
	addc.cc.u64 %rd25694, %rd25694, %rd19355;
	addc.u64 %rd25693, %rd25693, %rd19356;
	
	// end inline asm
	setp.lt.u64 	%p316, %rd25693, %rd15;
	@%p316 bra 	$L__BB1_631;
	ld.const.u64 	%rd19363, [P_DEV];
	sub.s64 	%rd25698, %rd25698, %rd19363;
	ld.const.u64 	%rd19364, [P_DEV+8];
	sub.s64 	%rd25697, %rd25697, %rd19364;
	ld.const.u64 	%rd19365, [P_DEV+16];
	sub.s64 	%rd25696, %rd25696, %rd19365;
	ld.const.u64 	%rd19366, [P_DEV+24];
	sub.s64 	%rd25695, %rd25695, %rd19366;
	ld.const.u64 	%rd19367, [P_DEV+32];
	sub.s64 	%rd25694, %rd25694, %rd19367;
	ld.const.u64 	%rd19368, [P_DEV+40];
	sub.s64 	%rd25693, %rd25693, %rd19368;
$L__BB1_631:
	sub.s64 	%rd19375, %rd25692, %rd19351;
	sub.s64 	%rd19376, %rd25691, %rd19352;
	sub.s64 	%rd19377, %rd25690, %rd19353;
	sub.s64 	%rd19378, %rd25689, %rd19354;
	sub.s64 	%rd19379, %rd25688, %rd19355;
	sub.s64 	%rd19380, %rd25687, %rd19356;
	mov.u64 	%rd25702, %rd25696;
	mov.u64 	%rd25704, %rd25698;
	mov.u64 	%rd25699, %rd25693;
	mov.u64 	%rd25701, %rd25695;
	mov.u64 	%rd25703, %rd25697;
	mov.u64 	%rd25700, %rd25694;
	// begin inline asm
	add.cc.u64 %rd25704, %rd25704, %rd19375;
	addc.cc.u64 %rd25703, %rd25703, %rd19376;
	addc.cc.u64 %rd25702, %rd25702, %rd19377;
	addc.cc.u64 %rd25701, %rd25701, %rd19378;
	addc.cc.u64 %rd25700, %rd25700, %rd19379;
	addc.u64 %rd25699, %rd25699, %rd19380;
	
	// end inline asm
	setp.lt.u64 	%p317, %rd25699, %rd15;
	@%p317 bra 	$L__BB1_633;
	ld.const.u64 	%rd19387, [P_DEV];
	sub.s64 	%rd25704, %rd25704, %rd19387;
	ld.const.u64 	%rd19388, [P_DEV+8];
	sub.s64 	%rd25703, %rd25703, %rd19388;
	ld.const.u64 	%rd19389, [P_DEV+16];
	sub.s64 	%rd25702, %rd25702, %rd19389;
	ld.const.u64 	%rd19390, [P_DEV+24];
	sub.s64 	%rd25701, %rd25701, %rd19390;
	ld.const.u64 	%rd19391, [P_DEV+32];
	sub.s64 	%rd25700, %rd25700, %rd19391;
	ld.const.u64 	%rd19392, [P_DEV+40];
	sub.s64 	%rd25699, %rd25699, %rd19392;
$L__BB1_633:
	sub.s64 	%rd19399, %rd25698, %rd19375;
	sub.s64 	%rd19400, %rd25697, %rd19376;
	sub.s64 	%rd19401, %rd25696, %rd19377;
	sub.s64 	%rd19402, %rd25695, %rd19378;
	sub.s64 	%rd19403, %rd25694, %rd19379;
	sub.s64 	%rd19404, %rd25693, %rd19380;
	mov.u64 	%rd25710, %rd25704;
	mov.u64 	%rd25705, %rd25699;
	mov.u64 	%rd25707, %rd25701;
	mov.u64 	%rd25709, %rd25703;
	mov.u64 	%rd25706, %rd25700;
	mov.u64 	%rd25708, %rd25702;
	// begin inline asm
	add.cc.u64 %rd25710, %rd25710, %rd19399;
	addc.cc.u64 %rd25709, %rd25709, %rd19400;
	addc.cc.u64 %rd25708, %rd25708, %rd19401;
	addc.cc.u64 %rd25707, %rd25707, %rd19402;
	addc.cc.u64 %rd25706, %rd25706, %rd19403;
	addc.u64 %rd25705, %rd25705, %rd19404;
	
	// end inline asm
	setp.lt.u64 	%p318, %rd25705, %rd15;
	@%p318 bra 	$L__BB1_635;
	ld.const.u64 	%rd19411, [P_DEV];
	sub.s64 	%rd25710, %rd25710, %rd19411;
	ld.const.u64 	%rd19412, [P_DEV+8];
	sub.s64 	%rd25709, %rd25709, %rd19412;
	ld.const.u64 	%rd19413, [P_DEV+16];
	sub.s64 	%rd25708, %rd25708, %rd19413;
	ld.const.u64 	%rd19414, [P_DEV+24];
	sub.s64 	%rd25707, %rd25707, %rd19414;
	ld.const.u64 	%rd19415, [P_DEV+32];
	sub.s64 	%rd25706, %rd25706, %rd19415;
	ld.const.u64 	%rd19416, [P_DEV+40];
	sub.s64 	%rd25705, %rd25705, %rd19416;
$L__BB1_635:
	sub.s64 	%rd19423, %rd25704, %rd19399;
	sub.s64 	%rd19424, %rd25703, %rd19400;
	sub.s64 	%rd19425, %rd25702, %rd19401;
	sub.s64 	%rd19426, %rd25701, %rd19402;
	sub.s64 	%rd19427, %rd25700, %rd19403;
	sub.s64 	%rd19428, %rd25699, %rd19404;
	mov.u64 	%rd25716, %rd25710;
	mov.u64 	%rd25711, %rd25705;
	mov.u64 	%rd25713, %rd25707;
	mov.u64 	%rd25715, %rd25709;
	mov.u64 	%rd25712, %rd25706;
	mov.u64 	%rd25714, %rd25708;
	// begin inline asm
	add.cc.u64 %rd25716, %rd25716, %rd19423;
	addc.cc.u64 %rd25715, %rd25715, %rd19424;
	addc.cc.u64 %rd25714, %rd25714, %rd19425;
	addc.cc.u64 %rd25713, %rd25713, %rd19426;
	addc.cc.u64 %rd25712, %rd25712, %rd19427;
	addc.u64 %rd25711, %rd25711, %rd19428;
	
	// end inline asm
	setp.lt.u64 	%p319, %rd25711, %rd15;
	@%p319 bra 	$L__BB1_637;
	ld.const.u64 	%rd19435, [P_DEV];
	sub.s64 	%rd25716, %rd25716, %rd19435;
	ld.const.u64 	%rd19436, [P_DEV+8];
	sub.s64 	%rd25715, %rd25715, %rd19436;
	ld.const.u64 	%rd19437, [P_DEV+16];
	sub.s64 	%rd25714, %rd25714, %rd19437;
	ld.const.u64 	%rd19438, [P_DEV+24];
	sub.s64 	%rd25713, %rd25713, %rd19438;
	ld.const.u64 	%rd19439, [P_DEV+32];
	sub.s64 	%rd25712, %rd25712, %rd19439;
	ld.const.u64 	%rd19440, [P_DEV+40];
	sub.s64 	%rd25711, %rd25711, %rd19440;
$L__BB1_637:
	sub.s64 	%rd19447, %rd25710, %rd19423;
	sub.s64 	%rd19448, %rd25709, %rd19424;
	sub.s64 	%rd19449, %rd25708, %rd19425;
	sub.s64 	%rd19450, %rd25707, %rd19426;
	sub.s64 	%rd19451, %rd25706, %rd19427;
	sub.s64 	%rd19452, %rd25705, %rd19428;
	mov.u64 	%rd25719, %rd25713;
	mov.u64 	%rd25721, %rd25715;
	mov.u64 	%rd25718, %rd25712;
	mov.u64 	%rd25720, %rd25714;
	mov.u64 	%rd25722, %rd25716;
	mov.u64 	%rd25717, %rd25711;
	// begin inline asm
	add.cc.u64 %rd25722, %rd25722, %rd19447;
	addc.cc.u64 %rd25721, %rd25721, %rd19448;
	addc.cc.u64 %rd25720, %rd25720, %rd19449;
	addc.cc.u64 %rd25719, %rd25719, %rd19450;
	addc.cc.u64 %rd25718, %rd25718, %rd19451;
	addc.u64 %rd25717, %rd25717, %rd19452;
	
	// end inline asm
	setp.lt.u64 	%p320, %rd25717, %rd15;
	@%p320 bra 	$L__BB1_639;
	ld.const.u64 	%rd19459, [P_DEV];
	sub.s64 	%rd25722, %rd25722, %rd19459;
	ld.const.u64 	%rd19460, [P_DEV+8];
	sub.s64 	%rd25721, %rd25721, %rd19460;
	ld.const.u64 	%rd19461, [P_DEV+16];
	sub.s64 	%rd25720, %rd25720, %rd19461;
	ld.const.u64 	%rd19462, [P_DEV+24];
	sub.s64 	%rd25719, %rd25719, %rd19462;
	ld.const.u64 	%rd19463, [P_DEV+32];
	sub.s64 	%rd25718, %rd25718, %rd19463;
	ld.const.u64 	%rd19464, [P_DEV+40];
	sub.s64 	%rd25717, %rd25717, %rd19464;
$L__BB1_639:
	sub.s64 	%rd19471, %rd25716, %rd19447;
	sub.s64 	%rd19472, %rd25715, %rd19448;
	sub.s64 	%rd19473, %rd25714, %rd19449;
	sub.s64 	%rd19474, %rd25713, %rd19450;
	sub.s64 	%rd19475, %rd25712, %rd19451;
	sub.s64 	%rd19476, %rd25711, %rd19452;
	mov.u64 	%rd25725, %rd25719;
	mov.u64 	%rd25727, %rd25721;
	mov.u64 	%rd25724, %rd25718;
	mov.u64 	%rd25726, %rd25720;
	mov.u64 	%rd25728, %rd25722;
	mov.u64 	%rd25723, %rd25717;
	// begin inline asm
	add.cc.u64 %rd25728, %rd25728, %rd19471;
	addc.cc.u64 %rd25727, %rd25727, %rd19472;
	addc.cc.u64 %rd25726, %rd25726, %rd19473;
	addc.cc.u64 %rd25725, %rd25725, %rd19474;
	addc.cc.u64 %rd25724, %rd25724, %rd19475;
	addc.u64 %rd25723, %rd25723, %rd19476;
	
	// end inline asm
	setp.lt.u64 	%p321, %rd25723, %rd15;
	@%p321 bra 	$L__BB1_641;
	ld.const.u64 	%rd19483, [P_DEV];
	sub.s64 	%rd25728, %rd25728, %rd19483;
	ld.const.u64 	%rd19484, [P_DEV+8];
	sub.s64 	%rd25727, %rd25727, %rd19484;
	ld.const.u64 	%rd19485, [P_DEV+16];
	sub.s64 	%rd25726, %rd25726, %rd19485;
	ld.const.u64 	%rd19486, [P_DEV+24];
	sub.s64 	%rd25725, %rd25725, %rd19486;
	ld.const.u64 	%rd19487, [P_DEV+32];
	sub.s64 	%rd25724, %rd25724, %rd19487;
	ld.const.u64 	%rd19488, [P_DEV+40];
	sub.s64 	%rd25723, %rd25723, %rd19488;
$L__BB1_641:
	sub.s64 	%rd19495, %rd25722, %rd19471;
	sub.s64 	%rd19496, %rd25721, %rd19472;
	sub.s64 	%rd19497, %rd25720, %rd19473;
	sub.s64 	%rd19498, %rd25719, %rd19474;
	sub.s64 	%rd19499, %rd25718, %rd19475;
	sub.s64 	%rd19500, %rd25717, %rd19476;
	mov.u64 	%rd25733, %rd25727;
	mov.u64 	%rd25730, %rd25724;
	mov.u64 	%rd25732, %rd25726;
	mov.u64 	%rd25734, %rd25728;
	mov.u64 	%rd25729, %rd25723;
	mov.u64 	%rd25731, %rd25725;
	// begin inline asm
	add.cc.u64 %rd25734, %rd25734, %rd19495;
	addc.cc.u64 %rd25733, %rd25733, %rd19496;
	addc.cc.u64 %rd25732, %rd25732, %rd19497;
	addc.cc.u64 %rd25731, %rd25731, %rd19498;
	addc.cc.u64 %rd25730, %rd25730, %rd19499;
	addc.u64 %rd25729, %rd25729, %rd19500;
	
	// end inline asm
	setp.lt.u64 	%p322, %rd25729, %rd15;
	@%p322 bra 	$L__BB1_643;
	ld.const.u64 	%rd19507, [P_DEV];
	sub.s64 	%rd25734, %rd25734, %rd19507;
	ld.const.u64 	%rd19508, [P_DEV+8];
	sub.s64 	%rd25733, %rd25733, %rd19508;
	ld.const.u64 	%rd19509, [P_DEV+16];
	sub.s64 	%rd25732, %rd25732, %rd19509;
	ld.const.u64 	%rd19510, [P_DEV+24];
	sub.s64 	%rd25731, %rd25731, %rd19510;
	ld.const.u64 	%rd19511, [P_DEV+32];
	sub.s64 	%rd25730, %rd25730, %rd19511;
	ld.const.u64 	%rd19512, [P_DEV+40];
	sub.s64 	%rd25729, %rd25729, %rd19512;
$L__BB1_643:
	sub.s64 	%rd19519, %rd25728, %rd19495;
	sub.s64 	%rd19520, %rd25727, %rd19496;
	sub.s64 	%rd19521, %rd25726, %rd19497;
	sub.s64 	%rd19522, %rd25725, %rd19498;
	sub.s64 	%rd19523, %rd25724, %rd19499;
	sub.s64 	%rd19524, %rd25723, %rd19500;
	mov.u64 	%rd25736, %rd25730;
	mov.u64 	%rd25738, %rd25732;
	mov.u64 	%rd25740, %rd25734;
	mov.u64 	%rd25735, %rd25729;
	mov.u64 	%rd25737, %rd25731;
	mov.u64 	%rd25739, %rd25733;
	// begin inline asm
	add.cc.u64 %rd25740, %rd25740, %rd19519;
	addc.cc.u64 %rd25739, %rd25739, %rd19520;
	addc.cc.u64 %rd25738, %rd25738, %rd19521;
	addc.cc.u64 %rd25737, %rd25737, %rd19522;
	addc.cc.u64 %rd25736, %rd25736, %rd19523;
	addc.u64 %rd25735, %rd25735, %rd19524;
	
	// end inline asm
	setp.lt.u64 	%p323, %rd25735, %rd15;
	@%p323 bra 	$L__BB1_645;
	ld.const.u64 	%rd19531, [P_DEV];
	sub.s64 	%rd25740, %rd25740, %rd19531;
	ld.const.u64 	%rd19532, [P_DEV+8];
	sub.s64 	%rd25739, %rd25739, %rd19532;
	ld.const.u64 	%rd19533, [P_DEV+16];
	sub.s64 	%rd25738, %rd25738, %rd19533;
	ld.const.u64 	%rd19534, [P_DEV+24];
	sub.s64 	%rd25737, %rd25737, %rd19534;
	ld.const.u64 	%rd19535, [P_DEV+32];
	sub.s64 	%rd25736, %rd25736, %rd19535;
	ld.const.u64 	%rd19536, [P_DEV+40];
	sub.s64 	%rd25735, %rd25735, %rd19536;
$L__BB1_645:
	sub.s64 	%rd19543, %rd25734, %rd19519;
	sub.s64 	%rd19544, %rd25733, %rd19520;
	sub.s64 	%rd19545, %rd25732, %rd19521;
	sub.s64 	%rd19546, %rd25731, %rd19522;
	sub.s64 	%rd19547, %rd25730, %rd19523;
	sub.s64 	%rd19548, %rd25729, %rd19524;
	mov.u64 	%rd25742, %rd25736;
	mov.u64 	%rd25744, %rd25738;
	mov.u64 	%rd25746, %rd25740;
	mov.u64 	%rd25741, %rd25735;
	mov.u64 	%rd25743, %rd25737;
	mov.u64 	%rd25745, %rd25739;
	// begin inline asm
	add.cc.u64 %rd25746, %rd25746, %rd19543;
	addc.cc.u64 %rd25745, %rd25745, %rd19544;
	addc.cc.u64 %rd25744, %rd25744, %rd19545;
	addc.cc.u64 %rd25743, %rd25743, %rd19546;
	addc.cc.u64 %rd25742, %rd25742, %rd19547;
	addc.u64 %rd25741, %rd25741, %rd19548;
	
	// end inline asm
	setp.lt.u64 	%p324, %rd25741, %rd15;
	@%p324 bra 	$L__BB1_647;
	ld.const.u64 	%rd19555, [P_DEV];
	sub.s64 	%rd25746, %rd25746, %rd19555;
	ld.const.u64 	%rd19556, [P_DEV+8];
	sub.s64 	%rd25745, %rd25745, %rd19556;
	ld.const.u64 	%rd19557, [P_DEV+16];
	sub.s64 	%rd25744, %rd25744, %rd19557;
	ld.const.u64 	%rd19558, [P_DEV+24];
	sub.s64 	%rd25743, %rd25743, %rd19558;
	ld.const.u64 	%rd19559, [P_DEV+32];
	sub.s64 	%rd25742, %rd25742, %rd19559;
	ld.const.u64 	%rd19560, [P_DEV+40];
	sub.s64 	%rd25741, %rd25741, %rd19560;
$L__BB1_647:
	sub.s64 	%rd19567, %rd25740, %rd19543;
	sub.s64 	%rd19568, %rd25739, %rd19544;
	sub.s64 	%rd19569, %rd25738, %rd19545;
	sub.s64 	%rd19570, %rd25737, %rd19546;
	sub.s64 	%rd19571, %rd25736, %rd19547;
	sub.s64 	%rd19572, %rd25735, %rd19548;
	mov.u64 	%rd25750, %rd25744;
	mov.u64 	%rd25752, %rd25746;
	mov.u64 	%rd25747, %rd25741;
	mov.u64 	%rd25749, %rd25743;
	mov.u64 	%rd25751, %rd25745;
	mov.u64 	%rd25748, %rd25742;
	// begin inline asm
	add.cc.u64 %rd25752, %rd25752, %rd19567;
	addc.cc.u64 %rd25751, %rd25751, %rd19568;
	addc.cc.u64 %rd25750, %rd25750, %rd19569;
	addc.cc.u64 %rd25749, %rd25749, %rd19570;
	addc.cc.u64 %rd25748, %rd25748, %rd19571;
	addc.u64 %rd25747, %rd25747, %rd19572;
	
	// end inline asm
	setp.lt.u64 	%p325, %rd25747, %rd15;
	@%p325 bra 	$L__BB1_649;
	ld.const.u64 	%rd19579, [P_DEV];
	sub.s64 	%rd25752, %rd25752, %rd19579;
	ld.const.u64 	%rd19580, [P_DEV+8];
	sub.s64 	%rd25751, %rd25751, %rd19580;
	ld.const.u64 	%rd19581, [P_DEV+16];
	sub.s64 	%rd25750, %rd25750, %rd19581;
	ld.const.u64 	%rd19582, [P_DEV+24];
	sub.s64 	%rd25749, %rd25749, %rd19582;
	ld.const.u64 	%rd19583, [P_DEV+32];
	sub.s64 	%rd25748, %rd25748, %rd19583;
	ld.const.u64 	%rd19584, [P_DEV+40];
	sub.s64 	%rd25747, %rd25747, %rd19584;
$L__BB1_649:
	sub.s64 	%rd19591, %rd25746, %rd19567;
	sub.s64 	%rd19592, %rd25745, %rd19568;
	sub.s64 	%rd19593, %rd25744, %rd19569;
	sub.s64 	%rd19594, %rd25743, %rd19570;
	sub.s64 	%rd19595, %rd25742, %rd19571;
	sub.s64 	%rd19596, %rd25741, %rd19572;
	mov.u64 	%rd25758, %rd25752;
	mov.u64 	%rd25753, %rd25747;
	mov.u64 	%rd25755, %rd25749;
	mov.u64 	%rd25757, %rd25751;
	mov.u64 	%rd25754, %rd25748;
	mov.u64 	%rd25756, %rd25750;
	// begin inline asm
	add.cc.u64 %rd25758, %rd25758, %rd19591;
	addc.cc.u64 %rd25757, %rd25757, %rd19592;
	addc.cc.u64 %rd25756, %rd25756, %rd19593;
	addc.cc.u64 %rd25755, %rd25755, %rd19594;
	addc.cc.u64 %rd25754, %rd25754, %rd19595;
	addc.u64 %rd25753, %rd25753, %rd19596;
	
	// end inline asm
	setp.lt.u64 	%p326, %rd25753, %rd15;
	@%p326 bra 	$L__BB1_651;
	ld.const.u64 	%rd19603, [P_DEV];
	sub.s64 	%rd25758, %rd25758, %rd19603;
	ld.const.u64 	%rd19604, [P_DEV+8];
	sub.s64 	%rd25757, %rd25757, %rd19604;
	ld.const.u64 	%rd19605, [P_DEV+16];
	sub.s64 	%rd25756, %rd25756, %rd19605;
	ld.const.u64 	%rd19606, [P_DEV+24];
	sub.s64 	%rd25755, %rd25755, %rd19606;
	ld.const.u64 	%rd19607, [P_DEV+32];
	sub.s64 	%rd25754, %rd25754, %rd19607;
	ld.const.u64 	%rd19608, [P_DEV+40];
	sub.s64 	%rd25753, %rd25753, %rd19608;
$L__BB1_651:
	sub.s64 	%rd19615, %rd25752, %rd19591;
	sub.s64 	%rd19616, %rd25751, %rd19592;
	sub.s64 	%rd19617, %rd25750, %rd19593;
	sub.s64 	%rd19618, %rd25749, %rd19594;
	sub.s64 	%rd19619, %rd25748, %rd19595;
	sub.s64 	%rd19620, %rd25747, %rd19596;
	mov.u64 	%rd25764, %rd25758;
	mov.u64 	%rd25759, %rd25753;
	mov.u64 	%rd25761, %rd25755;
	mov.u64 	%rd25763, %rd25757;
	mov.u64 	%rd25760, %rd25754;
	mov.u64 	%rd25762, %rd25756;
	// begin inline asm
	add.cc.u64 %rd25764, %rd25764, %rd19615;
	addc.cc.u64 %rd25763, %rd25763, %rd19616;
	addc.cc.u64 %rd25762, %rd25762, %rd19617;
	addc.cc.u64 %rd25761, %rd25761, %rd19618;
	addc.cc.u64 %rd25760, %rd25760, %rd19619;
	addc.u64 %rd25759, %rd25759, %rd19620;
	
	// end inline asm
	setp.lt.u64 	%p327, %rd25759, %rd15;
	@%p327 bra 	$L__BB1_653;
	ld.const.u64 	%rd19627, [P_DEV];
	sub.s64 	%rd25764, %rd25764, %rd19627;
	ld.const.u64 	%rd19628, [P_DEV+8];
	sub.s64 	%rd25763, %rd25763, %rd19628;
	ld.const.u64 	%rd19629, [P_DEV+16];
	sub.s64 	%rd25762, %rd25762, %rd19629;
	ld.const.u64 	%rd19630, [P_DEV+24];
	sub.s64 	%rd25761, %rd25761, %rd19630;
	ld.const.u64 	%rd19631, [P_DEV+32];
	sub.s64 	%rd25760, %rd25760, %rd19631;
	ld.const.u64 	%rd19632, [P_DEV+40];
	sub.s64 	%rd25759, %rd25759, %rd19632;
$L__BB1_653:
	sub.s64 	%rd19639, %rd25758, %rd19615;
	sub.s64 	%rd19640, %rd25757, %rd19616;
	sub.s64 	%rd19641, %rd25756, %rd19617;
	sub.s64 	%rd19642, %rd25755, %rd19618;
	sub.s64 	%rd19643, %rd25754, %rd19619;
	sub.s64 	%rd19644, %rd25753, %rd19620;
	mov.u64 	%rd25767, %rd25761;
	mov.u64 	%rd25769, %rd25763;
	mov.u64 	%rd25766, %rd25760;
	mov.u64 	%rd25768, %rd25762;
	mov.u64 	%rd25770, %rd25764;
	mov.u64 	%rd25765, %rd25759;
	// begin inline asm
	add.cc.u64 %rd25770, %rd25770, %rd19639;
	addc.cc.u64 %rd25769, %rd25769, %rd19640;
	addc.cc.u64 %rd25768, %rd25768, %rd19641;
	addc.cc.u64 %rd25767, %rd25767, %rd19642;
	addc.cc.u64 %rd25766, %rd25766, %rd19643;
	addc.u64 %rd25765, %rd25765, %rd19644;
	
	// end inline asm
	setp.lt.u64 	%p328, %rd25765, %rd15;
	@%p328 bra 	$L__BB1_655;
	ld.const.u64 	%rd19651, [P_DEV];
	sub.s64 	%rd25770, %rd25770, %rd19651;
	ld.const.u64 	%rd19652, [P_DEV+8];
	sub.s64 	%rd25769, %rd25769, %rd19652;
	ld.const.u64 	%rd19653, [P_DEV+16];
	sub.s64 	%rd25768, %rd25768, %rd19653;
	ld.const.u64 	%rd19654, [P_DEV+24];
	sub.s64 	%rd25767, %rd25767, %rd19654;
	ld.const.u64 	%rd19655, [P_DEV+32];
	sub.s64 	%rd25766, %rd25766, %rd19655;
	ld.const.u64 	%rd19656, [P_DEV+40];
	sub.s64 	%rd25765, %rd25765, %rd19656;
$L__BB1_655:
	sub.s64 	%rd19663, %rd25764, %rd19639;
	sub.s64 	%rd19664, %rd25763, %rd19640;
	sub.s64 	%rd19665, %rd25762, %rd19641;
	sub.s64 	%rd19666, %rd25761, %rd19642;
	sub.s64 	%rd19667, %rd25760, %rd19643;
	sub.s64 	%rd19668, %rd25759, %rd19644;
	mov.u64 	%rd25773, %rd25767;
	mov.u64 	%rd25775, %rd25769;
	mov.u64 	%rd25772, %rd25766;
	mov.u64 	%rd25774, %rd25768;
	mov.u64 	%rd25776, %rd25770;
	mov.u64 	%rd25771, %rd25765;
	// begin inline asm
	add.cc.u64 %rd25776, %rd25776, %rd19663;
	addc.cc.u64 %rd25775, %rd25775, %rd19664;
	addc.cc.u64 %rd25774, %rd25774, %rd19665;
	addc.cc.u64 %rd25773, %rd25773, %rd19666;
	addc.cc.u64 %rd25772, %rd25772, %rd19667;
	addc.u64 %rd25771, %rd25771, %rd19668;
	
	// end inline asm
	setp.lt.u64 	%p329, %rd25771, %rd15;
	@%p329 bra 	$L__BB1_657;
	ld.const.u64 	%rd19675, [P_DEV];
	sub.s64 	%rd25776, %rd25776, %rd19675;
	ld.const.u64 	%rd19676, [P_DEV+8];
	sub.s64 	%rd25775, %rd25775, %rd19676;
	ld.const.u64 	%rd19677, [P_DEV+16];
	sub.s64 	%rd25774, %rd25774, %rd19677;
	ld.const.u64 	%rd19678, [P_DEV+24];
	sub.s64 	%rd25773, %rd25773, %rd19678;
	ld.const.u64 	%rd19679, [P_DEV+32];
	sub.s64 	%rd25772, %rd25772, %rd19679;
	ld.const.u64 	%rd19680, [P_DEV+40];
	sub.s64 	%rd25771, %rd25771, %rd19680;
$L__BB1_657:
	sub.s64 	%rd19687, %rd25770, %rd19663;
	sub.s64 	%rd19688, %rd25769, %rd19664;
	sub.s64 	%rd19689, %rd25768, %rd19665;
	sub.s64 	%rd19690, %rd25767, %rd19666;
	sub.s64 	%rd19691, %rd25766, %rd19667;
	sub.s64 	%rd19692, %rd25765, %rd19668;
	mov.u64 	%rd25781, %rd25775;
	mov.u64 	%rd25778, %rd25772;
	mov.u64 	%rd25780, %rd25774;
	mov.u64 	%rd25782, %rd25776;
	mov.u64 	%rd25777, %rd25771;
	mov.u64 	%rd25779, %rd25773;
	// begin inline asm
	add.cc.u64 %rd25782, %rd25782, %rd19687;
	addc.cc.u64 %rd25781, %rd25781, %rd19688;
	addc.cc.u64 %rd25780, %rd25780, %rd19689;
	addc.cc.u64 %rd25779, %rd25779, %rd19690;
	addc.cc.u64 %rd25778, %rd25778, %rd19691;
	addc.u64 %rd25777, %rd25777, %rd19692;
	
	// end inline asm
	setp.lt.u64 	%p330, %rd25777, %rd15;
	@%p330 bra 	$L__BB1_659;
	ld.const.u64 	%rd19699, [P_DEV];
	sub.s64 	%rd25782, %rd25782, %rd19699;
	ld.const.u64 	%rd19700, [P_DEV+8];
	sub.s64 	%rd25781, %rd25781, %rd19700;
	ld.const.u64 	%rd19701, [P_DEV+16];
	sub.s64 	%rd25780, %rd25780, %rd19701;
	ld.const.u64 	%rd19702, [P_DEV+24];
	sub.s64 	%rd25779, %rd25779, %rd19702;
	ld.const.u64 	%rd19703, [P_DEV+32];
	sub.s64 	%rd25778, %rd25778, %rd19703;
	ld.const.u64 	%rd19704, [P_DEV+40];
	sub.s64 	%rd25777, %rd25777, %rd19704;
$L__BB1_659:
	sub.s64 	%rd19711, %rd25776, %rd19687;
	sub.s64 	%rd19712, %rd25775, %rd19688;
	sub.s64 	%rd19713, %rd25774, %rd19689;
	sub.s64 	%rd19714, %rd25773, %rd19690;
	sub.s64 	%rd19715, %rd25772, %rd19691;
	sub.s64 	%rd19716, %rd25771, %rd19692;
	mov.u64 	%rd25784, %rd25778;
	mov.u64 	%rd25786, %rd25780;
	mov.u64 	%rd25788, %rd25782;
	mov.u64 	%rd25783, %rd25777;
	mov.u64 	%rd25785, %rd25779;
	mov.u64 	%rd25787, %rd25781;
	// begin inline asm
	add.cc.u64 %rd25788, %rd25788, %rd19711;
	addc.cc.u64 %rd25787, %rd25787, %rd19712;
	addc.cc.u64 %rd25786, %rd25786, %rd19713;
	addc.cc.u64 %rd25785, %rd25785, %rd19714;
	addc.cc.u64 %rd25784, %rd25784, %rd19715;
	addc.u64 %rd25783, %rd25783, %rd19716;
	
	// end inline asm
	setp.lt.u64 	%p331, %rd25783, %rd15;
	@%p331 bra 	$L__BB1_661;
	ld.const.u64 	%rd19723, [P_DEV];
	sub.s64 	%rd25788, %rd25788, %rd19723;
	ld.const.u64 	%rd19724, [P_DEV+8];
	sub.s64 	%rd25787, %rd25787, %rd19724;
	ld.const.u64 	%rd19725, [P_DEV+16];
	sub.s64 	%rd25786, %rd25786, %rd19725;
	ld.const.u64 	%rd19726, [P_DEV+24];
	sub.s64 	%rd25785, %rd25785, %rd19726;
	ld.const.u64 	%rd19727, [P_DEV+32];
	sub.s64 	%rd25784, %rd25784, %rd19727;
	ld.const.u64 	%rd19728, [P_DEV+40];
	sub.s64 	%rd25783, %rd25783, %rd19728;
$L__BB1_661:
	sub.s64 	%rd19735, %rd25782, %rd19711;
	sub.s64 	%rd19736, %rd25781, %rd19712;
	sub.s64 	%rd19737, %rd25780, %rd19713;
	sub.s64 	%rd19738, %rd25779, %rd19714;
	sub.s64 	%rd19739, %rd25778, %rd19715;
	sub.s64 	%rd19740, %rd25777, %rd19716;
	mov.u64 	%rd25790, %rd25784;
	mov.u64 	%rd25792, %rd25786;
	mov.u64 	%rd25794, %rd25788;
	mov.u64 	%rd25789, %rd25783;
	mov.u64 	%rd25791, %rd25785;
	mov.u64 	%rd25793, %rd25787;
	// begin inline asm
	add.cc.u64 %rd25794, %rd25794, %rd19735;
	addc.cc.u64 %rd25793, %rd25793, %rd19736;
	addc.cc.u64 %rd25792, %rd25792, %rd19737;
	addc.cc.u64 %rd25791, %rd25791, %rd19738;
	addc.cc.u64 %rd25790, %rd25790, %rd19739;
	addc.u64 %rd25789, %rd25789, %rd19740;
	
	// end inline asm
	setp.lt.u64 	%p332, %rd25789, %rd15;
	@%p332 bra 	$L__BB1_663;
	ld.const.u64 	%rd19747, [P_DEV];
	sub.s64 	%rd25794, %rd25794, %rd19747;
	ld.const.u64 	%rd19748, [P_DEV+8];
	sub.s64 	%rd25793, %rd25793, %rd19748;
	ld.const.u64 	%rd19749, [P_DEV+16];
	sub.s64 	%rd25792, %rd25792, %rd19749;
	ld.const.u64 	%rd19750, [P_DEV+24];
	sub.s64 	%rd25791, %rd25791, %rd19750;
	ld.const.u64 	%rd19751, [P_DEV+32];
	sub.s64 	%rd25790, %rd25790, %rd19751;
	ld.const.u64 	%rd19752, [P_DEV+40];
	sub.s64 	%rd25789, %rd25789, %rd19752;
$L__BB1_663:
	sub.s64 	%rd19759, %rd25788, %rd19735;
	sub.s64 	%rd19760, %rd25787, %rd19736;
	sub.s64 	%rd19761, %rd25786, %rd19737;
	sub.s64 	%rd19762, %rd25785, %rd19738;
	sub.s64 	%rd19763, %rd25784, %rd19739;
	sub.s64 	%rd19764, %rd25783, %rd19740;
	mov.u64 	%rd25798, %rd25792;
	mov.u64 	%rd25800, %rd25794;
	mov.u64 	%rd25795, %rd25789;
	mov.u64 	%rd25797, %rd25791;
	mov.u64 	%rd25799, %rd25793;
	mov.u64 	%rd25796, %rd25790;
	// begin inline asm
	add.cc.u64 %rd25800, %rd25800, %rd19759;
	addc.cc.u64 %rd25799, %rd25799, %rd19760;
	addc.cc.u64 %rd25798, %rd25798, %rd19761;
	addc.cc.u64 %rd25797, %rd25797, %rd19762;
	addc.cc.u64 %rd25796, %rd25796, %rd19763;
	addc.u64 %rd25795, %rd25795, %rd19764;
	
	// end inline asm
	setp.lt.u64 	%p333, %rd25795, %rd15;
	@%p333 bra 	$L__BB1_665;
	ld.const.u64 	%rd19771, [P_DEV];
	sub.s64 	%rd25800, %rd25800, %rd19771;
	ld.const.u64 	%rd19772, [P_DEV+8];
	sub.s64 	%rd25799, %rd25799, %rd19772;
	ld.const.u64 	%rd19773, [P_DEV+16];
	sub.s64 	%rd25798, %rd25798, %rd19773;
	ld.const.u64 	%rd19774, [P_DEV+24];
	sub.s64 	%rd25797, %rd25797, %rd19774;
	ld.const.u64 	%rd19775, [P_DEV+32];
	sub.s64 	%rd25796, %rd25796, %rd19775;
	ld.const.u64 	%rd19776, [P_DEV+40];
	sub.s64 	%rd25795, %rd25795, %rd19776;
$L__BB1_665:
	sub.s64 	%rd19783, %rd25794, %rd19759;
	sub.s64 	%rd19784, %rd25793, %rd19760;
	sub.s64 	%rd19785, %rd25792, %rd19761;
	sub.s64 	%rd19786, %rd25791, %rd19762;
	sub.s64 	%rd19787, %rd25790, %rd19763;
	sub.s64 	%rd19788, %rd25789, %rd19764;
	mov.u64 	%rd25806, %rd25800;
	mov.u64 	%rd25801, %rd25795;
	mov.u64 	%rd25803, %rd25797;
	mov.u64 	%rd25805, %rd25799;
	mov.u64 	%rd25802, %rd25796;
	mov.u64 	%rd25804, %rd25798;
	// begin inline asm
	add.cc.u64 %rd25806, %rd25806, %rd19783;
	addc.cc.u64 %rd25805, %rd25805, %rd19784;
	addc.cc.u64 %rd25804, %rd25804, %rd19785;
	addc.cc.u64 %rd25803, %rd25803, %rd19786;
	addc.cc.u64 %rd25802, %rd25802, %rd19787;
	addc.u64 %rd25801, %rd25801, %rd19788;
	
	// end inline asm
	setp.lt.u64 	%p334, %rd25801, %rd15;
	@%p334 bra 	$L__BB1_667;
	ld.const.u64 	%rd19795, [P_DEV];
	sub.s64 	%rd25806, %rd25806, %rd19795;
	ld.const.u64 	%rd19796, [P_DEV+8];
	sub.s64 	%rd25805, %rd25805, %rd19796;
	ld.const.u64 	%rd19797, [P_DEV+16];
	sub.s64 	%rd25804, %rd25804, %rd19797;
	ld.const.u64 	%rd19798, [P_DEV+24];
	sub.s64 	%rd25803, %rd25803, %rd19798;
	ld.const.u64 	%rd19799, [P_DEV+32];
	sub.s64 	%rd25802, %rd25802, %rd19799;
	ld.const.u64 	%rd19800, [P_DEV+40];
	sub.s64 	%rd25801, %rd25801, %rd19800;
$L__BB1_667:
	sub.s64 	%rd19807, %rd25800, %rd19783;
	sub.s64 	%rd19808, %rd25799, %rd19784;
	sub.s64 	%rd19809, %rd25798, %rd19785;
	sub.s64 	%rd19810, %rd25797, %rd19786;
	sub.s64 	%rd19811, %rd25796, %rd19787;
	sub.s64 	%rd19812, %rd25795, %rd19788;
	mov.u64 	%rd25812, %rd25806;
	mov.u64 	%rd25807, %rd25801;
	mov.u64 	%rd25809, %rd25803;
	mov.u64 	%rd25811, %rd25805;
	mov.u64 	%rd25808, %rd25802;
	mov.u64 	%rd25810, %rd25804;
	// begin inline asm
	add.cc.u64 %rd25812, %rd25812, %rd19807;
	addc.cc.u64 %rd25811, %rd25811, %rd19808;
	addc.cc.u64 %rd25810, %rd25810, %rd19809;
	addc.cc.u64 %rd25809, %rd25809, %rd19810;
	addc.cc.u64 %rd25808, %rd25808, %rd19811;
	addc.u64 %rd25807, %rd25807, %rd19812;
	
	// end inline asm
	setp.lt.u64 	%p335, %rd25807, %rd15;
	@%p335 bra 	$L__BB1_669;
	ld.const.u64 	%rd19819, [P_DEV];
	sub.s64 	%rd25812, %rd25812, %rd19819;
	ld.const.u64 	%rd19820, [P_DEV+8];
	sub.s64 	%rd25811, %rd25811, %rd19820;
	ld.const.u64 	%rd19821, [P_DEV+16];
	sub.s64 	%rd25810, %rd25810, %rd19821;
	ld.const.u64 	%rd19822, [P_DEV+24];
	sub.s64 	%rd25809, %rd25809, %rd19822;
	ld.const.u64 	%rd19823, [P_DEV+32];
	sub.s64 	%rd25808, %rd25808, %rd19823;
	ld.const.u64 	%rd19824, [P_DEV+40];
	sub.s64 	%rd25807, %rd25807, %rd19824;
$L__BB1_669:
	sub.s64 	%rd19831, %rd25806, %rd19807;
	sub.s64 	%rd19832, %rd25805, %rd19808;
	sub.s64 	%rd19833, %rd25804, %rd19809;
	sub.s64 	%rd19834, %rd25803, %rd19810;
	sub.s64 	%rd19835, %rd25802, %rd19811;
	sub.s64 	%rd19836, %rd25801, %rd19812;
	mov.u64 	%rd25815, %rd25809;
	mov.u64 	%rd25817, %rd25811;
	mov.u64 	%rd25814, %rd25808;
	mov.u64 	%rd25816, %rd25810;
	mov.u64 	%rd25818, %rd25812;
	mov.u64 	%rd25813, %rd25807;
	// begin inline asm
	add.cc.u64 %rd25818, %rd25818, %rd19831;
	addc.cc.u64 %rd25817, %rd25817, %rd19832;
	addc.cc.u64 %rd25816, %rd25816, %rd19833;
	addc.cc.u64 %rd25815, %rd25815, %rd19834;
	addc.cc.u64 %rd25814, %rd25814, %rd19835;
	addc.u64 %rd25813, %rd25813, %rd19836;
	
	// end inline asm
	setp.lt.u64 	%p336, %rd25813, %rd15;
	@%p336 bra 	$L__BB1_671;
	ld.const.u64 	%rd19843, [P_DEV];
	sub.s64 	%rd25818, %rd25818, %rd19843;
	ld.const.u64 	%rd19844, [P_DEV+8];
	sub.s64 	%rd25817, %rd25817, %rd19844;
	ld.const.u64 	%rd19845, [P_DEV+16];
	sub.s64 	%rd25816, %rd25816, %rd19845;
	ld.const.u64 	%rd19846, [P_DEV+24];
	sub.s64 	%rd25815, %rd25815, %rd19846;
	ld.const.u64 	%rd19847, [P_DEV+32];
	sub.s64 	%rd25814, %rd25814, %rd19847;
	ld.const.u64 	%rd19848, [P_DEV+40];
	sub.s64 	%rd25813, %rd25813, %rd19848;
$L__BB1_671:
	sub.s64 	%rd19855, %rd25812, %rd19831;
	sub.s64 	%rd19856, %rd25811, %rd19832;
	sub.s64 	%rd19857, %rd25810, %rd19833;
	sub.s64 	%rd19858, %rd25809, %rd19834;
	sub.s64 	%rd19859, %rd25808, %rd19835;
	sub.s64 	%rd19860, %rd25807, %rd19836;
	mov.u64 	%rd25821, %rd25815;
	mov.u64 	%rd25823, %rd25817;
	mov.u64 	%rd25820, %rd25814;
	mov.u64 	%rd25822, %rd25816;
	mov.u64 	%rd25824, %rd25818;
	mov.u64 	%rd25819, %rd25813;
	// begin inline asm
	add.cc.u64 %rd25824, %rd25824, %rd19855;
	addc.cc.u64 %rd25823, %rd25823, %rd19856;
	addc.cc.u64 %rd25822, %rd25822, %rd19857;
	addc.cc.u64 %rd25821, %rd25821, %rd19858;
	addc.cc.u64 %rd25820, %rd25820, %rd19859;
	addc.u64 %rd25819, %rd25819, %rd19860;
	
	// end inline asm
	setp.lt.u64 	%p337, %rd25819, %rd15;
	@%p337 bra 	$L__BB1_673;
	ld.const.u64 	%rd19867, [P_DEV];
	sub.s64 	%rd25824, %rd25824, %rd19867;
	ld.const.u64 	%rd19868, [P_DEV+8];
	sub.s64 	%rd25823, %rd25823, %rd19868;
	ld.const.u64 	%rd19869, [P_DEV+16];
	sub.s64 	%rd25822, %rd25822, %rd19869;
	ld.const.u64 	%rd19870, [P_DEV+24];
	sub.s64 	%rd25821, %rd25821, %rd19870;
	ld.const.u64 	%rd19871, [P_DEV+32];
	sub.s64 	%rd25820, %rd25820, %rd19871;
	ld.const.u64 	%rd19872, [P_DEV+40];
	sub.s64 	%rd25819, %rd25819, %rd19872;
$L__BB1_673:
	sub.s64 	%rd19879, %rd25818, %rd19855;
	sub.s64 	%rd19880, %rd25817, %rd19856;
	sub.s64 	%rd19881, %rd25816, %rd19857;
	sub.s64 	%rd19882, %rd25815, %rd19858;
	sub.s64 	%rd19883, %rd25814, %rd19859;
	sub.s64 	%rd19884, %rd25813, %rd19860;
	mov.u64 	%rd25829, %rd25823;
	mov.u64 	%rd25826, %rd25820;
	mov.u64 	%rd25828, %rd25822;
	mov.u64 	%rd25830, %rd25824;
	mov.u64 	%rd25825, %rd25819;
	mov.u64 	%rd25827, %rd25821;
	// begin inline asm
	add.cc.u64 %rd25830, %rd25830, %rd19879;
	addc.cc.u64 %rd25829, %rd25829, %rd19880;
	addc.cc.u64 %rd25828, %rd25828, %rd19881;
	addc.cc.u64 %rd25827, %rd25827, %rd19882;
	addc.cc.u64 %rd25826, %rd25826, %rd19883;
	addc.u64 %rd25825, %rd25825, %rd19884;
	
	// end inline asm
	setp.lt.u64 	%p338, %rd25825, %rd15;
	@%p338 bra 	$L__BB1_675;
	ld.const.u64 	%rd19891, [P_DEV];
	sub.s64 	%rd25830, %rd25830, %rd19891;
	ld.const.u64 	%rd19892, [P_DEV+8];
	sub.s64 	%rd25829, %rd25829, %rd19892;
	ld.const.u64 	%rd19893, [P_DEV+16];
	sub.s64 	%rd25828, %rd25828, %rd19893;
	ld.const.u64 	%rd19894, [P_DEV+24];
	sub.s64 	%rd25827, %rd25827, %rd19894;
	ld.const.u64 	%rd19895, [P_DEV+32];
	sub.s64 	%rd25826, %rd25826, %rd19895;
	ld.const.u64 	%rd19896, [P_DEV+40];
	sub.s64 	%rd25825, %rd25825, %rd19896;
$L__BB1_675:
	sub.s64 	%rd19903, %rd25824, %rd19879;
	sub.s64 	%rd19904, %rd25823, %rd19880;
	sub.s64 	%rd19905, %rd25822, %rd19881;
	sub.s64 	%rd19906, %rd25821, %rd19882;
	sub.s64 	%rd19907, %rd25820, %rd19883;
	sub.s64 	%rd19908, %rd25819, %rd19884;
	mov.u64 	%rd25832, %rd25826;
	mov.u64 	%rd25834, %rd25828;
	mov.u64 	%rd25836, %rd25830;
	mov.u64 	%rd25831, %rd25825;
	mov.u64 	%rd25833, %rd25827;
	mov.u64 	%rd25835, %rd25829;
	// begin inline asm
	add.cc.u64 %rd25836, %rd25836, %rd19903;
	addc.cc.u64 %rd25835, %rd25835, %rd19904;
	addc.cc.u64 %rd25834, %rd25834, %rd19905;
	addc.cc.u64 %rd25833, %rd25833, %rd19906;
	addc.cc.u64 %rd25832, %rd25832, %rd19907;
	addc.u64 %rd25831, %rd25831, %rd19908;
	
	// end inline asm
	setp.lt.u64 	%p339, %rd25831, %rd15;
	@%p339 bra 	$L__BB1_677;
	ld.const.u64 	%rd19915, [P_DEV];
	sub.s64 	%rd25836, %rd25836, %rd19915;
	ld.const.u64 	%rd19916, [P_DEV+8];
	sub.s64 	%rd25835, %rd25835, %rd19916;
	ld.const.u64 	%rd19917, [P_DEV+16];
	sub.s64 	%rd25834, %rd25834, %rd19917;
	ld.const.u64 	%rd19918, [P_DEV+24];
	sub.s64 	%rd25833, %rd25833, %rd19918;
	ld.const.u64 	%rd19919, [P_DEV+32];
	sub.s64 	%rd25832, %rd25832, %rd19919;
	ld.const.u64 	%rd19920, [P_DEV+40];
	sub.s64 	%rd25831, %rd25831, %rd19920;
$L__BB1_677:
	sub.s64 	%rd19927, %rd25830, %rd19903;
	sub.s64 	%rd19928, %rd25829, %rd19904;
	sub.s64 	%rd19929, %rd25828, %rd19905;
	sub.s64 	%rd19930, %rd25827, %rd19906;
	sub.s64 	%rd19931, %rd25826, %rd19907;
	sub.s64 	%rd19932, %rd25825, %rd19908;
	mov.u64 	%rd25838, %rd25832;
	mov.u64 	%rd25840, %rd25834;
	mov.u64 	%rd25842, %rd25836;
	mov.u64 	%rd25837, %rd25831;
	mov.u64 	%rd25839, %rd25833;
	mov.u64 	%rd25841, %rd25835;
	// begin inline asm
	add.cc.u64 %rd25842, %rd25842, %rd19927;
	addc.cc.u64 %rd25841, %rd25841, %rd19928;
	addc.cc.u64 %rd25840, %rd25840, %rd19929;
	addc.cc.u64 %rd25839, %rd25839, %rd19930;
	addc.cc.u64 %rd25838, %rd25838, %rd19931;
	addc.u64 %rd25837, %rd25837, %rd19932;
	
	// end inline asm
	setp.lt.u64 	%p340, %rd25837, %rd15;
	@%p340 bra 	$L__BB1_679;
	ld.const.u64 	%rd19939, [P_DEV];
	sub.s64 	%rd25842, %rd25842, %rd19939;
	ld.const.u64 	%rd19940, [P_DEV+8];
	sub.s64 	%rd25841, %rd25841, %rd19940;
	ld.const.u64 	%rd19941, [P_DEV+16];
	sub.s64 	%rd25840, %rd25840, %rd19941;
	ld.const.u64 	%rd19942, [P_DEV+24];
	sub.s64 	%rd25839, %rd25839, %rd19942;
	ld.const.u64 	%rd19943, [P_DEV+32];
	sub.s64 	%rd25838, %rd25838, %rd19943;
	ld.const.u64 	%rd19944, [P_DEV+40];
	sub.s64 	%rd25837, %rd25837, %rd19944;
$L__BB1_679:
	sub.s64 	%rd19951, %rd25836, %rd19927;
	sub.s64 	%rd19952, %rd25835, %rd19928;
	sub.s64 	%rd19953, %rd25834, %rd19929;
	sub.s64 	%rd19954, %rd25833, %rd19930;
	sub.s64 	%rd19955, %rd25832, %rd19931;
	sub.s64 	%rd19956, %rd25831, %rd19932;
	mov.u64 	%rd25846, %rd25840;
	mov.u64 	%rd25848, %rd25842;
	mov.u64 	%rd25843, %rd25837;
	mov.u64 	%rd25845, %rd25839;
	mov.u64 	%rd25847, %rd25841;
	mov.u64 	%rd25844, %rd25838;
	// begin inline asm
	add.cc.u64 %rd25848, %rd25848, %rd19951;
	addc.cc.u64 %rd25847, %rd25847, %rd19952;
	addc.cc.u64 %rd25846, %rd25846, %rd19953;
	addc.cc.u64 %rd25845, %rd25845, %rd19954;
	addc.cc.u64 %rd25844, %rd25844, %rd19955;
	addc.u64 %rd25843, %rd25843, %rd19956;
	
	// end inline asm
	setp.lt.u64 	%p341, %rd25843, %rd15;
	@%p341 bra 	$L__BB1_681;
	ld.const.u64 	%rd19963, [P_DEV];
	sub.s64 	%rd25848, %rd25848, %rd19963;
	ld.const.u64 	%rd19964, [P_DEV+8];
	sub.s64 	%rd25847, %rd25847, %rd19964;
	ld.const.u64 	%rd19965, [P_DEV+16];
	sub.s64 	%rd25846, %rd25846, %rd19965;
	ld.const.u64 	%rd19966, [P_DEV+24];
	sub.s64 	%rd25845, %rd25845, %rd19966;
	ld.const.u64 	%rd19967, [P_DEV+32];
	sub.s64 	%rd25844, %rd25844, %rd19967;
	ld.const.u64 	%rd19968, [P_DEV+40];
	sub.s64 	%rd25843, %rd25843, %rd19968;
$L__BB1_681:
	sub.s64 	%rd19975, %rd25842, %rd19951;
	sub.s64 	%rd19976, %rd25841, %rd19952;
	sub.s64 	%rd19977, %rd25840, %rd19953;
	sub.s64 	%rd19978, %rd25839, %rd19954;
	sub.s64 	%rd19979, %rd25838, %rd19955;
	sub.s64 	%rd19980, %rd25837, %rd19956;
	mov.u64 	%rd25854, %rd25848;
	mov.u64 	%rd25849, %rd25843;
	mov.u64 	%rd25851, %rd25845;
	mov.u64 	%rd25853, %rd25847;
	mov.u64 	%rd25850, %rd25844;
	mov.u64 	%rd25852, %rd25846;
	// begin inline asm
	add.cc.u64 %rd25854, %rd25854, %rd19975;
	addc.cc.u64 %rd25853, %rd25853, %rd19976;
	addc.cc.u64 %rd25852, %rd25852, %rd19977;
	addc.cc.u64 %rd25851, %rd25851, %rd19978;
	addc.cc.u64 %rd25850, %rd25850, %rd19979;
	addc.u64 %rd25849, %rd25849, %rd19980;
	
	// end inline asm
	setp.lt.u64 	%p342, %rd25849, %rd15;
	@%p342 bra 	$L__BB1_683;
	ld.const.u64 	%rd19987, [P_DEV];
	sub.s64 	%rd25854, %rd25854, %rd19987;
	ld.const.u64 	%rd19988, [P_DEV+8];
	sub.s64 	%rd25853, %rd25853, %rd19988;
	ld.const.u64 	%rd19989, [P_DEV+16];
	sub.s64 	%rd25852, %rd25852, %rd19989;
	ld.const.u64 	%rd19990, [P_DEV+24];
	sub.s64 	%rd25851, %rd25851, %rd19990;
	ld.const.u64 	%rd19991, [P_DEV+32];
	sub.s64 	%rd25850, %rd25850, %rd19991;
	ld.const.u64 	%rd19992, [P_DEV+40];
	sub.s64 	%rd25849, %rd25849, %rd19992;
$L__BB1_683:
	sub.s64 	%rd19999, %rd25848, %rd19975;
	sub.s64 	%rd20000, %rd25847, %rd19976;
	sub.s64 	%rd20001, %rd25846, %rd19977;
	sub.s64 	%rd20002, %rd25845, %rd19978;
	sub.s64 	%rd20003, %rd25844, %rd19979;
	sub.s64 	%rd20004, %rd25843, %rd19980;
	mov.u64 	%rd25860, %rd25854;
	mov.u64 	%rd25855, %rd25849;
	mov.u64 	%rd25857, %rd25851;
	mov.u64 	%rd25859, %rd25853;
	mov.u64 	%rd25856, %rd25850;
	mov.u64 	%rd25858, %rd25852;
	// begin inline asm
	add.cc.u64 %rd25860, %rd25860, %rd19999;
	addc.cc.u64 %rd25859, %rd25859, %rd20000;
	addc.cc.u64 %rd25858, %rd25858, %rd20001;
	addc.cc.u64 %rd25857, %rd25857, %rd20002;
	addc.cc.u64 %rd25856, %rd25856, %rd20003;
	addc.u64 %rd25855, %rd25855, %rd20004;
	
	// end inline asm
	setp.lt.u64 	%p343, %rd25855, %rd15;
	@%p343 bra 	$L__BB1_685;
	ld.const.u64 	%rd20011, [P_DEV];
	sub.s64 	%rd25860, %rd25860, %rd20011;
	ld.const.u64 	%rd20012, [P_DEV+8];
	sub.s64 	%rd25859, %rd25859, %rd20012;
	ld.const.u64 	%rd20013, [P_DEV+16];
	sub.s64 	%rd25858, %rd25858, %rd20013;
	ld.const.u64 	%rd20014, [P_DEV+24];
	sub.s64 	%rd25857, %rd25857, %rd20014;
	ld.const.u64 	%rd20015, [P_DEV+32];
	sub.s64 	%rd25856, %rd25856, %rd20015;
	ld.const.u64 	%rd20016, [P_DEV+40];
	sub.s64 	%rd25855, %rd25855, %rd20016;
$L__BB1_685:
	sub.s64 	%rd20023, %rd25854, %rd19999;
	sub.s64 	%rd20024, %rd25853, %rd20000;
	sub.s64 	%rd20025, %rd25852, %rd20001;
	sub.s64 	%rd20026, %rd25851, %rd20002;
	sub.s64 	%rd20027, %rd25850, %rd20003;
	sub.s64 	%rd20028, %rd25849, %rd20004;
	mov.u64 	%rd25863, %rd25857;
	mov.u64 	%rd25865, %rd25859;
	mov.u64 	%rd25862, %rd25856;
	mov.u64 	%rd25864, %rd25858;
	mov.u64 	%rd25866, %rd25860;
	mov.u64 	%rd25861, %rd25855;
	// begin inline asm
	add.cc.u64 %rd25866, %rd25866, %rd20023;
	addc.cc.u64 %rd25865, %rd25865, %rd20024;
	addc.cc.u64 %rd25864, %rd25864, %rd20025;
	addc.cc.u64 %rd25863, %rd25863, %rd20026;
	addc.cc.u64 %rd25862, %rd25862, %rd20027;
	addc.u64 %rd25861, %rd25861, %rd20028;
	
	// end inline asm
	setp.lt.u64 	%p344, %rd25861, %rd15;
	@%p344 bra 	$L__BB1_687;
	ld.const.u64 	%rd20035, [P_DEV];
	sub.s64 	%rd25866, %rd25866, %rd20035;
	ld.const.u64 	%rd20036, [P_DEV+8];
	sub.s64 	%rd25865, %rd25865, %rd20036;
	ld.const.u64 	%rd20037, [P_DEV+16];
	sub.s64 	%rd25864, %rd25864, %rd20037;
	ld.const.u64 	%rd20038, [P_DEV+24];
	sub.s64 	%rd25863, %rd25863, %rd20038;
	ld.const.u64 	%rd20039, [P_DEV+32];
	sub.s64 	%rd25862, %rd25862, %rd20039;
	ld.const.u64 	%rd20040, [P_DEV+40];
	sub.s64 	%rd25861, %rd25861, %rd20040;
$L__BB1_687:
	sub.s64 	%rd20047, %rd25860, %rd20023;
	sub.s64 	%rd20048, %rd25859, %rd20024;
	sub.s64 	%rd20049, %rd25858, %rd20025;
	sub.s64 	%rd20050, %rd25857, %rd20026;
	sub.s64 	%rd20051, %rd25856, %rd20027;
	sub.s64 	%rd20052, %rd25855, %rd20028;
	mov.u64 	%rd25869, %rd25863;
	mov.u64 	%rd25871, %rd25865;
	mov.u64 	%rd25868, %rd25862;
	mov.u64 	%rd25870, %rd25864;
	mov.u64 	%rd25872, %rd25866;
	mov.u64 	%rd25867, %rd25861;
	// begin inline asm
	add.cc.u64 %rd25872, %rd25872, %rd20047;
	addc.cc.u64 %rd25871, %rd25871, %rd20048;
	addc.cc.u64 %rd25870, %rd25870, %rd20049;
	addc.cc.u64 %rd25869, %rd25869, %rd20050;
	addc.cc.u64 %rd25868, %rd25868, %rd20051;
	addc.u64 %rd25867, %rd25867, %rd20052;
	
	// end inline asm
	setp.lt.u64 	%p345, %rd25867, %rd15;
	@%p345 bra 	$L__BB1_689;
	ld.const.u64 	%rd20059, [P_DEV];
	sub.s64 	%rd25872, %rd25872, %rd20059;
	ld.const.u64 	%rd20060, [P_DEV+8];
	sub.s64 	%rd25871, %rd25871, %rd20060;
	ld.const.u64 	%rd20061, [P_DEV+16];
	sub.s64 	%rd25870, %rd25870, %rd20061;
	ld.const.u64 	%rd20062, [P_DEV+24];
	sub.s64 	%rd25869, %rd25869, %rd20062;
	ld.const.u64 	%rd20063, [P_DEV+32];
	sub.s64 	%rd25868, %rd25868, %rd20063;
	ld.const.u64 	%rd20064, [P_DEV+40];
	sub.s64 	%rd25867, %rd25867, %rd20064;
$L__BB1_689:
	sub.s64 	%rd20071, %rd25866, %rd20047;
	sub.s64 	%rd20072, %rd25865, %rd20048;
	sub.s64 	%rd20073, %rd25864, %rd20049;
	sub.s64 	%rd20074, %rd25863, %rd20050;
	sub.s64 	%rd20075, %rd25862, %rd20051;
	sub.s64 	%rd20076, %rd25861, %rd20052;
	mov.u64 	%rd25877, %rd25871;
	mov.u64 	%rd25874, %rd25868;
	mov.u64 	%rd25876, %rd25870;
	mov.u64 	%rd25878, %rd25872;
	mov.u64 	%rd25873, %rd25867;
	mov.u64 	%rd25875, %rd25869;
	// begin inline asm
	add.cc.u64 %rd25878, %rd25878, %rd20071;
	addc.cc.u64 %rd25877, %rd25877, %rd20072;
	addc.cc.u64 %rd25876, %rd25876, %rd20073;
	addc.cc.u64 %rd25875, %rd25875, %rd20074;
	addc.cc.u64 %rd25874, %rd25874, %rd20075;
	addc.u64 %rd25873, %rd25873, %rd20076;
	
	// end inline asm
	setp.lt.u64 	%p346, %rd25873, %rd15;
	@%p346 bra 	$L__BB1_691;
	ld.const.u64 	%rd20083, [P_DEV];
	sub.s64 	%rd25878, %rd25878, %rd20083;
	ld.const.u64 	%rd20084, [P_DEV+8];
	sub.s64 	%rd25877, %rd25877, %rd20084;
	ld.const.u64 	%rd20085, [P_DEV+16];
	sub.s64 	%rd25876, %rd25876, %rd20085;
	ld.const.u64 	%rd20086, [P_DEV+24];
	sub.s64 	%rd25875, %rd25875, %rd20086;
	ld.const.u64 	%rd20087, [P_DEV+32];
	sub.s64 	%rd25874, %rd25874, %rd20087;
	ld.const.u64 	%rd20088, [P_DEV+40];
	sub.s64 	%rd25873, %rd25873, %rd20088;
$L__BB1_691:
	sub.s64 	%rd20095, %rd25872, %rd20071;
	sub.s64 	%rd20096, %rd25871, %rd20072;
	sub.s64 	%rd20097, %rd25870, %rd20073;
	sub.s64 	%rd20098, %rd25869, %rd20074;
	sub.s64 	%rd20099, %rd25868, %rd20075;
	sub.s64 	%rd20100, %rd25867, %rd20076;
	mov.u64 	%rd25880, %rd25874;
	mov.u64 	%rd25882, %rd25876;
	mov.u64 	%rd25884, %rd25878;
	mov.u64 	%rd25879, %rd25873;
	mov.u64 	%rd25881, %rd25875;
	mov.u64 	%rd25883, %rd25877;
	// begin inline asm
	add.cc.u64 %rd25884, %rd25884, %rd20095;
	addc.cc.u64 %rd25883, %rd25883, %rd20096;
	addc.cc.u64 %rd25882, %rd25882, %rd20097;
	addc.cc.u64 %rd25881, %rd25881, %rd20098;
	addc.cc.u64 %rd25880, %rd25880, %rd20099;
	addc.u64 %rd25879, %rd25879, %rd20100;
	
	// end inline asm
	setp.lt.u64 	%p347, %rd25879, %rd15;
	@%p347 bra 	$L__BB1_693;
	ld.const.u64 	%rd20107, [P_DEV];
	sub.s64 	%rd25884, %rd25884, %rd20107;
	ld.const.u64 	%rd20108, [P_DEV+8];
	sub.s64 	%rd25883, %rd25883, %rd20108;
	ld.const.u64 	%rd20109, [P_DEV+16];
	sub.s64 	%rd25882, %rd25882, %rd20109;
	ld.const.u64 	%rd20110, [P_DEV+24];
	sub.s64 	%rd25881, %rd25881, %rd20110;
	ld.const.u64 	%rd20111, [P_DEV+32];
	sub.s64 	%rd25880, %rd25880, %rd20111;
	ld.const.u64 	%rd20112, [P_DEV+40];
	sub.s64 	%rd25879, %rd25879, %rd20112;
$L__BB1_693:
	sub.s64 	%rd20119, %rd25878, %rd20095;
	sub.s64 	%rd20120, %rd25877, %rd20096;
	sub.s64 	%rd20121, %rd25876, %rd20097;
	sub.s64 	%rd20122, %rd25875, %rd20098;
	sub.s64 	%rd20123, %rd25874, %rd20099;
	sub.s64 	%rd20124, %rd25873, %rd20100;
	mov.u64 	%rd25886, %rd25880;
	mov.u64 	%rd25888, %rd25882;
	mov.u64 	%rd25890, %rd25884;
	mov.u64 	%rd25885, %rd25879;
	mov.u64 	%rd25887, %rd25881;
	mov.u64 	%rd25889, %rd25883;
	// begin inline asm
	add.cc.u64 %rd25890, %rd25890, %rd20119;
	addc.cc.u64 %rd25889, %rd25889, %rd20120;
	addc.cc.u64 %rd25888, %rd25888, %rd20121;
	addc.cc.u64 %rd25887, %rd25887, %rd20122;
	addc.cc.u64 %rd25886, %rd25886, %rd20123;
	addc.u64 %rd25885, %rd25885, %rd20124;
	
	// end inline asm
	setp.lt.u64 	%p348, %rd25885, %rd15;
	@%p348 bra 	$L__BB1_695;
	ld.const.u64 	%rd20131, [P_DEV];
	sub.s64 	%rd25890, %rd25890, %rd20131;
	ld.const.u64 	%rd20132, [P_DEV+8];
	sub.s64 	%rd25889, %rd25889, %rd20132;
	ld.const.u64 	%rd20133, [P_DEV+16];
	sub.s64 	%rd25888, %rd25888, %rd20133;
	ld.const.u64 	%rd20134, [P_DEV+24];
	sub.s64 	%rd25887, %rd25887, %rd20134;
	ld.const.u64 	%rd20135, [P_DEV+32];
	sub.s64 	%rd25886, %rd25886, %rd20135;
	ld.const.u64 	%rd20136, [P_DEV+40];
	sub.s64 	%rd25885, %rd25885, %rd20136;
$L__BB1_695:
	sub.s64 	%rd20143, %rd25884, %rd20119;
	sub.s64 	%rd20144, %rd25883, %rd20120;
	sub.s64 	%rd20145, %rd25882, %rd20121;
	sub.s64 	%rd20146, %rd25881, %rd20122;
	sub.s64 	%rd20147, %rd25880, %rd20123;
	sub.s64 	%rd20148, %rd25879, %rd20124;
	mov.u64 	%rd25894, %rd25888;
	mov.u64 	%rd25896, %rd25890;
	mov.u64 	%rd25891, %rd25885;
	mov.u64 	%rd25893, %rd25887;
	mov.u64 	%rd25895, %rd25889;
	mov.u64 	%rd25892, %rd25886;
	// begin inline asm
	add.cc.u64 %rd25896, %rd25896, %rd20143;
	addc.cc.u64 %rd25895, %rd25895, %rd20144;
	addc.cc.u64 %rd25894, %rd25894, %rd20145;
	addc.cc.u64 %rd25893, %rd25893, %rd20146;
	addc.cc.u64 %rd25892, %rd25892, %rd20147;
	addc.u64 %rd25891, %rd25891, %rd20148;
	
	// end inline asm
	setp.lt.u64 	%p349, %rd25891, %rd15;
	@%p349 bra 	$L__BB1_697;
	ld.const.u64 	%rd20155, [P_DEV];
	sub.s64 	%rd25896, %rd25896, %rd20155;
	ld.const.u64 	%rd20156, [P_DEV+8];
	sub.s64 	%rd25895, %rd25895, %rd20156;
	ld.const.u64 	%rd20157, [P_DEV+16];
	sub.s64 	%rd25894, %rd25894, %rd20157;
	ld.const.u64 	%rd20158, [P_DEV+24];
	sub.s64 	%rd25893, %rd25893, %rd20158;
	ld.const.u64 	%rd20159, [P_DEV+32];
	sub.s64 	%rd25892, %rd25892, %rd20159;
	ld.const.u64 	%rd20160, [P_DEV+40];
	sub.s64 	%rd25891, %rd25891, %rd20160;
$L__BB1_697:
	sub.s64 	%rd20167, %rd25890, %rd20143;
	sub.s64 	%rd20168, %rd25889, %rd20144;
	sub.s64 	%rd20169, %rd25888, %rd20145;
	sub.s64 	%rd20170, %rd25887, %rd20146;
	sub.s64 	%rd20171, %rd25886, %rd20147;
	sub.s64 	%rd20172, %rd25885, %rd20148;
	mov.u64 	%rd25902, %rd25896;
	mov.u64 	%rd25897, %rd25891;
	mov.u64 	%rd25899, %rd25893;
	mov.u64 	%rd25901, %rd25895;
	mov.u64 	%rd25898, %rd25892;
	mov.u64 	%rd25900, %rd25894;
	// begin inline asm
	add.cc.u64 %rd25902, %rd25902, %rd20167;
	addc.cc.u64 %rd25901, %rd25901, %rd20168;
	addc.cc.u64 %rd25900, %rd25900, %rd20169;
	addc.cc.u64 %rd25899, %rd25899, %rd20170;
	addc.cc.u64 %rd25898, %rd25898, %rd20171;
	addc.u64 %rd25897, %rd25897, %rd20172;
	
	// end inline asm
	setp.lt.u64 	%p350, %rd25897, %rd15;
	@%p350 bra 	$L__BB1_699;
	ld.const.u64 	%rd20179, [P_DEV];
	sub.s64 	%rd25902, %rd25902, %rd20179;
	ld.const.u64 	%rd20180, [P_DEV+8];
	sub.s64 	%rd25901, %rd25901, %rd20180;
	ld.const.u64 	%rd20181, [P_DEV+16];
	sub.s64 	%rd25900, %rd25900, %rd20181;
	ld.const.u64 	%rd20182, [P_DEV+24];
	sub.s64 	%rd25899, %rd25899, %rd20182;
	ld.const.u64 	%rd20183, [P_DEV+32];
	sub.s64 	%rd25898, %rd25898, %rd20183;
	ld.const.u64 	%rd20184, [P_DEV+40];
	sub.s64 	%rd25897, %rd25897, %rd20184;
$L__BB1_699:
	sub.s64 	%rd20191, %rd25896, %rd20167;
	sub.s64 	%rd20192, %rd25895, %rd20168;
	sub.s64 	%rd20193, %rd25894, %rd20169;
	sub.s64 	%rd20194, %rd25893, %rd20170;
	sub.s64 	%rd20195, %rd25892, %rd20171;
	sub.s64 	%rd20196, %rd25891, %rd20172;
	mov.u64 	%rd25908, %rd25902;
	mov.u64 	%rd25903, %rd25897;
	mov.u64 	%rd25905, %rd25899;
	mov.u64 	%rd25907, %rd25901;
	mov.u64 	%rd25904, %rd25898;
	mov.u64 	%rd25906, %rd25900;
	// begin inline asm
	add.cc.u64 %rd25908, %rd25908, %rd20191;
	addc.cc.u64 %rd25907, %rd25907, %rd20192;
	addc.cc.u64 %rd25906, %rd25906, %rd20193;
	addc.cc.u64 %rd25905, %rd25905, %rd20194;
	addc.cc.u64 %rd25904, %rd25904, %rd20195;
	addc.u64 %rd25903, %rd25903, %rd20196;
	
	// end inline asm
	setp.lt.u64 	%p351, %rd25903, %rd15;
	@%p351 bra 	$L__BB1_701;
	ld.const.u64 	%rd20203, [P_DEV];
	sub.s64 	%rd25908, %rd25908, %rd20203;
	ld.const.u64 	%rd20204, [P_DEV+8];
	sub.s64 	%rd25907, %rd25907, %rd20204;
	ld.const.u64 	%rd20205, [P_DEV+16];
	sub.s64 	%rd25906, %rd25906, %rd20205;
	ld.const.u64 	%rd20206, [P_DEV+24];
	sub.s64 	%rd25905, %rd25905, %rd20206;
	ld.const.u64 	%rd20207, [P_DEV+32];
	sub.s64 	%rd25904, %rd25904, %rd20207;
	ld.const.u64 	%rd20208, [P_DEV+40];
	sub.s64 	%rd25903, %rd25903, %rd20208;
$L__BB1_701:
	sub.s64 	%rd20215, %rd25902, %rd20191;
	sub.s64 	%rd20216, %rd25901, %rd20192;
	sub.s64 	%rd20217, %rd25900, %rd20193;
	sub.s64 	%rd20218, %rd25899, %rd20194;
	sub.s64 	%rd20219, %rd25898, %rd20195;
	sub.s64 	%rd20220, %rd25897, %rd20196;
	mov.u64 	%rd25911, %rd25905;
	mov.u64 	%rd25913, %rd25907;
	mov.u64 	%rd25910, %rd25904;
	mov.u64 	%rd25912, %rd25906;
	mov.u64 	%rd25914, %rd25908;
	mov.u64 	%rd25909, %rd25903;
	// begin inline asm
	add.cc.u64 %rd25914, %rd25914, %rd20215;
	addc.cc.u64 %rd25913, %rd25913, %rd20216;
	addc.cc.u64 %rd25912, %rd25912, %rd20217;
	addc.cc.u64 %rd25911, %rd25911, %rd20218;
	addc.cc.u64 %rd25910, %rd25910, %rd20219;
	addc.u64 %rd25909, %rd25909, %rd20220;
	
	// end inline asm
	setp.lt.u64 	%p352, %rd25909, %rd15;
	@%p352 bra 	$L__BB1_703;
	ld.const.u64 	%rd20227, [P_DEV];
	sub.s64 	%rd25914, %rd25914, %rd20227;
	ld.const.u64 	%rd20228, [P_DEV+8];
	sub.s64 	%rd25913, %rd25913, %rd20228;
	ld.const.u64 	%rd20229, [P_DEV+16];
	sub.s64 	%rd25912, %rd25912, %rd20229;
	ld.const.u64 	%rd20230, [P_DEV+24];
	sub.s64 	%rd25911, %rd25911, %rd20230;
	ld.const.u64 	%rd20231, [P_DEV+32];
	sub.s64 	%rd25910, %rd25910, %rd20231;
	ld.const.u64 	%rd20232, [P_DEV+40];
	sub.s64 	%rd25909, %rd25909, %rd20232;
$L__BB1_703:
	sub.s64 	%rd20239, %rd25908, %rd20215;
	sub.s64 	%rd20240, %rd25907, %rd20216;
	sub.s64 	%rd20241, %rd25906, %rd20217;
	sub.s64 	%rd20242, %rd25905, %rd20218;
	sub.s64 	%rd20243, %rd25904, %rd20219;
	sub.s64 	%rd20244, %rd25903, %rd20220;
	mov.u64 	%rd25917, %rd25911;
	mov.u64 	%rd25919, %rd25913;
	mov.u64 	%rd25916, %rd25910;
	mov.u64 	%rd25918, %rd25912;
	mov.u64 	%rd25920, %rd25914;
	mov.u64 	%rd25915, %rd25909;
	// begin inline asm
	add.cc.u64 %rd25920, %rd25920, %rd20239;
	addc.cc.u64 %rd25919, %rd25919, %rd20240;
	addc.cc.u64 %rd25918, %rd25918, %rd20241;
	addc.cc.u64 %rd25917, %rd25917, %rd20242;
	addc.cc.u64 %rd25916, %rd25916, %rd20243;
	addc.u64 %rd25915, %rd25915, %rd20244;
	
	// end inline asm
	setp.lt.u64 	%p353, %rd25915, %rd15;
	@%p353 bra 	$L__BB1_705;
	ld.const.u64 	%rd20251, [P_DEV];
	sub.s64 	%rd25920, %rd25920, %rd20251;
	ld.const.u64 	%rd20252, [P_DEV+8];
	sub.s64 	%rd25919, %rd25919, %rd20252;
	ld.const.u64 	%rd20253, [P_DEV+16];
	sub.s64 	%rd25918, %rd25918, %rd20253;
	ld.const.u64 	%rd20254, [P_DEV+24];
	sub.s64 	%rd25917, %rd25917, %rd20254;
	ld.const.u64 	%rd20255, [P_DEV+32];
	sub.s64 	%rd25916, %rd25916, %rd20255;
	ld.const.u64 	%rd20256, [P_DEV+40];
	sub.s64 	%rd25915, %rd25915, %rd20256;
$L__BB1_705:
	sub.s64 	%rd20263, %rd25914, %rd20239;
	sub.s64 	%rd20264, %rd25913, %rd20240;
	sub.s64 	%rd20265, %rd25912, %rd20241;
	sub.s64 	%rd20266, %rd25911, %rd20242;
	sub.s64 	%rd20267, %rd25910, %rd20243;
	sub.s64 	%rd20268, %rd25909, %rd20244;
	mov.u64 	%rd25925, %rd25919;
	mov.u64 	%rd25922, %rd25916;
	mov.u64 	%rd25924, %rd25918;
	mov.u64 	%rd25926, %rd25920;
	mov.u64 	%rd25921, %rd25915;
	mov.u64 	%rd25923, %rd25917;
	// begin inline asm
	add.cc.u64 %rd25926, %rd25926, %rd20263;
	addc.cc.u64 %rd25925, %rd25925, %rd20264;
	addc.cc.u64 %rd25924, %rd25924, %rd20265;
	addc.cc.u64 %rd25923, %rd25923, %rd20266;
	addc.cc.u64 %rd25922, %rd25922, %rd20267;
	addc.u64 %rd25921, %rd25921, %rd20268;
	
	// end inline asm
	setp.lt.u64 	%p354, %rd25921, %rd15;
	@%p354 bra 	$L__BB1_707;
	ld.const.u64 	%rd20275, [P_DEV];
	sub.s64 	%rd25926, %rd25926, %rd20275;
	ld.const.u64 	%rd20276, [P_DEV+8];
	sub.s64 	%rd25925, %rd25925, %rd20276;
	ld.const.u64 	%rd20277, [P_DEV+16];
	sub.s64 	%rd25924, %rd25924, %rd20277;
	ld.const.u64 	%rd20278, [P_DEV+24];
	sub.s64 	%rd25923, %rd25923, %rd20278;
	ld.const.u64 	%rd20279, [P_DEV+32];
	sub.s64 	%rd25922, %rd25922, %rd20279;
	ld.const.u64 	%rd20280, [P_DEV+40];
	sub.s64 	%rd25921, %rd25921, %rd20280;
$L__BB1_707:
	sub.s64 	%rd20287, %rd25920, %rd20263;
	sub.s64 	%rd20288, %rd25919, %rd20264;
	sub.s64 	%rd20289, %rd25918, %rd20265;
	sub.s64 	%rd20290, %rd25917, %rd20266;
	sub.s64 	%rd20291, %rd25916, %rd20267;
	sub.s64 	%rd20292, %rd25915, %rd20268;
	mov.u64 	%rd25928, %rd25922;
	mov.u64 	%rd25930, %rd25924;
	mov.u64 	%rd25932, %rd25926;
	mov.u64 	%rd25927, %rd25921;
	mov.u64 	%rd25929, %rd25923;
	mov.u64 	%rd25931, %rd25925;
	// begin inline asm
	add.cc.u64 %rd25932, %rd25932, %rd20287;
	addc.cc.u64 %rd25931, %rd25931, %rd20288;
	addc.cc.u64 %rd25930, %rd25930, %rd20289;
	addc.cc.u64 %rd25929, %rd25929, %rd20290;
	addc.cc.u64 %rd25928, %rd25928, %rd20291;
	addc.u64 %rd25927, %rd25927, %rd20292;
	
	// end inline asm
	setp.lt.u64 	%p355, %rd25927, %rd15;
	@%p355 bra 	$L__BB1_709;
	ld.const.u64 	%rd20299, [P_DEV];
	sub.s64 	%rd25932, %rd25932, %rd20299;
	ld.const.u64 	%rd20300, [P_DEV+8];
	sub.s64 	%rd25931, %rd25931, %rd20300;
	ld.const.u64 	%rd20301, [P_DEV+16];
	sub.s64 	%rd25930, %rd25930, %rd20301;
	ld.const.u64 	%rd20302, [P_DEV+24];
	sub.s64 	%rd25929, %rd25929, %rd20302;
	ld.const.u64 	%rd20303, [P_DEV+32];
	sub.s64 	%rd25928, %rd25928, %rd20303;
	ld.const.u64 	%rd20304, [P_DEV+40];
	sub.s64 	%rd25927, %rd25927, %rd20304;
$L__BB1_709:
	sub.s64 	%rd20311, %rd25926, %rd20287;
	sub.s64 	%rd20312, %rd25925, %rd20288;
	sub.s64 	%rd20313, %rd25924, %rd20289;
	sub.s64 	%rd20314, %rd25923, %rd20290;
	sub.s64 	%rd20315, %rd25922, %rd20291;
	sub.s64 	%rd20316, %rd25921, %rd20292;
	mov.u64 	%rd25934, %rd25928;
	mov.u64 	%rd25936, %rd25930;
	mov.u64 	%rd25938, %rd25932;
	mov.u64 	%rd25933, %rd25927;
	mov.u64 	%rd25935, %rd25929;
	mov.u64 	%rd25937, %rd25931;
	// begin inline asm
	add.cc.u64 %rd25938, %rd25938, %rd20311;
	addc.cc.u64 %rd25937, %rd25937, %rd20312;
	addc.cc.u64 %rd25936, %rd25936, %rd20313;
	addc.cc.u64 %rd25935, %rd25935, %rd20314;
	addc.cc.u64 %rd25934, %rd25934, %rd20315;
	addc.u64 %rd25933, %rd25933, %rd20316;
	
	// end inline asm
	setp.lt.u64 	%p356, %rd25933, %rd15;
	@%p356 bra 	$L__BB1_711;
	ld.const.u64 	%rd20323, [P_DEV];
	sub.s64 	%rd25938, %rd25938, %rd20323;
	ld.const.u64 	%rd20324, [P_DEV+8];
	sub.s64 	%rd25937, %rd25937, %rd20324;
	ld.const.u64 	%rd20325, [P_DEV+16];
	sub.s64 	%rd25936, %rd25936, %rd20325;
	ld.const.u64 	%rd20326, [P_DEV+24];
	sub.s64 	%rd25935, %rd25935, %rd20326;
	ld.const.u64 	%rd20327, [P_DEV+32];
	sub.s64 	%rd25934, %rd25934, %rd20327;
	ld.const.u64 	%rd20328, [P_DEV+40];
	sub.s64 	%rd25933, %rd25933, %rd20328;
$L__BB1_711:
	sub.s64 	%rd20335, %rd25932, %rd20311;
	sub.s64 	%rd20336, %rd25931, %rd20312;
	sub.s64 	%rd20337, %rd25930, %rd20313;
	sub.s64 	%rd20338, %rd25929, %rd20314;
	sub.s64 	%rd20339, %rd25928, %rd20315;
	sub.s64 	%rd20340, %rd25927, %rd20316;
	mov.u64 	%rd25942, %rd25936;
	mov.u64 	%rd25944, %rd25938;
	mov.u64 	%rd25939, %rd25933;
	mov.u64 	%rd25941, %rd25935;
	mov.u64 	%rd25943, %rd25937;
	mov.u64 	%rd25940, %rd25934;
	// begin inline asm
	add.cc.u64 %rd25944, %rd25944, %rd20335;
	addc.cc.u64 %rd25943, %rd25943, %rd20336;
	addc.cc.u64 %rd25942, %rd25942, %rd20337;
	addc.cc.u64 %rd25941, %rd25941, %rd20338;
	addc.cc.u64 %rd25940, %rd25940, %rd20339;
	addc.u64 %rd25939, %rd25939, %rd20340;
	
	// end inline asm
	setp.lt.u64 	%p357, %rd25939, %rd15;
	@%p357 bra 	$L__BB1_713;
	ld.const.u64 	%rd20347, [P_DEV];
	sub.s64 	%rd25944, %rd25944, %rd20347;
	ld.const.u64 	%rd20348, [P_DEV+8];
	sub.s64 	%rd25943, %rd25943, %rd20348;
	ld.const.u64 	%rd20349, [P_DEV+16];
	sub.s64 	%rd25942, %rd25942, %rd20349;
	ld.const.u64 	%rd20350, [P_DEV+24];
	sub.s64 	%rd25941, %rd25941, %rd20350;
	ld.const.u64 	%rd20351, [P_DEV+32];
	sub.s64 	%rd25940, %rd25940, %rd20351;
	ld.const.u64 	%rd20352, [P_DEV+40];
	sub.s64 	%rd25939, %rd25939, %rd20352;
$L__BB1_713:
	sub.s64 	%rd20359, %rd25938, %rd20335;
	sub.s64 	%rd20360, %rd25937, %rd20336;
	sub.s64 	%rd20361, %rd25936, %rd20337;
	sub.s64 	%rd20362, %rd25935, %rd20338;
	sub.s64 	%rd20363, %rd25934, %rd20339;
	sub.s64 	%rd20364, %rd25933, %rd20340;
	mov.u64 	%rd25950, %rd25944;
	mov.u64 	%rd25945, %rd25939;
	mov.u64 	%rd25947, %rd25941;
	mov.u64 	%rd25949, %rd25943;
	mov.u64 	%rd25946, %rd25940;
	mov.u64 	%rd25948, %rd25942;
	// begin inline asm
	add.cc.u64 %rd25950, %rd25950, %rd20359;
	addc.cc.u64 %rd25949, %rd25949, %rd20360;
	addc.cc.u64 %rd25948, %rd25948, %rd20361;
	addc.cc.u64 %rd25947, %rd25947, %rd20362;
	addc.cc.u64 %rd25946, %rd25946, %rd20363;
	addc.u64 %rd25945, %rd25945, %rd20364;
	
	// end inline asm
	setp.lt.u64 	%p358, %rd25945, %rd15;
	@%p358 bra 	$L__BB1_715;
	ld.const.u64 	%rd20371, [P_DEV];
	sub.s64 	%rd25950, %rd25950, %rd20371;
	ld.const.u64 	%rd20372, [P_DEV+8];
	sub.s64 	%rd25949, %rd25949, %rd20372;
	ld.const.u64 	%rd20373, [P_DEV+16];
	sub.s64 	%rd25948, %rd25948, %rd20373;
	ld.const.u64 	%rd20374, [P_DEV+24];
	sub.s64 	%rd25947, %rd25947, %rd20374;
	ld.const.u64 	%rd20375, [P_DEV+32];
	sub.s64 	%rd25946, %rd25946, %rd20375;
	ld.const.u64 	%rd20376, [P_DEV+40];
	sub.s64 	%rd25945, %rd25945, %rd20376;
$L__BB1_715:
	sub.s64 	%rd20383, %rd25944, %rd20359;
	sub.s64 	%rd20384, %rd25943, %rd20360;
	sub.s64 	%rd20385, %rd25942, %rd20361;
	sub.s64 	%rd20386, %rd25941, %rd20362;
	sub.s64 	%rd20387, %rd25940, %rd20363;
	sub.s64 	%rd20388, %rd25939, %rd20364;
	mov.u64 	%rd25956, %rd25950;
	mov.u64 	%rd25951, %rd25945;
	mov.u64 	%rd25953, %rd25947;
	mov.u64 	%rd25955, %rd25949;
	mov.u64 	%rd25952, %rd25946;
	mov.u64 	%rd25954, %rd25948;
	// begin inline asm
	add.cc.u64 %rd25956, %rd25956, %rd20383;
	addc.cc.u64 %rd25955, %rd25955, %rd20384;
	addc.cc.u64 %rd25954, %rd25954, %rd20385;
	addc.cc.u64 %rd25953, %rd25953, %rd20386;
	addc.cc.u64 %rd25952, %rd25952, %rd20387;
	addc.u64 %rd25951, %rd25951, %rd20388;
	
	// end inline asm
	setp.lt.u64 	%p359, %rd25951, %rd15;
	@%p359 bra 	$L__BB1_717;
	ld.const.u64 	%rd20395, [P_DEV];
	sub.s64 	%rd25956, %rd25956, %rd20395;
	ld.const.u64 	%rd20396, [P_DEV+8];
	sub.s64 	%rd25955, %rd25955, %rd20396;
	ld.const.u64 	%rd20397, [P_DEV+16];
	sub.s64 	%rd25954, %rd25954, %rd20397;
	ld.const.u64 	%rd20398, [P_DEV+24];
	sub.s64 	%rd25953, %rd25953, %rd20398;
	ld.const.u64 	%rd20399, [P_DEV+32];
	sub.s64 	%rd25952, %rd25952, %rd20399;
	ld.const.u64 	%rd20400, [P_DEV+40];
	sub.s64 	%rd25951, %rd25951, %rd20400;
$L__BB1_717:
	sub.s64 	%rd20407, %rd25950, %rd20383;
	sub.s64 	%rd20408, %rd25949, %rd20384;
	sub.s64 	%rd20409, %rd25948, %rd20385;
	sub.s64 	%rd20410, %rd25947, %rd20386;
	sub.s64 	%rd20411, %rd25946, %rd20387;
	sub.s64 	%rd20412, %rd25945, %rd20388;
	mov.u64 	%rd25959, %rd25953;
	mov.u64 	%rd25961, %rd25955;
	mov.u64 	%rd25958, %rd25952;
	mov.u64 	%rd25960, %rd25954;
	mov.u64 	%rd25962, %rd25956;
	mov.u64 	%rd25957, %rd25951;
	// begin inline asm
	add.cc.u64 %rd25962, %rd25962, %rd20407;
	addc.cc.u64 %rd25961, %rd25961, %rd20408;
	addc.cc.u64 %rd25960, %rd25960, %rd20409;
	addc.cc.u64 %rd25959, %rd25959, %rd20410;
	addc.cc.u64 %rd25958, %rd25958, %rd20411;
	addc.u64 %rd25957, %rd25957, %rd20412;
	
	// end inline asm
	setp.lt.u64 	%p360, %rd25957, %rd15;
	@%p360 bra 	$L__BB1_719;
	ld.const.u64 	%rd20419, [P_DEV];
	sub.s64 	%rd25962, %rd25962, %rd20419;
	ld.const.u64 	%rd20420, [P_DEV+8];
	sub.s64 	%rd25961, %rd25961, %rd20420;
	ld.const.u64 	%rd20421, [P_DEV+16];
	sub.s64 	%rd25960, %rd25960, %rd20421;
	ld.const.u64 	%rd20422, [P_DEV+24];
	sub.s64 	%rd25959, %rd25959, %rd20422;
	ld.const.u64 	%rd20423, [P_DEV+32];
	sub.s64 	%rd25958, %rd25958, %rd20423;
	ld.const.u64 	%rd20424, [P_DEV+40];
	sub.s64 	%rd25957, %rd25957, %rd20424;
$L__BB1_719:
	sub.s64 	%rd20431, %rd25956, %rd20407;
	sub.s64 	%rd20432, %rd25955, %rd20408;
	sub.s64 	%rd20433, %rd25954, %rd20409;
	sub.s64 	%rd20434, %rd25953, %rd20410;
	sub.s64 	%rd20435, %rd25952, %rd20411;
	sub.s64 	%rd20436, %rd25951, %rd20412;
	mov.u64 	%rd25965, %rd25959;
	mov.u64 	%rd25967, %rd25961;
	mov.u64 	%rd25964, %rd25958;
	mov.u64 	%rd25966, %rd25960;
	mov.u64 	%rd25968, %rd25962;
	mov.u64 	%rd25963, %rd25957;
	// begin inline asm
	add.cc.u64 %rd25968, %rd25968, %rd20431;
	addc.cc.u64 %rd25967, %rd25967, %rd20432;
	addc.cc.u64 %rd25966, %rd25966, %rd20433;
	addc.cc.u64 %rd25965, %rd25965, %rd20434;
	addc.cc.u64 %rd25964, %rd25964, %rd20435;
	addc.u64 %rd25963, %rd25963, %rd20436;
	
	// end inline asm
	setp.lt.u64 	%p361, %rd25963, %rd15;
	@%p361 bra 	$L__BB1_721;
	ld.const.u64 	%rd20443, [P_DEV];
	sub.s64 	%rd25968, %rd25968, %rd20443;
	ld.const.u64 	%rd20444, [P_DEV+8];
	sub.s64 	%rd25967, %rd25967, %rd20444;
	ld.const.u64 	%rd20445, [P_DEV+16];
	sub.s64 	%rd25966, %rd25966, %rd20445;
	ld.const.u64 	%rd20446, [P_DEV+24];
	sub.s64 	%rd25965, %rd25965, %rd20446;
	ld.const.u64 	%rd20447, [P_DEV+32];
	sub.s64 	%rd25964, %rd25964, %rd20447;
	ld.const.u64 	%rd20448, [P_DEV+40];
	sub.s64 	%rd25963, %rd25963, %rd20448;
$L__BB1_721:
	sub.s64 	%rd20455, %rd25962, %rd20431;
	sub.s64 	%rd20456, %rd25961, %rd20432;
	sub.s64 	%rd20457, %rd25960, %rd20433;
	sub.s64 	%rd20458, %rd25959, %rd20434;
	sub.s64 	%rd20459, %rd25958, %rd20435;
	sub.s64 	%rd20460, %rd25957, %rd20436;
	mov.u64 	%rd25973, %rd25967;
	mov.u64 	%rd25970, %rd25964;
	mov.u64 	%rd25972, %rd25966;
	mov.u64 	%rd25974, %rd25968;
	mov.u64 	%rd25969, %rd25963;
	mov.u64 	%rd25971, %rd25965;
	// begin inline asm
	add.cc.u64 %rd25974, %rd25974, %rd20455;
	addc.cc.u64 %rd25973, %rd25973, %rd20456;
	addc.cc.u64 %rd25972, %rd25972, %rd20457;
	addc.cc.u64 %rd25971, %rd25971, %rd20458;
	addc.cc.u64 %rd25970, %rd25970, %rd20459;
	addc.u64 %rd25969, %rd25969, %rd20460;
	
	// end inline asm
	setp.lt.u64 	%p362, %rd25969, %rd15;
	@%p362 bra 	$L__BB1_723;
	ld.const.u64 	%rd20467, [P_DEV];
	sub.s64 	%rd25974, %rd25974, %rd20467;
	ld.const.u64 	%rd20468, [P_DEV+8];
	sub.s64 	%rd25973, %rd25973, %rd20468;
	ld.const.u64 	%rd20469, [P_DEV+16];
	sub.s64 	%rd25972, %rd25972, %rd20469;
	ld.const.u64 	%rd20470, [P_DEV+24];
	sub.s64 	%rd25971, %rd25971, %rd20470;
	ld.const.u64 	%rd20471, [P_DEV+32];
	sub.s64 	%rd25970, %rd25970, %rd20471;
	ld.const.u64 	%rd20472, [P_DEV+40];
	sub.s64 	%rd25969, %rd25969, %rd20472;
$L__BB1_723:
	sub.s64 	%rd20479, %rd25968, %rd20455;
	sub.s64 	%rd20480, %rd25967, %rd20456;
	sub.s64 	%rd20481, %rd25966, %rd20457;
	sub.s64 	%rd20482, %rd25965, %rd20458;
	sub.s64 	%rd20483, %rd25964, %rd20459;
	sub.s64 	%rd20484, %rd25963, %rd20460;
	mov.u64 	%rd25976, %rd25970;
	mov.u64 	%rd25978, %rd25972;
	mov.u64 	%rd25980, %rd25974;
	mov.u64 	%rd25975, %rd25969;
	mov.u64 	%rd25977, %rd25971;
	mov.u64 	%rd25979, %rd25973;
	// begin inline asm
	add.cc.u64 %rd25980, %rd25980, %rd20479;
	addc.cc.u64 %rd25979, %rd25979, %rd20480;
	addc.cc.u64 %rd25978, %rd25978, %rd20481;
	addc.cc.u64 %rd25977, %rd25977, %rd20482;
	addc.cc.u64 %rd25976, %rd25976, %rd20483;
	addc.u64 %rd25975, %rd25975, %rd20484;
	
	// end inline asm
	setp.lt.u64 	%p363, %rd25975, %rd15;
	@%p363 bra 	$L__BB1_725;
	ld.const.u64 	%rd20491, [P_DEV];
	sub.s64 	%rd25980, %rd25980, %rd20491;
	ld.const.u64 	%rd20492, [P_DEV+8];
	sub.s64 	%rd25979, %rd25979, %rd20492;
	ld.const.u64 	%rd20493, [P_DEV+16];
	sub.s64 	%rd25978, %rd25978, %rd20493;
	ld.const.u64 	%rd20494, [P_DEV+24];
	sub.s64 	%rd25977, %rd25977, %rd20494;
	ld.const.u64 	%rd20495, [P_DEV+32];
	sub.s64 	%rd25976, %rd25976, %rd20495;
	ld.const.u64 	%rd20496, [P_DEV+40];
	sub.s64 	%rd25975, %rd25975, %rd20496;
$L__BB1_725:
	sub.s64 	%rd20503, %rd25974, %rd20479;
	sub.s64 	%rd20504, %rd25973, %rd20480;
	sub.s64 	%rd20505, %rd25972, %rd20481;
	sub.s64 	%rd20506, %rd25971, %rd20482;
	sub.s64 	%rd20507, %rd25970, %rd20483;
	sub.s64 	%rd20508, %rd25969, %rd20484;
	mov.u64 	%rd25982, %rd25976;
	mov.u64 	%rd25984, %rd25978;
	mov.u64 	%rd25986, %rd25980;
	mov.u64 	%rd25981, %rd25975;
	mov.u64 	%rd25983, %rd25977;
	mov.u64 	%rd25985, %rd25979;
	// begin inline asm
	add.cc.u64 %rd25986, %rd25986, %rd20503;
	addc.cc.u64 %rd25985, %rd25985, %rd20504;
	addc.cc.u64 %rd25984, %rd25984, %rd20505;
	addc.cc.u64 %rd25983, %rd25983, %rd20506;
	addc.cc.u64 %rd25982, %rd25982, %rd20507;
	addc.u64 %rd25981, %rd25981, %rd20508;
	
	// end inline asm
	setp.lt.u64 	%p364, %rd25981, %rd15;
	@%p364 bra 	$L__BB1_727;
	ld.const.u64 	%rd20515, [P_DEV];
	sub.s64 	%rd25986, %rd25986, %rd20515;
	ld.const.u64 	%rd20516, [P_DEV+8];
	sub.s64 	%rd25985, %rd25985, %rd20516;
	ld.const.u64 	%rd20517, [P_DEV+16];
	sub.s64 	%rd25984, %rd25984, %rd20517;
	ld.const.u64 	%rd20518, [P_DEV+24];
	sub.s64 	%rd25983, %rd25983, %rd20518;
	ld.const.u64 	%rd20519, [P_DEV+32];
	sub.s64 	%rd25982, %rd25982, %rd20519;
	ld.const.u64 	%rd20520, [P_DEV+40];
	sub.s64 	%rd25981, %rd25981, %rd20520;
$L__BB1_727:
	sub.s64 	%rd20527, %rd25980, %rd20503;
	sub.s64 	%rd20528, %rd25979, %rd20504;
	sub.s64 	%rd20529, %rd25978, %rd20505;
	sub.s64 	%rd20530, %rd25977, %rd20506;
	sub.s64 	%rd20531, %rd25976, %rd20507;
	sub.s64 	%rd20532, %rd25975, %rd20508;
	mov.u64 	%rd25990, %rd25984;
	mov.u64 	%rd25992, %rd25986;
	mov.u64 	%rd25987, %rd25981;
	mov.u64 	%rd25989, %rd25983;
	mov.u64 	%rd25991, %rd25985;
	mov.u64 	%rd25988, %rd25982;
	// begin inline asm
	add.cc.u64 %rd25992, %rd25992, %rd20527;
	addc.cc.u64 %rd25991, %rd25991, %rd20528;
	addc.cc.u64 %rd25990, %rd25990, %rd20529;
	addc.cc.u64 %rd25989, %rd25989, %rd20530;
	addc.cc.u64 %rd25988, %rd25988, %rd20531;
	addc.u64 %rd25987, %rd25987, %rd20532;
	
	// end inline asm
	setp.lt.u64 	%p365, %rd25987, %rd15;
	@%p365 bra 	$L__BB1_729;
	ld.const.u64 	%rd20539, [P_DEV];
	sub.s64 	%rd25992, %rd25992, %rd20539;
	ld.const.u64 	%rd20540, [P_DEV+8];
	sub.s64 	%rd25991, %rd25991, %rd20540;
	ld.const.u64 	%rd20541, [P_DEV+16];
	sub.s64 	%rd25990, %rd25990, %rd20541;
	ld.const.u64 	%rd20542, [P_DEV+24];
	sub.s64 	%rd25989, %rd25989, %rd20542;
	ld.const.u64 	%rd20543, [P_DEV+32];
	sub.s64 	%rd25988, %rd25988, %rd20543;
	ld.const.u64 	%rd20544, [P_DEV+40];
	sub.s64 	%rd25987, %rd25987, %rd20544;
$L__BB1_729:
	sub.s64 	%rd20551, %rd25986, %rd20527;
	sub.s64 	%rd20552, %rd25985, %rd20528;
	sub.s64 	%rd20553, %rd25984, %rd20529;
	sub.s64 	%rd20554, %rd25983, %rd20530;
	sub.s64 	%rd20555, %rd25982, %rd20531;
	sub.s64 	%rd20556, %rd25981, %rd20532;
	mov.u64 	%rd25998, %rd25992;
	mov.u64 	%rd25993, %rd25987;
	mov.u64 	%rd25995, %rd25989;
	mov.u64 	%rd25997, %rd25991;
	mov.u64 	%rd25994, %rd25988;
	mov.u64 	%rd25996, %rd25990;
	// begin inline asm
	add.cc.u64 %rd25998, %rd25998, %rd20551;
	addc.cc.u64 %rd25997, %rd25997, %rd20552;
	addc.cc.u64 %rd25996, %rd25996, %rd20553;
	addc.cc.u64 %rd25995, %rd25995, %rd20554;
	addc.cc.u64 %rd25994, %rd25994, %rd20555;
	addc.u64 %rd25993, %rd25993, %rd20556;
	
	// end inline asm
	setp.lt.u64 	%p366, %rd25993, %rd15;
	@%p366 bra 	$L__BB1_731;
	ld.const.u64 	%rd20563, [P_DEV];
	sub.s64 	%rd25998, %rd25998, %rd20563;
	ld.const.u64 	%rd20564, [P_DEV+8];
	sub.s64 	%rd25997, %rd25997, %rd20564;
	ld.const.u64 	%rd20565, [P_DEV+16];
	sub.s64 	%rd25996, %rd25996, %rd20565;
	ld.const.u64 	%rd20566, [P_DEV+24];
	sub.s64 	%rd25995, %rd25995, %rd20566;
	ld.const.u64 	%rd20567, [P_DEV+32];
	sub.s64 	%rd25994, %rd25994, %rd20567;
	ld.const.u64 	%rd20568, [P_DEV+40];
	sub.s64 	%rd25993, %rd25993, %rd20568;
$L__BB1_731:
	sub.s64 	%rd20575, %rd25992, %rd20551;
	sub.s64 	%rd20576, %rd25991, %rd20552;
	sub.s64 	%rd20577, %rd25990, %rd20553;
	sub.s64 	%rd20578, %rd25989, %rd20554;
	sub.s64 	%rd20579, %rd25988, %rd20555;
	sub.s64 	%rd20580, %rd25987, %rd20556;
	mov.u64 	%rd26004, %rd25998;
	mov.u64 	%rd25999, %rd25993;
	mov.u64 	%rd26001, %rd25995;
	mov.u64 	%rd26003, %rd25997;
	mov.u64 	%rd26000, %rd25994;
	mov.u64 	%rd26002, %rd25996;
	// begin inline asm
	add.cc.u64 %rd26004, %rd26004, %rd20575;
	addc.cc.u64 %rd26003, %rd26003, %rd20576;
	addc.cc.u64 %rd26002, %rd26002, %rd20577;
	addc.cc.u64 %rd26001, %rd26001, %rd20578;
	addc.cc.u64 %rd26000, %rd26000, %rd20579;
	addc.u64 %rd25999, %rd25999, %rd20580;
	
	// end inline asm
	setp.lt.u64 	%p367, %rd25999, %rd15;
	@%p367 bra 	$L__BB1_733;
	ld.const.u64 	%rd20587, [P_DEV];
	sub.s64 	%rd26004, %rd26004, %rd20587;
	ld.const.u64 	%rd20588, [P_DEV+8];
	sub.s64 	%rd26003, %rd26003, %rd20588;
	ld.const.u64 	%rd20589, [P_DEV+16];
	sub.s64 	%rd26002, %rd26002, %rd20589;
	ld.const.u64 	%rd20590, [P_DEV+24];
	sub.s64 	%rd26001, %rd26001, %rd20590;
	ld.const.u64 	%rd20591, [P_DEV+32];
	sub.s64 	%rd26000, %rd26000, %rd20591;
	ld.const.u64 	%rd20592, [P_DEV+40];
	sub.s64 	%rd25999, %rd25999, %rd20592;
$L__BB1_733:
	sub.s64 	%rd20599, %rd25998, %rd20575;
	sub.s64 	%rd20600, %rd25997, %rd20576;
	sub.s64 	%rd20601, %rd25996, %rd20577;
	sub.s64 	%rd20602, %rd25995, %rd20578;
	sub.s64 	%rd20603, %rd25994, %rd20579;
	sub.s64 	%rd20604, %rd25993, %rd20580;
	mov.u64 	%rd26007, %rd26001;
	mov.u64 	%rd26009, %rd26003;
	mov.u64 	%rd26006, %rd26000;
	mov.u64 	%rd26008, %rd26002;
	mov.u64 	%rd26010, %rd26004;
	mov.u64 	%rd26005, %rd25999;
	// begin inline asm
	add.cc.u64 %rd26010, %rd26010, %rd20599;
	addc.cc.u64 %rd26009, %rd26009, %rd20600;
	addc.cc.u64 %rd26008, %rd26008, %rd20601;
	addc.cc.u64 %rd26007, %rd26007, %rd20602;
	addc.cc.u64 %rd26006, %rd26006, %rd20603;
	addc.u64 %rd26005, %rd26005, %rd20604;
	
	// end inline asm
	setp.lt.u64 	%p368, %rd26005, %rd15;
	@%p368 bra 	$L__BB1_735;
	ld.const.u64 	%rd20611, [P_DEV];
	sub.s64 	%rd26010, %rd26010, %rd20611;
	ld.const.u64 	%rd20612, [P_DEV+8];
	sub.s64 	%rd26009, %rd26009, %rd20612;
	ld.const.u64 	%rd20613, [P_DEV+16];
	sub.s64 	%rd26008, %rd26008, %rd20613;
	ld.const.u64 	%rd20614, [P_DEV+24];
	sub.s64 	%rd26007, %rd26007, %rd20614;
	ld.const.u64 	%rd20615, [P_DEV+32];
	sub.s64 	%rd26006, %rd26006, %rd20615;
	ld.const.u64 	%rd20616, [P_DEV+40];
	sub.s64 	%rd26005, %rd26005, %rd20616;
$L__BB1_735:
	sub.s64 	%rd20623, %rd26004, %rd20599;
	sub.s64 	%rd20624, %rd26003, %rd20600;
	sub.s64 	%rd20625, %rd26002, %rd20601;
	sub.s64 	%rd20626, %rd26001, %rd20602;
	sub.s64 	%rd20627, %rd26000, %rd20603;
	sub.s64 	%rd20628, %rd25999, %rd20604;
	mov.u64 	%rd26013, %rd26007;
	mov.u64 	%rd26015, %rd26009;
	mov.u64 	%rd26012, %rd26006;
	mov.u64 	%rd26014, %rd26008;
	mov.u64 	%rd26016, %rd26010;
	mov.u64 	%rd26011, %rd26005;
	// begin inline asm
	add.cc.u64 %rd26016, %rd26016, %rd20623;
	addc.cc.u64 %rd26015, %rd26015, %rd20624;
	addc.cc.u64 %rd26014, %rd26014, %rd20625;
	addc.cc.u64 %rd26013, %rd26013, %rd20626;
	addc.cc.u64 %rd26012, %rd26012, %rd20627;
	addc.u64 %rd26011, %rd26011, %rd20628;
	
	// end inline asm
	setp.lt.u64 	%p369, %rd26011, %rd15;
	@%p369 bra 	$L__BB1_737;
	ld.const.u64 	%rd20635, [P_DEV];
	sub.s64 	%rd26016, %rd26016, %rd20635;
	ld.const.u64 	%rd20636, [P_DEV+8];
	sub.s64 	%rd26015, %rd26015, %rd20636;
	ld.const.u64 	%rd20637, [P_DEV+16];
	sub.s64 	%rd26014, %rd26014, %rd20637;
	ld.const.u64 	%rd20638, [P_DEV+24];
	sub.s64 	%rd26013, %rd26013, %rd20638;
	ld.const.u64 	%rd20639, [P_DEV+32];
	sub.s64 	%rd26012, %rd26012, %rd20639;
	ld.const.u64 	%rd20640, [P_DEV+40];
	sub.s64 	%rd26011, %rd26011, %rd20640;
$L__BB1_737:
	sub.s64 	%rd20647, %rd26010, %rd20623;
	sub.s64 	%rd20648, %rd26009, %rd20624;
	sub.s64 	%rd20649, %rd26008, %rd20625;
	sub.s64 	%rd20650, %rd26007, %rd20626;
	sub.s64 	%rd20651, %rd26006, %rd20627;
	sub.s64 	%rd20652, %rd26005, %rd20628;
	mov.u64 	%rd26021, %rd26015;
	mov.u64 	%rd26018, %rd26012;
	mov.u64 	%rd26020, %rd26014;
	mov.u64 	%rd26022, %rd26016;
	mov.u64 	%rd26017, %rd26011;
	mov.u64 	%rd26019, %rd26013;
	// begin inline asm
	add.cc.u64 %rd26022, %rd26022, %rd20647;
	addc.cc.u64 %rd26021, %rd26021, %rd20648;
	addc.cc.u64 %rd26020, %rd26020, %rd20649;
	addc.cc.u64 %rd26019, %rd26019, %rd20650;
	addc.cc.u64 %rd26018, %rd26018, %rd20651;
	addc.u64 %rd26017, %rd26017, %rd20652;
	
	// end inline asm
	setp.lt.u64 	%p370, %rd26017, %rd15;
	@%p370 bra 	$L__BB1_739;
	ld.const.u64 	%rd20659, [P_DEV];
	sub.s64 	%rd26022, %rd26022, %rd20659;
	ld.const.u64 	%rd20660, [P_DEV+8];
	sub.s64 	%rd26021, %rd26021, %rd20660;
	ld.const.u64 	%rd20661, [P_DEV+16];
	sub.s64 	%rd26020, %rd26020, %rd20661;
	ld.const.u64 	%rd20662, [P_DEV+24];
	sub.s64 	%rd26019, %rd26019, %rd20662;
	ld.const.u64 	%rd20663, [P_DEV+32];
	sub.s64 	%rd26018, %rd26018, %rd20663;
	ld.const.u64 	%rd20664, [P_DEV+40];
	sub.s64 	%rd26017, %rd26017, %rd20664;
$L__BB1_739:
	sub.s64 	%rd20671, %rd26016, %rd20647;
	sub.s64 	%rd20672, %rd26015, %rd20648;
	sub.s64 	%rd20673, %rd26014, %rd20649;
	sub.s64 	%rd20674, %rd26013, %rd20650;
	sub.s64 	%rd20675, %rd26012, %rd20651;
	sub.s64 	%rd20676, %rd26011, %rd20652;
	mov.u64 	%rd26024, %rd26018;
	mov.u64 	%rd26026, %rd26020;
	mov.u64 	%rd26028, %rd26022;
	mov.u64 	%rd26023, %rd26017;
	mov.u64 	%rd26025, %rd26019;
	mov.u64 	%rd26027, %rd26021;
	// begin inline asm
	add.cc.u64 %rd26028, %rd26028, %rd20671;
	addc.cc.u64 %rd26027, %rd26027, %rd20672;
	addc.cc.u64 %rd26026, %rd26026, %rd20673;
	addc.cc.u64 %rd26025, %rd26025, %rd20674;
	addc.cc.u64 %rd26024, %rd26024, %rd20675;
	addc.u64 %rd26023, %rd26023, %rd20676;
	
	// end inline asm
	setp.lt.u64 	%p371, %rd26023, %rd15;
	@%p371 bra 	$L__BB1_741;
	ld.const.u64 	%rd20683, [P_DEV];
	sub.s64 	%rd26028, %rd26028, %rd20683;
	ld.const.u64 	%rd20684, [P_DEV+8];
	sub.s64 	%rd26027, %rd26027, %rd20684;
	ld.const.u64 	%rd20685, [P_DEV+16];
	sub.s64 	%rd26026, %rd26026, %rd20685;
	ld.const.u64 	%rd20686, [P_DEV+24];
	sub.s64 	%rd26025, %rd26025, %rd20686;
	ld.const.u64 	%rd20687, [P_DEV+32];
	sub.s64 	%rd26024, %rd26024, %rd20687;
	ld.const.u64 	%rd20688, [P_DEV+40];
	sub.s64 	%rd26023, %rd26023, %rd20688;
$L__BB1_741:
	sub.s64 	%rd20695, %rd26022, %rd20671;
	sub.s64 	%rd20696, %rd26021, %rd20672;
	sub.s64 	%rd20697, %rd26020, %rd20673;
	sub.s64 	%rd20698, %rd26019, %rd20674;
	sub.s64 	%rd20699, %rd26018, %rd20675;
	sub.s64 	%rd20700, %rd26017, %rd20676;
	mov.u64 	%rd26030, %rd26024;
	mov.u64 	%rd26032, %rd26026;
	mov.u64 	%rd26034, %rd26028;
	mov.u64 	%rd26029, %rd26023;
	mov.u64 	%rd26031, %rd26025;
	mov.u64 	%rd26033, %rd26027;
	// begin inline asm
	add.cc.u64 %rd26034, %rd26034, %rd20695;
	addc.cc.u64 %rd26033, %rd26033, %rd20696;
	addc.cc.u64 %rd26032, %rd26032, %rd20697;
	addc.cc.u64 %rd26031, %rd26031, %rd20698;
	addc.cc.u64 %rd26030, %rd26030, %rd20699;
	addc.u64 %rd26029, %rd26029, %rd20700;
	
	// end inline asm
	setp.lt.u64 	%p372, %rd26029, %rd15;
	@%p372 bra 	$L__BB1_743;
	ld.const.u64 	%rd20707, [P_DEV];
	sub.s64 	%rd26034, %rd26034, %rd20707;
	ld.const.u64 	%rd20708, [P_DEV+8];
	sub.s64 	%rd26033, %rd26033, %rd20708;
	ld.const.u64 	%rd20709, [P_DEV+16];
	sub.s64 	%rd26032, %rd26032, %rd20709;
	ld.const.u64 	%rd20710, [P_DEV+24];
	sub.s64 	%rd26031, %rd26031, %rd20710;
	ld.const.u64 	%rd20711, [P_DEV+32];
	sub.s64 	%rd26030, %rd26030, %rd20711;
	ld.const.u64 	%rd20712, [P_DEV+40];
	sub.s64 	%rd26029, %rd26029, %rd20712;
$L__BB1_743:
	sub.s64 	%rd20719, %rd26028, %rd20695;
	sub.s64 	%rd20720, %rd26027, %rd20696;
	sub.s64 	%rd20721, %rd26026, %rd20697;
	sub.s64 	%rd20722, %rd26025, %rd20698;
	sub.s64 	%rd20723, %rd26024, %rd20699;
	sub.s64 	%rd20724, %rd26023, %rd20700;
	mov.u64 	%rd26038, %rd26032;
	mov.u64 	%rd26040, %rd26034;
	mov.u64 	%rd26035, %rd26029;
	mov.u64 	%rd26037, %rd26031;
	mov.u64 	%rd26039, %rd26033;
	mov.u64 	%rd26036, %rd26030;
	// begin inline asm
	add.cc.u64 %rd26040, %rd26040, %rd20719;
	addc.cc.u64 %rd26039, %rd26039, %rd20720;
	addc.cc.u64 %rd26038, %rd26038, %rd20721;
	addc.cc.u64 %rd26037, %rd26037, %rd20722;
	addc.cc.u64 %rd26036, %rd26036, %rd20723;
	addc.u64 %rd26035, %rd26035, %rd20724;
	
	// end inline asm
	setp.lt.u64 	%p373, %rd26035, %rd15;
	@%p373 bra 	$L__BB1_745;
	ld.const.u64 	%rd20731, [P_DEV];
	sub.s64 	%rd26040, %rd26040, %rd20731;
	ld.const.u64 	%rd20732, [P_DEV+8];
	sub.s64 	%rd26039, %rd26039, %rd20732;
	ld.const.u64 	%rd20733, [P_DEV+16];
	sub.s64 	%rd26038, %rd26038, %rd20733;
	ld.const.u64 	%rd20734, [P_DEV+24];
	sub.s64 	%rd26037, %rd26037, %rd20734;
	ld.const.u64 	%rd20735, [P_DEV+32];
	sub.s64 	%rd26036, %rd26036, %rd20735;
	ld.const.u64 	%rd20736, [P_DEV+40];
	sub.s64 	%rd26035, %rd26035, %rd20736;
$L__BB1_745:
	sub.s64 	%rd20743, %rd26034, %rd20719;
	sub.s64 	%rd20744, %rd26033, %rd20720;
	sub.s64 	%rd20745, %rd26032, %rd20721;
	sub.s64 	%rd20746, %rd26031, %rd20722;
	sub.s64 	%rd20747, %rd26030, %rd20723;
	sub.s64 	%rd20748, %rd26029, %rd20724;
	mov.u64 	%rd26046, %rd26040;
	mov.u64 	%rd26041, %rd26035;
	mov.u64 	%rd26043, %rd26037;
	mov.u64 	%rd26045, %rd26039;
	mov.u64 	%rd26042, %rd26036;
	mov.u64 	%rd26044, %rd26038;
	// begin inline asm
	add.cc.u64 %rd26046, %rd26046, %rd20743;
	addc.cc.u64 %rd26045, %rd26045, %rd20744;
	addc.cc.u64 %rd26044, %rd26044, %rd20745;
	addc.cc.u64 %rd26043, %rd26043, %rd20746;
	addc.cc.u64 %rd26042, %rd26042, %rd20747;
	addc.u64 %rd26041, %rd26041, %rd20748;
	
	// end inline asm
	setp.lt.u64 	%p374, %rd26041, %rd15;
	@%p374 bra 	$L__BB1_747;
	ld.const.u64 	%rd20755, [P_DEV];
	sub.s64 	%rd26046, %rd26046, %rd20755;
	ld.const.u64 	%rd20756, [P_DEV+8];
	sub.s64 	%rd26045, %rd26045, %rd20756;
	ld.const.u64 	%rd20757, [P_DEV+16];
	sub.s64 	%rd26044, %rd26044, %rd20757;
	ld.const.u64 	%rd20758, [P_DEV+24];
	sub.s64 	%rd26043, %rd26043, %rd20758;
	ld.const.u64 	%rd20759, [P_DEV+32];
	sub.s64 	%rd26042, %rd26042, %rd20759;
	ld.const.u64 	%rd20760, [P_DEV+40];
	sub.s64 	%rd26041, %rd26041, %rd20760;
$L__BB1_747:
	sub.s64 	%rd20767, %rd26040, %rd20743;
	sub.s64 	%rd20768, %rd26039, %rd20744;
	sub.s64 	%rd20769, %rd26038, %rd20745;
	sub.s64 	%rd20770, %rd26037, %rd20746;
	sub.s64 	%rd20771, %rd26036, %rd20747;
	sub.s64 	%rd20772, %rd26035, %rd20748;
	mov.u64 	%rd26052, %rd26046;
	mov.u64 	%rd26047, %rd26041;
	mov.u64 	%rd26049, %rd26043;
	mov.u64 	%rd26051, %rd26045;
	mov.u64 	%rd26048, %rd26042;
	mov.u64 	%rd26050, %rd26044;
	// begin inline asm
	add.cc.u64 %rd26052, %rd26052, %rd20767;
	addc.cc.u64 %rd26051, %rd26051, %rd20768;
	addc.cc.u64 %rd26050, %rd26050, %rd20769;
	addc.cc.u64 %rd26049, %rd26049, %rd20770;
	addc.cc.u64 %rd26048, %rd26048, %rd20771;
	addc.u64 %rd26047, %rd26047, %rd20772;
	
	// end inline asm
	setp.lt.u64 	%p375, %rd26047, %rd15;
	@%p375 bra 	$L__BB1_749;
	ld.const.u64 	%rd20779, [P_DEV];
	sub.s64 	%rd26052, %rd26052, %rd20779;
	ld.const.u64 	%rd20780, [P_DEV+8];
	sub.s64 	%rd26051, %rd26051, %rd20780;
	ld.const.u64 	%rd20781, [P_DEV+16];
	sub.s64 	%rd26050, %rd26050, %rd20781;
	ld.const.u64 	%rd20782, [P_DEV+24];
	sub.s64 	%rd26049, %rd26049, %rd20782;
	ld.const.u64 	%rd20783, [P_DEV+32];
	sub.s64 	%rd26048, %rd26048, %rd20783;
	ld.const.u64 	%rd20784, [P_DEV+40];
	sub.s64 	%rd26047, %rd26047, %rd20784;
$L__BB1_749:
	sub.s64 	%rd20791, %rd26046, %rd20767;
	sub.s64 	%rd20792, %rd26045, %rd20768;
	sub.s64 	%rd20793, %rd26044, %rd20769;
	sub.s64 	%rd20794, %rd26043, %rd20770;
	sub.s64 	%rd20795, %rd26042, %rd20771;
	sub.s64 	%rd20796, %rd26041, %rd20772;
	mov.u64 	%rd26055, %rd26049;
	mov.u64 	%rd26057, %rd26051;
	mov.u64 	%rd26054, %rd26048;
	mov.u64 	%rd26056, %rd26050;
	mov.u64 	%rd26058, %rd26052;
	mov.u64 	%rd26053, %rd26047;
	// begin inline asm
	add.cc.u64 %rd26058, %rd26058, %rd20791;
	addc.cc.u64 %rd26057, %rd26057, %rd20792;
	addc.cc.u64 %rd26056, %rd26056, %rd20793;
	addc.cc.u64 %rd26055, %rd26055, %rd20794;
	addc.cc.u64 %rd26054, %rd26054, %rd20795;
	addc.u64 %rd26053, %rd26053, %rd20796;
	
	// end inline asm
	setp.lt.u64 	%p376, %rd26053, %rd15;
	@%p376 bra 	$L__BB1_751;
	ld.const.u64 	%rd20803, [P_DEV];
	sub.s64 	%rd26058, %rd26058, %rd20803;
	ld.const.u64 	%rd20804, [P_DEV+8];
	sub.s64 	%rd26057, %rd26057, %rd20804;
	ld.const.u64 	%rd20805, [P_DEV+16];
	sub.s64 	%rd26056, %rd26056, %rd20805;
	ld.const.u64 	%rd20806, [P_DEV+24];
	sub.s64 	%rd26055, %rd26055, %rd20806;
	ld.const.u64 	%rd20807, [P_DEV+32];
	sub.s64 	%rd26054, %rd26054, %rd20807;
	ld.const.u64 	%rd20808, [P_DEV+40];
	sub.s64 	%rd26053, %rd26053, %rd20808;
$L__BB1_751:
	sub.s64 	%rd20815, %rd26052, %rd20791;
	sub.s64 	%rd20816, %rd26051, %rd20792;
	sub.s64 	%rd20817, %rd26050, %rd20793;
	sub.s64 	%rd20818, %rd26049, %rd20794;
	sub.s64 	%rd20819, %rd26048, %rd20795;
	sub.s64 	%rd20820, %rd26047, %rd20796;
	mov.u64 	%rd26061, %rd26055;
	mov.u64 	%rd26063, %rd26057;
	mov.u64 	%rd26060, %rd26054;
	mov.u64 	%rd26062, %rd26056;
	mov.u64 	%rd26064, %rd26058;
	mov.u64 	%rd26059, %rd26053;
	// begin inline asm
	add.cc.u64 %rd26064, %rd26064, %rd20815;
	addc.cc.u64 %rd26063, %rd26063, %rd20816;
	addc.cc.u64 %rd26062, %rd26062, %rd20817;
	addc.cc.u64 %rd26061, %rd26061, %rd20818;
	addc.cc.u64 %rd26060, %rd26060, %rd20819;
	addc.u64 %rd26059, %rd26059, %rd20820;
	
	// end inline asm
	setp.lt.u64 	%p377, %rd26059, %rd15;
	@%p377 bra 	$L__BB1_753;
	ld.const.u64 	%rd20827, [P_DEV];
	sub.s64 	%rd26064, %rd26064, %rd20827;
	ld.const.u64 	%rd20828, [P_DEV+8];
	sub.s64 	%rd26063, %rd26063, %rd20828;
	ld.const.u64 	%rd20829, [P_DEV+16];
	sub.s64 	%rd26062, %rd26062, %rd20829;
	ld.const.u64 	%rd20830, [P_DEV+24];
	sub.s64 	%rd26061, %rd26061, %rd20830;
	ld.const.u64 	%rd20831, [P_DEV+32];
	sub.s64 	%rd26060, %rd26060, %rd20831;
	ld.const.u64 	%rd20832, [P_DEV+40];
	sub.s64 	%rd26059, %rd26059, %rd20832;
$L__BB1_753:
	sub.s64 	%rd20839, %rd26058, %rd20815;
	sub.s64 	%rd20840, %rd26057, %rd20816;
	sub.s64 	%rd20841, %rd26056, %rd20817;
	sub.s64 	%rd20842, %rd26055, %rd20818;
	sub.s64 	%rd20843, %rd26054, %rd20819;
	sub.s64 	%rd20844, %rd26053, %rd20820;
	mov.u64 	%rd26069, %rd26063;
	mov.u64 	%rd26066, %rd26060;
	mov.u64 	%rd26068, %rd26062;
	mov.u64 	%rd26070, %rd26064;
	mov.u64 	%rd26065, %rd26059;
	mov.u64 	%rd26067, %rd26061;
	// begin inline asm
	add.cc.u64 %rd26070, %rd26070, %rd20839;
	addc.cc.u64 %rd26069, %rd26069, %rd20840;
	addc.cc.u64 %rd26068, %rd26068, %rd20841;
	addc.cc.u64 %rd26067, %rd26067, %rd20842;
	addc.cc.u64 %rd26066, %rd26066, %rd20843;
	addc.u64 %rd26065, %rd26065, %rd20844;
	
	// end inline asm
	setp.lt.u64 	%p378, %rd26065, %rd15;
	@%p378 bra 	$L__BB1_755;
	ld.const.u64 	%rd20851, [P_DEV];
	sub.s64 	%rd26070, %rd26070, %rd20851;
	ld.const.u64 	%rd20852, [P_DEV+8];
	sub.s64 	%rd26069, %rd26069, %rd20852;
	ld.const.u64 	%rd20853, [P_DEV+16];
	sub.s64 	%rd26068, %rd26068, %rd20853;
	ld.const.u64 	%rd20854, [P_DEV+24];
	sub.s64 	%rd26067, %rd26067, %rd20854;
	ld.const.u64 	%rd20855, [P_DEV+32];
	sub.s64 	%rd26066, %rd26066, %rd20855;
	ld.const.u64 	%rd20856, [P_DEV+40];
	sub.s64 	%rd26065, %rd26065, %rd20856;
$L__BB1_755:
	sub.s64 	%rd20863, %rd26064, %rd20839;
	sub.s64 	%rd20864, %rd26063, %rd20840;
	sub.s64 	%rd20865, %rd26062, %rd20841;
	sub.s64 	%rd20866, %rd26061, %rd20842;
	sub.s64 	%rd20867, %rd26060, %rd20843;
	sub.s64 	%rd20868, %rd26059, %rd20844;
	mov.u64 	%rd26072, %rd26066;
	mov.u64 	%rd26074, %rd26068;
	mov.u64 	%rd26076, %rd26070;
	mov.u64 	%rd26071, %rd26065;
	mov.u64 	%rd26073, %rd26067;
	mov.u64 	%rd26075, %rd26069;
	// begin inline asm
	add.cc.u64 %rd26076, %rd26076, %rd20863;
	addc.cc.u64 %rd26075, %rd26075, %rd20864;
	addc.cc.u64 %rd26074, %rd26074, %rd20865;
	addc.cc.u64 %rd26073, %rd26073, %rd20866;
	addc.cc.u64 %rd26072, %rd26072, %rd20867;
	addc.u64 %rd26071, %rd26071, %rd20868;
	
	// end inline asm
	setp.lt.u64 	%p379, %rd26071, %rd15;
	@%p379 bra 	$L__BB1_757;
	ld.const.u64 	%rd20875, [P_DEV];
	sub.s64 	%rd26076, %rd26076, %rd20875;
	ld.const.u64 	%rd20876, [P_DEV+8];
	sub.s64 	%rd26075, %rd26075, %rd20876;
	ld.const.u64 	%rd20877, [P_DEV+16];
	sub.s64 	%rd26074, %rd26074, %rd20877;
	ld.const.u64 	%rd20878, [P_DEV+24];
	sub.s64 	%rd26073, %rd26073, %rd20878;
	ld.const.u64 	%rd20879, [P_DEV+32];
	sub.s64 	%rd26072, %rd26072, %rd20879;
	ld.const.u64 	%rd20880, [P_DEV+40];
	sub.s64 	%rd26071, %rd26071, %rd20880;
$L__BB1_757:
	sub.s64 	%rd20887, %rd26070, %rd20863;
	sub.s64 	%rd20888, %rd26069, %rd20864;
	sub.s64 	%rd20889, %rd26068, %rd20865;
	sub.s64 	%rd20890, %rd26067, %rd20866;
	sub.s64 	%rd20891, %rd26066, %rd20867;
	sub.s64 	%rd20892, %rd26065, %rd20868;
	mov.u64 	%rd26078, %rd26072;
	mov.u64 	%rd26080, %rd26074;
	mov.u64 	%rd26082, %rd26076;
	mov.u64 	%rd26077, %rd26071;
	mov.u64 	%rd26079, %rd26073;
	mov.u64 	%rd26081, %rd26075;
	// begin inline asm
	add.cc.u64 %rd26082, %rd26082, %rd20887;
	addc.cc.u64 %rd26081, %rd26081, %rd20888;
	addc.cc.u64 %rd26080, %rd26080, %rd20889;
	addc.cc.u64 %rd26079, %rd26079, %rd20890;
	addc.cc.u64 %rd26078, %rd26078, %rd20891;
	addc.u64 %rd26077, %rd26077, %rd20892;
	
	// end inline asm
	setp.lt.u64 	%p380, %rd26077, %rd15;
	@%p380 bra 	$L__BB1_759;
	ld.const.u64 	%rd20899, [P_DEV];
	sub.s64 	%rd26082, %rd26082, %rd20899;
	ld.const.u64 	%rd20900, [P_DEV+8];
	sub.s64 	%rd26081, %rd26081, %rd20900;
	ld.const.u64 	%rd20901, [P_DEV+16];
	sub.s64 	%rd26080, %rd26080, %rd20901;
	ld.const.u64 	%rd20902, [P_DEV+24];
	sub.s64 	%rd26079, %rd26079, %rd20902;
	ld.const.u64 	%rd20903, [P_DEV+32];
	sub.s64 	%rd26078, %rd26078, %rd20903;
	ld.const.u64 	%rd20904, [P_DEV+40];
	sub.s64 	%rd26077, %rd26077, %rd20904;
$L__BB1_759:
	sub.s64 	%rd20911, %rd26076, %rd20887;
	sub.s64 	%rd20912, %rd26075, %rd20888;
	sub.s64 	%rd20913, %rd26074, %rd20889;
	sub.s64 	%rd20914, %rd26073, %rd20890;
	sub.s64 	%rd20915, %rd26072, %rd20891;
	sub.s64 	%rd20916, %rd26071, %rd20892;
	mov.u64 	%rd26086, %rd26080;
	mov.u64 	%rd26088, %rd26082;
	mov.u64 	%rd26083, %rd26077;
	mov.u64 	%rd26085, %rd26079;
	mov.u64 	%rd26087, %rd26081;
	mov.u64 	%rd26084, %rd26078;
	// begin inline asm
	add.cc.u64 %rd26088, %rd26088, %rd20911;
	addc.cc.u64 %rd26087, %rd26087, %rd20912;
	addc.cc.u64 %rd26086, %rd26086, %rd20913;
	addc.cc.u64 %rd26085, %rd26085, %rd20914;
	addc.cc.u64 %rd26084, %rd26084, %rd20915;
	addc.u64 %rd26083, %rd26083, %rd20916;
	
	// end inline asm
	setp.lt.u64 	%p381, %rd26083, %rd15;
	@%p381 bra 	$L__BB1_761;
	ld.const.u64 	%rd20923, [P_DEV];
	sub.s64 	%rd26088, %rd26088, %rd20923;
	ld.const.u64 	%rd20924, [P_DEV+8];
	sub.s64 	%rd26087, %rd26087, %rd20924;
	ld.const.u64 	%rd20925, [P_DEV+16];
	sub.s64 	%rd26086, %rd26086, %rd20925;
	ld.const.u64 	%rd20926, [P_DEV+24];
	sub.s64 	%rd26085, %rd26085, %rd20926;
	ld.const.u64 	%rd20927, [P_DEV+32];
	sub.s64 	%rd26084, %rd26084, %rd20927;
	ld.const.u64 	%rd20928, [P_DEV+40];
	sub.s64 	%rd26083, %rd26083, %rd20928;
$L__BB1_761:
	sub.s64 	%rd20935, %rd26082, %rd20911;
	sub.s64 	%rd20936, %rd26081, %rd20912;
	sub.s64 	%rd20937, %rd26080, %rd20913;
	sub.s64 	%rd20938, %rd26079, %rd20914;
	sub.s64 	%rd20939, %rd26078, %rd20915;
	sub.s64 	%rd20940, %rd26077, %rd20916;
	mov.u64 	%rd26094, %rd26088;
	mov.u64 	%rd26089, %rd26083;
	mov.u64 	%rd26091, %rd26085;
	mov.u64 	%rd26093, %rd26087;
	mov.u64 	%rd26090, %rd26084;
	mov.u64 	%rd26092, %rd26086;
	// begin inline asm
	add.cc.u64 %rd26094, %rd26094, %rd20935;
	addc.cc.u64 %rd26093, %rd26093, %rd20936;
	addc.cc.u64 %rd26092, %rd26092, %rd20937;
	addc.cc.u64 %rd26091, %rd26091, %rd20938;
	addc.cc.u64 %rd26090, %rd26090, %rd20939;
	addc.u64 %rd26089, %rd26089, %rd20940;
	
	// end inline asm
	setp.lt.u64 	%p382, %rd26089, %rd15;
	@%p382 bra 	$L__BB1_763;
	ld.const.u64 	%rd20947, [P_DEV];
	sub.s64 	%rd26094, %rd26094, %rd20947;
	ld.const.u64 	%rd20948, [P_DEV+8];
	sub.s64 	%rd26093, %rd26093, %rd20948;
	ld.const.u64 	%rd20949, [P_DEV+16];
	sub.s64 	%rd26092, %rd26092, %rd20949;
	ld.const.u64 	%rd20950, [P_DEV+24];
	sub.s64 	%rd26091, %rd26091, %rd20950;
	ld.const.u64 	%rd20951, [P_DEV+32];
	sub.s64 	%rd26090, %rd26090, %rd20951;
	ld.const.u64 	%rd20952, [P_DEV+40];
	sub.s64 	%rd26089, %rd26089, %rd20952;
$L__BB1_763:
	sub.s64 	%rd20959, %rd26088, %rd20935;
	sub.s64 	%rd20960, %rd26087, %rd20936;
	sub.s64 	%rd20961, %rd26086, %rd20937;
	sub.s64 	%rd20962, %rd26085, %rd20938;
	sub.s64 	%rd20963, %rd26084, %rd20939;
	sub.s64 	%rd20964, %rd26083, %rd20940;
	mov.u64 	%rd26100, %rd26094;
	mov.u64 	%rd26095, %rd26089;
	mov.u64 	%rd26097, %rd26091;
	mov.u64 	%rd26099, %rd26093;
	mov.u64 	%rd26096, %rd26090;
	mov.u64 	%rd26098, %rd26092;
	// begin inline asm
	add.cc.u64 %rd26100, %rd26100, %rd20959;
	addc.cc.u64 %rd26099, %rd26099, %rd20960;
	addc.cc.u64 %rd26098, %rd26098, %rd20961;
	addc.cc.u64 %rd26097, %rd26097, %rd20962;
	addc.cc.u64 %rd26096, %rd26096, %rd20963;
	addc.u64 %rd26095, %rd26095, %rd20964;
	
	// end inline asm
	setp.lt.u64 	%p383, %rd26095, %rd15;
	@%p383 bra 	$L__BB1_765;
	ld.const.u64 	%rd20971, [P_DEV];
	sub.s64 	%rd26100, %rd26100, %rd20971;
	ld.const.u64 	%rd20972, [P_DEV+8];
	sub.s64 	%rd26099, %rd26099, %rd20972;
	ld.const.u64 	%rd20973, [P_DEV+16];
	sub.s64 	%rd26098, %rd26098, %rd20973;
	ld.const.u64 	%rd20974, [P_DEV+24];
	sub.s64 	%rd26097, %rd26097, %rd20974;
	ld.const.u64 	%rd20975, [P_DEV+32];
	sub.s64 	%rd26096, %rd26096, %rd20975;
	ld.const.u64 	%rd20976, [P_DEV+40];
	sub.s64 	%rd26095, %rd26095, %rd20976;
$L__BB1_765:
	sub.s64 	%rd20983, %rd26094, %rd20959;
	sub.s64 	%rd20984, %rd26093, %rd20960;
	sub.s64 	%rd20985, %rd26092, %rd20961;
	sub.s64 	%rd20986, %rd26091, %rd20962;
	sub.s64 	%rd20987, %rd26090, %rd20963;
	sub.s64 	%rd20988, %rd26089, %rd20964;
	mov.u64 	%rd26103, %rd26097;
	mov.u64 	%rd26105, %rd26099;
	mov.u64 	%rd26102, %rd26096;
	mov.u64 	%rd26104, %rd26098;
	mov.u64 	%rd26106, %rd26100;
	mov.u64 	%rd26101, %rd26095;
	// begin inline asm
	add.cc.u64 %rd26106, %rd26106, %rd20983;
	addc.cc.u64 %rd26105, %rd26105, %rd20984;
	addc.cc.u64 %rd26104, %rd26104, %rd20985;
	addc.cc.u64 %rd26103, %rd26103, %rd20986;
	addc.cc.u64 %rd26102, %rd26102, %rd20987;
	addc.u64 %rd26101, %rd26101, %rd20988;
	
	// end inline asm
	setp.lt.u64 	%p384, %rd26101, %rd15;
	@%p384 bra 	$L__BB1_767;
	ld.const.u64 	%rd20995, [P_DEV];
	sub.s64 	%rd26106, %rd26106, %rd20995;
	ld.const.u64 	%rd20996, [P_DEV+8];
	sub.s64 	%rd26105, %rd26105, %rd20996;
	ld.const.u64 	%rd20997, [P_DEV+16];
	sub.s64 	%rd26104, %rd26104, %rd20997;
	ld.const.u64 	%rd20998, [P_DEV+24];
	sub.s64 	%rd26103, %rd26103, %rd20998;
	ld.const.u64 	%rd20999, [P_DEV+32];
	sub.s64 	%rd26102, %rd26102, %rd20999;
	ld.const.u64 	%rd21000, [P_DEV+40];
	sub.s64 	%rd26101, %rd26101, %rd21000;
$L__BB1_767:
	sub.s64 	%rd21007, %rd26100, %rd20983;
	sub.s64 	%rd21008, %rd26099, %rd20984;
	sub.s64 	%rd21009, %rd26098, %rd20985;
	sub.s64 	%rd21010, %rd26097, %rd20986;
	sub.s64 	%rd21011, %rd26096, %rd20987;
	sub.s64 	%rd21012, %rd26095, %rd20988;
	mov.u64 	%rd26109, %rd26103;
	mov.u64 	%rd26111, %rd26105;
	mov.u64 	%rd26108, %rd26102;
	mov.u64 	%rd26110, %rd26104;
	mov.u64 	%rd26112, %rd26106;
	mov.u64 	%rd26107, %rd26101;
	// begin inline asm
	add.cc.u64 %rd26112, %rd26112, %rd21007;
	addc.cc.u64 %rd26111, %rd26111, %rd21008;
	addc.cc.u64 %rd26110, %rd26110, %rd21009;
	addc.cc.u64 %rd26109, %rd26109, %rd21010;
	addc.cc.u64 %rd26108, %rd26108, %rd21011;
	addc.u64 %rd26107, %rd26107, %rd21012;
	
	// end inline asm
	setp.lt.u64 	%p385, %rd26107, %rd15;
	@%p385 bra 	$L__BB1_769;
	ld.const.u64 	%rd21019, [P_DEV];
	sub.s64 	%rd26112, %rd26112, %rd21019;
	ld.const.u64 	%rd21020, [P_DEV+8];
	sub.s64 	%rd26111, %rd26111, %rd21020;
	ld.const.u64 	%rd21021, [P_DEV+16];
	sub.s64 	%rd26110, %rd26110, %rd21021;
	ld.const.u64 	%rd21022, [P_DEV+24];
	sub.s64 	%rd26109, %rd26109, %rd21022;
	ld.const.u64 	%rd21023, [P_DEV+32];
	sub.s64 	%rd26108, %rd26108, %rd21023;
	ld.const.u64 	%rd21024, [P_DEV+40];
	sub.s64 	%rd26107, %rd26107, %rd21024;
$L__BB1_769:
	sub.s64 	%rd21031, %rd26106, %rd21007;
	sub.s64 	%rd21032, %rd26105, %rd21008;
	sub.s64 	%rd21033, %rd26104, %rd21009;
	sub.s64 	%rd21034, %rd26103, %rd21010;
	sub.s64 	%rd21035, %rd26102, %rd21011;
	sub.s64 	%rd21036, %rd26101, %rd21012;
	mov.u64 	%rd26117, %rd26111;
	mov.u64 	%rd26114, %rd26108;
	mov.u64 	%rd26116, %rd26110;
	mov.u64 	%rd26118, %rd26112;
	mov.u64 	%rd26113, %rd26107;
	mov.u64 	%rd26115, %rd26109;
	// begin inline asm
	add.cc.u64 %rd26118, %rd26118, %rd21031;
	addc.cc.u64 %rd26117, %rd26117, %rd21032;
	addc.cc.u64 %rd26116, %rd26116, %rd21033;
	addc.cc.u64 %rd26115, %rd26115, %rd21034;
	addc.cc.u64 %rd26114, %rd26114, %rd21035;
	addc.u64 %rd26113, %rd26113, %rd21036;
	
	// end inline asm
	setp.lt.u64 	%p386, %rd26113, %rd15;
	@%p386 bra 	$L__BB1_771;
	ld.const.u64 	%rd21043, [P_DEV];
	sub.s64 	%rd26118, %rd26118, %rd21043;
	ld.const.u64 	%rd21044, [P_DEV+8];
	sub.s64 	%rd26117, %rd26117, %rd21044;
	ld.const.u64 	%rd21045, [P_DEV+16];
	sub.s64 	%rd26116, %rd26116, %rd21045;
	ld.const.u64 	%rd21046, [P_DEV+24];
	sub.s64 	%rd26115, %rd26115, %rd21046;
	ld.const.u64 	%rd21047, [P_DEV+32];
	sub.s64 	%rd26114, %rd26114, %rd21047;
	ld.const.u64 	%rd21048, [P_DEV+40];
	sub.s64 	%rd26113, %rd26113, %rd21048;
$L__BB1_771:
	sub.s64 	%rd21055, %rd26112, %rd21031;
	sub.s64 	%rd21056, %rd26111, %rd21032;
	sub.s64 	%rd21057, %rd26110, %rd21033;
	sub.s64 	%rd21058, %rd26109, %rd21034;
	sub.s64 	%rd21059, %rd26108, %rd21035;
	sub.s64 	%rd21060, %rd26107, %rd21036;
	mov.u64 	%rd26120, %rd26114;
	mov.u64 	%rd26122, %rd26116;
	mov.u64 	%rd26124, %rd26118;
	mov.u64 	%rd26119, %rd26113;
	mov.u64 	%rd26121, %rd26115;
	mov.u64 	%rd26123, %rd26117;
	// begin inline asm
	add.cc.u64 %rd26124, %rd26124, %rd21055;
	addc.cc.u64 %rd26123, %rd26123, %rd21056;
	addc.cc.u64 %rd26122, %rd26122, %rd21057;
	addc.cc.u64 %rd26121, %rd26121, %rd21058;
	addc.cc.u64 %rd26120, %rd26120, %rd21059;
	addc.u64 %rd26119, %rd26119, %rd21060;
	
	// end inline asm
	setp.lt.u64 	%p387, %rd26119, %rd15;
	@%p387 bra 	$L__BB1_773;
	ld.const.u64 	%rd21067, [P_DEV];
	sub.s64 	%rd26124, %rd26124, %rd21067;
	ld.const.u64 	%rd21068, [P_DEV+8];
	sub.s64 	%rd26123, %rd26123, %rd21068;
	ld.const.u64 	%rd21069, [P_DEV+16];
	sub.s64 	%rd26122, %rd26122, %rd21069;
	ld.const.u64 	%rd21070, [P_DEV+24];
	sub.s64 	%rd26121, %rd26121, %rd21070;
	ld.const.u64 	%rd21071, [P_DEV+32];
	sub.s64 	%rd26120, %rd26120, %rd21071;
	ld.const.u64 	%rd21072, [P_DEV+40];
	sub.s64 	%rd26119, %rd26119, %rd21072;
$L__BB1_773:
	sub.s64 	%rd21079, %rd26118, %rd21055;
	sub.s64 	%rd21080, %rd26117, %rd21056;
	sub.s64 	%rd21081, %rd26116, %rd21057;
	sub.s64 	%rd21082, %rd26115, %rd21058;
	sub.s64 	%rd21083, %rd26114, %rd21059;
	sub.s64 	%rd21084, %rd26113, %rd21060;
	mov.u64 	%rd26126, %rd26120;
	mov.u64 	%rd26128, %rd26122;
	mov.u64 	%rd26130, %rd26124;
	mov.u64 	%rd26125, %rd26119;
	mov.u64 	%rd26127, %rd26121;
	mov.u64 	%rd26129, %rd26123;
	// begin inline asm
	add.cc.u64 %rd26130, %rd26130, %rd21079;
	addc.cc.u64 %rd26129, %rd26129, %rd21080;
	addc.cc.u64 %rd26128, %rd26128, %rd21081;
	addc.cc.u64 %rd26127, %rd26127, %rd21082;
	addc.cc.u64 %rd26126, %rd26126, %rd21083;
	addc.u64 %rd26125, %rd26125, %rd21084;
	
	// end inline asm
	setp.lt.u64 	%p388, %rd26125, %rd15;
	@%p388 bra 	$L__BB1_775;
	ld.const.u64 	%rd21091, [P_DEV];
	sub.s64 	%rd26130, %rd26130, %rd21091;
	ld.const.u64 	%rd21092, [P_DEV+8];
	sub.s64 	%rd26129, %rd26129, %rd21092;
	ld.const.u64 	%rd21093, [P_DEV+16];
	sub.s64 	%rd26128, %rd26128, %rd21093;
	ld.const.u64 	%rd21094, [P_DEV+24];
	sub.s64 	%rd26127, %rd26127, %rd21094;
	ld.const.u64 	%rd21095, [P_DEV+32];
	sub.s64 	%rd26126, %rd26126, %rd21095;
	ld.const.u64 	%rd21096, [P_DEV+40];
	sub.s64 	%rd26125, %rd26125, %rd21096;
$L__BB1_775:
	sub.s64 	%rd21103, %rd26124, %rd21079;
	sub.s64 	%rd21104, %rd26123, %rd21080;
	sub.s64 	%rd21105, %rd26122, %rd21081;
	sub.s64 	%rd21106, %rd26121, %rd21082;
	sub.s64 	%rd21107, %rd26120, %rd21083;
	sub.s64 	%rd21108, %rd26119, %rd21084;
	mov.u64 	%rd26134, %rd26128;
	mov.u64 	%rd26136, %rd26130;
	mov.u64 	%rd26131, %rd26125;
	mov.u64 	%rd26133, %rd26127;
	mov.u64 	%rd26135, %rd26129;
	mov.u64 	%rd26132, %rd26126;
	// begin inline asm
	add.cc.u64 %rd26136, %rd26136, %rd21103;
	addc.cc.u64 %rd26135, %rd26135, %rd21104;
	addc.cc.u64 %rd26134, %rd26134, %rd21105;
	addc.cc.u64 %rd26133, %rd26133, %rd21106;
	addc.cc.u64 %rd26132, %rd26132, %rd21107;
	addc.u64 %rd26131, %rd26131, %rd21108;
	
	// end inline asm
	setp.lt.u64 	%p389, %rd26131, %rd15;
	@%p389 bra 	$L__BB1_777;
	ld.const.u64 	%rd21115, [P_DEV];
	sub.s64 	%rd26136, %rd26136, %rd21115;
	ld.const.u64 	%rd21116, [P_DEV+8];
	sub.s64 	%rd26135, %rd26135, %rd21116;
	ld.const.u64 	%rd21117, [P_DEV+16];
	sub.s64 	%rd26134, %rd26134, %rd21117;
	ld.const.u64 	%rd21118, [P_DEV+24];
	sub.s64 	%rd26133, %rd26133, %rd21118;
	ld.const.u64 	%rd21119, [P_DEV+32];
	sub.s64 	%rd26132, %rd26132, %rd21119;
	ld.const.u64 	%rd21120, [P_DEV+40];
	sub.s64 	%rd26131, %rd26131, %rd21120;
$L__BB1_777:
	sub.s64 	%rd21127, %rd26130, %rd21103;
	sub.s64 	%rd21128, %rd26129, %rd21104;
	sub.s64 	%rd21129, %rd26128, %rd21105;
	sub.s64 	%rd21130, %rd26127, %rd21106;
	sub.s64 	%rd21131, %rd26126, %rd21107;
	sub.s64 	%rd21132, %rd26125, %rd21108;
	mov.u64 	%rd26142, %rd26136;
	mov.u64 	%rd26137, %rd26131;
	mov.u64 	%rd26139, %rd26133;
	mov.u64 	%rd26141, %rd26135;
	mov.u64 	%rd26138, %rd26132;
	mov.u64 	%rd26140, %rd26134;
	// begin inline asm
	add.cc.u64 %rd26142, %rd26142, %rd21127;
	addc.cc.u64 %rd26141, %rd26141, %rd21128;
	addc.cc.u64 %rd26140, %rd26140, %rd21129;
	addc.cc.u64 %rd26139, %rd26139, %rd21130;
	addc.cc.u64 %rd26138, %rd26138, %rd21131;
	addc.u64 %rd26137, %rd26137, %rd21132;
	
	// end inline asm
	setp.lt.u64 	%p390, %rd26137, %rd15;
	@%p390 bra 	$L__BB1_779;
	ld.const.u64 	%rd21139, [P_DEV];
	sub.s64 	%rd26142, %rd26142, %rd21139;
	ld.const.u64 	%rd21140, [P_DEV+8];
	sub.s64 	%rd26141, %rd26141, %rd21140;
	ld.const.u64 	%rd21141, [P_DEV+16];
	sub.s64 	%rd26140, %rd26140, %rd21141;
	ld.const.u64 	%rd21142, [P_DEV+24];
	sub.s64 	%rd26139, %rd26139, %rd21142;
	ld.const.u64 	%rd21143, [P_DEV+32];
	sub.s64 	%rd26138, %rd26138, %rd21143;
	ld.const.u64 	%rd21144, [P_DEV+40];
	sub.s64 	%rd26137, %rd26137, %rd21144;
$L__BB1_779:
	sub.s64 	%rd21151, %rd26136, %rd21127;
	sub.s64 	%rd21152, %rd26135, %rd21128;
	sub.s64 	%rd21153, %rd26134, %rd21129;
	sub.s64 	%rd21154, %rd26133, %rd21130;
	sub.s64 	%rd21155, %rd26132, %rd21131;
	sub.s64 	%rd21156, %rd26131, %rd21132;
	mov.u64 	%rd26148, %rd26142;
	mov.u64 	%rd26143, %rd26137;
	mov.u64 	%rd26145, %rd26139;
	mov.u64 	%rd26147, %rd26141;
	mov.u64 	%rd26144, %rd26138;
	mov.u64 	%rd26146, %rd26140;
	// begin inline asm
	add.cc.u64 %rd26148, %rd26148, %rd21151;
	addc.cc.u64 %rd26147, %rd26147, %rd21152;
	addc.cc.u64 %rd26146, %rd26146, %rd21153;
	addc.cc.u64 %rd26145, %rd26145, %rd21154;
	addc.cc.u64 %rd26144, %rd26144, %rd21155;
	addc.u64 %rd26143, %rd26143, %rd21156;
	
	// end inline asm
	setp.lt.u64 	%p391, %rd26143, %rd15;
	@%p391 bra 	$L__BB1_781;
	ld.const.u64 	%rd21163, [P_DEV];
	sub.s64 	%rd26148, %rd26148, %rd21163;
	ld.const.u64 	%rd21164, [P_DEV+8];
	sub.s64 	%rd26147, %rd26147, %rd21164;
	ld.const.u64 	%rd21165, [P_DEV+16];
	sub.s64 	%rd26146, %rd26146, %rd21165;
	ld.const.u64 	%rd21166, [P_DEV+24];
	sub.s64 	%rd26145, %rd26145, %rd21166;
	ld.const.u64 	%rd21167, [P_DEV+32];
	sub.s64 	%rd26144, %rd26144, %rd21167;
	ld.const.u64 	%rd21168, [P_DEV+40];
	sub.s64 	%rd26143, %rd26143, %rd21168;
$L__BB1_781:
	sub.s64 	%rd21175, %rd26142, %rd21151;
	sub.s64 	%rd21176, %rd26141, %rd21152;
	sub.s64 	%rd21177, %rd26140, %rd21153;
	sub.s64 	%rd21178, %rd26139, %rd21154;
	sub.s64 	%rd21179, %rd26138, %rd21155;
	sub.s64 	%rd21180, %rd26137, %rd21156;
	mov.u64 	%rd26151, %rd26145;
	mov.u64 	%rd26153, %rd26147;
	mov.u64 	%rd26150, %rd26144;
	mov.u64 	%rd26152, %rd26146;
	mov.u64 	%rd26154, %rd26148;
	mov.u64 	%rd26149, %rd26143;
	// begin inline asm
	add.cc.u64 %rd26154, %rd26154, %rd21175;
	addc.cc.u64 %rd26153, %rd26153, %rd21176;
	addc.cc.u64 %rd26152, %rd26152, %rd21177;
	addc.cc.u64 %rd26151, %rd26151, %rd21178;
	addc.cc.u64 %rd26150, %rd26150, %rd21179;
	addc.u64 %rd26149, %rd26149, %rd21180;
	
	// end inline asm
	setp.lt.u64 	%p392, %rd26149, %rd15;
	@%p392 bra 	$L__BB1_783;
	ld.const.u64 	%rd21187, [P_DEV];
	sub.s64 	%rd26154, %rd26154, %rd21187;
	ld.const.u64 	%rd21188, [P_DEV+8];
	sub.s64 	%rd26153, %rd26153, %rd21188;
	ld.const.u64 	%rd21189, [P_DEV+16];
	sub.s64 	%rd26152, %rd26152, %rd21189;
	ld.const.u64 	%rd21190, [P_DEV+24];
	sub.s64 	%rd26151, %rd26151, %rd21190;
	ld.const.u64 	%rd21191, [P_DEV+32];
	sub.s64 	%rd26150, %rd26150, %rd21191;
	ld.const.u64 	%rd21192, [P_DEV+40];
	sub.s64 	%rd26149, %rd26149, %rd21192;
$L__BB1_783:
	sub.s64 	%rd21199, %rd26148, %rd21175;
	sub.s64 	%rd21200, %rd26147, %rd21176;
	sub.s64 	%rd21201, %rd26146, %rd21177;
	sub.s64 	%rd21202, %rd26145, %rd21178;
	sub.s64 	%rd21203, %rd26144, %rd21179;
	sub.s64 	%rd21204, %rd26143, %rd21180;
	mov.u64 	%rd26157, %rd26151;
	mov.u64 	%rd26159, %rd26153;
	mov.u64 	%rd26156, %rd26150;
	mov.u64 	%rd26158, %rd26152;
	mov.u64 	%rd26160, %rd26154;
	mov.u64 	%rd26155, %rd26149;
	// begin inline asm
	add.cc.u64 %rd26160, %rd26160, %rd21199;
	addc.cc.u64 %rd26159, %rd26159, %rd21200;
	addc.cc.u64 %rd26158, %rd26158, %rd21201;
	addc.cc.u64 %rd26157, %rd26157, %rd21202;
	addc.cc.u64 %rd26156, %rd26156, %rd21203;
	addc.u64 %rd26155, %rd26155, %rd21204;
	
	// end inline asm
	setp.lt.u64 	%p393, %rd26155, %rd15;
	@%p393 bra 	$L__BB1_785;
	ld.const.u64 	%rd21211, [P_DEV];
	sub.s64 	%rd26160, %rd26160, %rd21211;
	ld.const.u64 	%rd21212, [P_DEV+8];
	sub.s64 	%rd26159, %rd26159, %rd21212;
	ld.const.u64 	%rd21213, [P_DEV+16];
	sub.s64 	%rd26158, %rd26158, %rd21213;
	ld.const.u64 	%rd21214, [P_DEV+24];
	sub.s64 	%rd26157, %rd26157, %rd21214;
	ld.const.u64 	%rd21215, [P_DEV+32];
	sub.s64 	%rd26156, %rd26156, %rd21215;
	ld.const.u64 	%rd21216, [P_DEV+40];
	sub.s64 	%rd26155, %rd26155, %rd21216;
$L__BB1_785:
	sub.s64 	%rd21223, %rd26154, %rd21199;
	sub.s64 	%rd21224, %rd26153, %rd21200;
	sub.s64 	%rd21225, %rd26152, %rd21201;
	sub.s64 	%rd21226, %rd26151, %rd21202;
	sub.s64 	%rd21227, %rd26150, %rd21203;
	sub.s64 	%rd21228, %rd26149, %rd21204;
	mov.u64 	%rd26165, %rd26159;
	mov.u64 	%rd26162, %rd26156;
	mov.u64 	%rd26164, %rd26158;
	mov.u64 	%rd26166, %rd26160;
	mov.u64 	%rd26161, %rd26155;
	mov.u64 	%rd26163, %rd26157;
	// begin inline asm
	add.cc.u64 %rd26166, %rd26166, %rd21223;
	addc.cc.u64 %rd26165, %rd26165, %rd21224;
	addc.cc.u64 %rd26164, %rd26164, %rd21225;
	addc.cc.u64 %rd26163, %rd26163, %rd21226;
	addc.cc.u64 %rd26162, %rd26162, %rd21227;
	addc.u64 %rd26161, %rd26161, %rd21228;
	
	// end inline asm
	setp.lt.u64 	%p394, %rd26161, %rd15;
	@%p394 bra 	$L__BB1_787;
	ld.const.u64 	%rd21235, [P_DEV];
	sub.s64 	%rd26166, %rd26166, %rd21235;
	ld.const.u64 	%rd21236, [P_DEV+8];
	sub.s64 	%rd26165, %rd26165, %rd21236;
	ld.const.u64 	%rd21237, [P_DEV+16];
	sub.s64 	%rd26164, %rd26164, %rd21237;
	ld.const.u64 	%rd21238, [P_DEV+24];
	sub.s64 	%rd26163, %rd26163, %rd21238;
	ld.const.u64 	%rd21239, [P_DEV+32];
	sub.s64 	%rd26162, %rd26162, %rd21239;
	ld.const.u64 	%rd21240, [P_DEV+40];
	sub.s64 	%rd26161, %rd26161, %rd21240;
$L__BB1_787:
	sub.s64 	%rd21247, %rd26160, %rd21223;
	sub.s64 	%rd21248, %rd26159, %rd21224;
	sub.s64 	%rd21249, %rd26158, %rd21225;
	sub.s64 	%rd21250, %rd26157, %rd21226;
	sub.s64 	%rd21251, %rd26156, %rd21227;
	sub.s64 	%rd21252, %rd26155, %rd21228;
	mov.u64 	%rd26168, %rd26162;
	mov.u64 	%rd26170, %rd26164;
	mov.u64 	%rd26172, %rd26166;
	mov.u64 	%rd26167, %rd26161;
	mov.u64 	%rd26169, %rd26163;
	mov.u64 	%rd26171, %rd26165;
	// begin inline asm
	add.cc.u64 %rd26172, %rd26172, %rd21247;
	addc.cc.u64 %rd26171, %rd26171, %rd21248;
	addc.cc.u64 %rd26170, %rd26170, %rd21249;
	addc.cc.u64 %rd26169, %rd26169, %rd21250;
	addc.cc.u64 %rd26168, %rd26168, %rd21251;
	addc.u64 %rd26167, %rd26167, %rd21252;
	
	// end inline asm
	setp.lt.u64 	%p395, %rd26167, %rd15;
	@%p395 bra 	$L__BB1_789;
	ld.const.u64 	%rd21259, [P_DEV];
	sub.s64 	%rd26172, %rd26172, %rd21259;
	ld.const.u64 	%rd21260, [P_DEV+8];
	sub.s64 	%rd26171, %rd26171, %rd21260;
	ld.const.u64 	%rd21261, [P_DEV+16];
	sub.s64 	%rd26170, %rd26170, %rd21261;
	ld.const.u64 	%rd21262, [P_DEV+24];
	sub.s64 	%rd26169, %rd26169, %rd21262;
	ld.const.u64 	%rd21263, [P_DEV+32];
	sub.s64 	%rd26168, %rd26168, %rd21263;
	ld.const.u64 	%rd21264, [P_DEV+40];
	sub.s64 	%rd26167, %rd26167, %rd21264;
$L__BB1_789:
	sub.s64 	%rd21271, %rd26166, %rd21247;
	sub.s64 	%rd21272, %rd26165, %rd21248;
	sub.s64 	%rd21273, %rd26164, %rd21249;
	sub.s64 	%rd21274, %rd26163, %rd21250;
	sub.s64 	%rd21275, %rd26162, %rd21251;
	sub.s64 	%rd21276, %rd26161, %rd21252;
	mov.u64 	%rd26174, %rd26168;
	mov.u64 	%rd26176, %rd26170;
	mov.u64 	%rd26178, %rd26172;
	mov.u64 	%rd26173, %rd26167;
	mov.u64 	%rd26175, %rd26169;
	mov.u64 	%rd26177, %rd26171;
	// begin inline asm
	add.cc.u64 %rd26178, %rd26178, %rd21271;
	addc.cc.u64 %rd26177, %rd26177, %rd21272;
	addc.cc.u64 %rd26176, %rd26176, %rd21273;
	addc.cc.u64 %rd26175, %rd26175, %rd21274;
	addc.cc.u64 %rd26174, %rd26174, %rd21275;
	addc.u64 %rd26173, %rd26173, %rd21276;
	
	// end inline asm
	setp.lt.u64 	%p396, %rd26173, %rd15;
	@%p396 bra 	$L__BB1_791;
	ld.const.u64 	%rd21283, [P_DEV];
	sub.s64 	%rd26178, %rd26178, %rd21283;
	ld.const.u64 	%rd21284, [P_DEV+8];
	sub.s64 	%rd26177, %rd26177, %rd21284;
	ld.const.u64 	%rd21285, [P_DEV+16];
	sub.s64 	%rd26176, %rd26176, %rd21285;
	ld.const.u64 	%rd21286, [P_DEV+24];
	sub.s64 	%rd26175, %rd26175, %rd21286;
	ld.const.u64 	%rd21287, [P_DEV+32];
	sub.s64 	%rd26174, %rd26174, %rd21287;
	ld.const.u64 	%rd21288, [P_DEV+40];
	sub.s64 	%rd26173, %rd26173, %rd21288;
$L__BB1_791:
	sub.s64 	%rd21295, %rd26172, %rd21271;
	sub.s64 	%rd21296, %rd26171, %rd21272;
	sub.s64 	%rd21297, %rd26170, %rd21273;
	sub.s64 	%rd21298, %rd26169, %rd21274;
	sub.s64 	%rd21299, %rd26168, %rd21275;
	sub.s64 	%rd21300, %rd26167, %rd21276;
	mov.u64 	%rd26182, %rd26176;
	mov.u64 	%rd26184, %rd26178;
	mov.u64 	%rd26179, %rd26173;
	mov.u64 	%rd26181, %rd26175;
	mov.u64 	%rd26183, %rd26177;
	mov.u64 	%rd26180, %rd26174;
	// begin inline asm
	add.cc.u64 %rd26184, %rd26184, %rd21295;
	addc.cc.u64 %rd26183, %rd26183, %rd21296;
	addc.cc.u64 %rd26182, %rd26182, %rd21297;
	addc.cc.u64 %rd26181, %rd26181, %rd21298;
	addc.cc.u64 %rd26180, %rd26180, %rd21299;
	addc.u64 %rd26179, %rd26179, %rd21300;
	
	// end inline asm
	setp.lt.u64 	%p397, %rd26179, %rd15;
	@%p397 bra 	$L__BB1_793;
	ld.const.u64 	%rd21307, [P_DEV];
	sub.s64 	%rd26184, %rd26184, %rd21307;
	ld.const.u64 	%rd21308, [P_DEV+8];
	sub.s64 	%rd26183, %rd26183, %rd21308;
	ld.const.u64 	%rd21309, [P_DEV+16];
	sub.s64 	%rd26182, %rd26182, %rd21309;
	ld.const.u64 	%rd21310, [P_DEV+24];
	sub.s64 	%rd26181, %rd26181, %rd21310;
	ld.const.u64 	%rd21311, [P_DEV+32];
	sub.s64 	%rd26180, %rd26180, %rd21311;
	ld.const.u64 	%rd21312, [P_DEV+40];
	sub.s64 	%rd26179, %rd26179, %rd21312;
$L__BB1_793:
	sub.s64 	%rd21319, %rd26178, %rd21295;
	sub.s64 	%rd21320, %rd26177, %rd21296;
	sub.s64 	%rd21321, %rd26176, %rd21297;
	sub.s64 	%rd21322, %rd26175, %rd21298;
	sub.s64 	%rd21323, %rd26174, %rd21299;
	sub.s64 	%rd21324, %rd26173, %rd21300;
	mov.u64 	%rd26190, %rd26184;
	mov.u64 	%rd26185, %rd26179;
	mov.u64 	%rd26187, %rd26181;
	mov.u64 	%rd26189, %rd26183;
	mov.u64 	%rd26186, %rd26180;
	mov.u64 	%rd26188, %rd26182;
	// begin inline asm
	add.cc.u64 %rd26190, %rd26190, %rd21319;
	addc.cc.u64 %rd26189, %rd26189, %rd21320;
	addc.cc.u64 %rd26188, %rd26188, %rd21321;
	addc.cc.u64 %rd26187, %rd26187, %rd21322;
	addc.cc.u64 %rd26186, %rd26186, %rd21323;
	addc.u64 %rd26185, %rd26185, %rd21324;
	
	// end inline asm
	setp.lt.u64 	%p398, %rd26185, %rd15;
	@%p398 bra 	$L__BB1_795;
	ld.const.u64 	%rd21331, [P_DEV];
	sub.s64 	%rd26190, %rd26190, %rd21331;
	ld.const.u64 	%rd21332, [P_DEV+8];
	sub.s64 	%rd26189, %rd26189, %rd21332;
	ld.const.u64 	%rd21333, [P_DEV+16];
	sub.s64 	%rd26188, %rd26188, %rd21333;
	ld.const.u64 	%rd21334, [P_DEV+24];
	sub.s64 	%rd26187, %rd26187, %rd21334;
	ld.const.u64 	%rd21335, [P_DEV+32];
	sub.s64 	%rd26186, %rd26186, %rd21335;
	ld.const.u64 	%rd21336, [P_DEV+40];
	sub.s64 	%rd26185, %rd26185, %rd21336;
$L__BB1_795:
	sub.s64 	%rd21343, %rd26184, %rd21319;
	sub.s64 	%rd21344, %rd26183, %rd21320;
	sub.s64 	%rd21345, %rd26182, %rd21321;
	sub.s64 	%rd21346, %rd26181, %rd21322;
	sub.s64 	%rd21347, %rd26180, %rd21323;
	sub.s64 	%rd21348, %rd26179, %rd21324;
	mov.u64 	%rd26196, %rd26190;
	mov.u64 	%rd26191, %rd26185;
	mov.u64 	%rd26193, %rd26187;
	mov.u64 	%rd26195, %rd26189;
	mov.u64 	%rd26192, %rd26186;
	mov.u64 	%rd26194, %rd26188;
	// begin inline asm
	add.cc.u64 %rd26196, %rd26196, %rd21343;
	addc.cc.u64 %rd26195, %rd26195, %rd21344;
	addc.cc.u64 %rd26194, %rd26194, %rd21345;
	addc.cc.u64 %rd26193, %rd26193, %rd21346;
	addc.cc.u64 %rd26192, %rd26192, %rd21347;
	addc.u64 %rd26191, %rd26191, %rd21348;
	
	// end inline asm
	setp.lt.u64 	%p399, %rd26191, %rd15;
	@%p399 bra 	$L__BB1_797;
	ld.const.u64 	%rd21355, [P_DEV];
	sub.s64 	%rd26196, %rd26196, %rd21355;
	ld.const.u64 	%rd21356, [P_DEV+8];
	sub.s64 	%rd26195, %rd26195, %rd21356;
	ld.const.u64 	%rd21357, [P_DEV+16];
	sub.s64 	%rd26194, %rd26194, %rd21357;
	ld.const.u64 	%rd21358, [P_DEV+24];
	sub.s64 	%rd26193, %rd26193, %rd21358;
	ld.const.u64 	%rd21359, [P_DEV+32];
	sub.s64 	%rd26192, %rd26192, %rd21359;
	ld.const.u64 	%rd21360, [P_DEV+40];
	sub.s64 	%rd26191, %rd26191, %rd21360;
$L__BB1_797:
	sub.s64 	%rd21367, %rd26190, %rd21343;
	sub.s64 	%rd21368, %rd26189, %rd21344;
	sub.s64 	%rd21369, %rd26188, %rd21345;
	sub.s64 	%rd21370, %rd26187, %rd21346;
	sub.s64 	%rd21371, %rd26186, %rd21347;
	sub.s64 	%rd21372, %rd26185, %rd21348;
	mov.u64 	%rd26199, %rd26193;
	mov.u64 	%rd26201, %rd26195;
	mov.u64 	%rd26198, %rd26192;
	mov.u64 	%rd26200, %rd26194;
	mov.u64 	%rd26202, %rd26196;
	mov.u64 	%rd26197, %rd26191;
	// begin inline asm
	add.cc.u64 %rd26202, %rd26202, %rd21367;
	addc.cc.u64 %rd26201, %rd26201, %rd21368;
	addc.cc.u64 %rd26200, %rd26200, %rd21369;
	addc.cc.u64 %rd26199, %rd26199, %rd21370;
	addc.cc.u64 %rd26198, %rd26198, %rd21371;
	addc.u64 %rd26197, %rd26197, %rd21372;
	
	// end inline asm
	setp.lt.u64 	%p400, %rd26197, %rd15;
	@%p400 bra 	$L__BB1_799;
	ld.const.u64 	%rd21379, [P_DEV];
	sub.s64 	%rd26202, %rd26202, %rd21379;
	ld.const.u64 	%rd21380, [P_DEV+8];
	sub.s64 	%rd26201, %rd26201, %rd21380;
	ld.const.u64 	%rd21381, [P_DEV+16];
	sub.s64 	%rd26200, %rd26200, %rd21381;
	ld.const.u64 	%rd21382, [P_DEV+24];
	sub.s64 	%rd26199, %rd26199, %rd21382;
	ld.const.u64 	%rd21383, [P_DEV+32];
	sub.s64 	%rd26198, %rd26198, %rd21383;
	ld.const.u64 	%rd21384, [P_DEV+40];
	sub.s64 	%rd26197, %rd26197, %rd21384;
$L__BB1_799:
	sub.s64 	%rd21391, %rd26196, %rd21367;
	sub.s64 	%rd21392, %rd26195, %rd21368;
	sub.s64 	%rd21393, %rd26194, %rd21369;
	sub.s64 	%rd21394, %rd26193, %rd21370;
	sub.s64 	%rd21395, %rd26192, %rd21371;
	sub.s64 	%rd21396, %rd26191, %rd21372;
	mov.u64 	%rd26205, %rd26199;
	mov.u64 	%rd26207, %rd26201;
	mov.u64 	%rd26204, %rd26198;
	mov.u64 	%rd26206, %rd26200;
	mov.u64 	%rd26208, %rd26202;
	mov.u64 	%rd26203, %rd26197;
	// begin inline asm
	add.cc.u64 %rd26208, %rd26208, %rd21391;
	addc.cc.u64 %rd26207, %rd26207, %rd21392;
	addc.cc.u64 %rd26206, %rd26206, %rd21393;
	addc.cc.u64 %rd26205, %rd26205, %rd21394;
	addc.cc.u64 %rd26204, %rd26204, %rd21395;
	addc.u64 %rd26203, %rd26203, %rd21396;
	
	// end inline asm
	setp.lt.u64 	%p401, %rd26203, %rd15;
	@%p401 bra 	$L__BB1_801;
	ld.const.u64 	%rd21403, [P_DEV];
	sub.s64 	%rd26208, %rd26208, %rd21403;
	ld.const.u64 	%rd21404, [P_DEV+8];
	sub.s64 	%rd26207, %rd26207, %rd21404;
	ld.const.u64 	%rd21405, [P_DEV+16];
	sub.s64 	%rd26206, %rd26206, %rd21405;
	ld.const.u64 	%rd21406, [P_DEV+24];
	sub.s64 	%rd26205, %rd26205, %rd21406;
	ld.const.u64 	%rd21407, [P_DEV+32];
	sub.s64 	%rd26204, %rd26204, %rd21407;
	ld.const.u64 	%rd21408, [P_DEV+40];
	sub.s64 	%rd26203, %rd26203, %rd21408;
$L__BB1_801:
	sub.s64 	%rd21415, %rd26202, %rd21391;
	sub.s64 	%rd21416, %rd26201, %rd21392;
	sub.s64 	%rd21417, %rd26200, %rd21393;
	sub.s64 	%rd21418, %rd26199, %rd21394;
	sub.s64 	%rd21419, %rd26198, %rd21395;
	sub.s64 	%rd21420, %rd26197, %rd21396;
	mov.u64 	%rd26213, %rd26207;
	mov.u64 	%rd26210, %rd26204;
	mov.u64 	%rd26212, %rd26206;
	mov.u64 	%rd26214, %rd26208;
	mov.u64 	%rd26209, %rd26203;
	mov.u64 	%rd26211, %rd26205;
	// begin inline asm
	add.cc.u64 %rd26214, %rd26214, %rd21415;
	addc.cc.u64 %rd26213, %rd26213, %rd21416;
	addc.cc.u64 %rd26212, %rd26212, %rd21417;
	addc.cc.u64 %rd26211, %rd26211, %rd21418;
	addc.cc.u64 %rd26210, %rd26210, %rd21419;
	addc.u64 %rd26209, %rd26209, %rd21420;
	
	// end inline asm
	setp.lt.u64 	%p402, %rd26209, %rd15;
	@%p402 bra 	$L__BB1_803;
	ld.const.u64 	%rd21427, [P_DEV];
	sub.s64 	%rd26214, %rd26214, %rd21427;
	ld.const.u64 	%rd21428, [P_DEV+8];
	sub.s64 	%rd26213, %rd26213, %rd21428;
	ld.const.u64 	%rd21429, [P_DEV+16];
	sub.s64 	%rd26212, %rd26212, %rd21429;
	ld.const.u64 	%rd21430, [P_DEV+24];
	sub.s64 	%rd26211, %rd26211, %rd21430;
	ld.const.u64 	%rd21431, [P_DEV+32];
	sub.s64 	%rd26210, %rd26210, %rd21431;
	ld.const.u64 	%rd21432, [P_DEV+40];
	sub.s64 	%rd26209, %rd26209, %rd21432;
$L__BB1_803:
	sub.s64 	%rd21439, %rd26208, %rd21415;
	sub.s64 	%rd21440, %rd26207, %rd21416;
	sub.s64 	%rd21441, %rd26206, %rd21417;
	sub.s64 	%rd21442, %rd26205, %rd21418;
	sub.s64 	%rd21443, %rd26204, %rd21419;
	sub.s64 	%rd21444, %rd26203, %rd21420;
	mov.u64 	%rd26216, %rd26210;
	mov.u64 	%rd26218, %rd26212;
	mov.u64 	%rd26220, %rd26214;
	mov.u64 	%rd26215, %rd26209;
	mov.u64 	%rd26217, %rd26211;
	mov.u64 	%rd26219, %rd26213;
	// begin inline asm
	add.cc.u64 %rd26220, %rd26220, %rd21439;
	addc.cc.u64 %rd26219, %rd26219, %rd21440;
	addc.cc.u64 %rd26218, %rd26218, %rd21441;
	addc.cc.u64 %rd26217, %rd26217, %rd21442;
	addc.cc.u64 %rd26216, %rd26216, %rd21443;
	addc.u64 %rd26215, %rd26215, %rd21444;
	
	// end inline asm
	setp.lt.u64 	%p403, %rd26215, %rd15;
	@%p403 bra 	$L__BB1_805;
	ld.const.u64 	%rd21451, [P_DEV];
	sub.s64 	%rd26220, %rd26220, %rd21451;
	ld.const.u64 	%rd21452, [P_DEV+8];
	sub.s64 	%rd26219, %rd26219, %rd21452;
	ld.const.u64 	%rd21453, [P_DEV+16];
	sub.s64 	%rd26218, %rd26218, %rd21453;
	ld.const.u64 	%rd21454, [P_DEV+24];
	sub.s64 	%rd26217, %rd26217, %rd21454;
	ld.const.u64 	%rd21455, [P_DEV+32];
	sub.s64 	%rd26216, %rd26216, %rd21455;
	ld.const.u64 	%rd21456, [P_DEV+40];
	sub.s64 	%rd26215, %rd26215, %rd21456;
$L__BB1_805:
	sub.s64 	%rd21463, %rd26214, %rd21439;
	sub.s64 	%rd21464, %rd26213, %rd21440;
	sub.s64 	%rd21465, %rd26212, %rd21441;
	sub.s64 	%rd21466, %rd26211, %rd21442;
	sub.s64 	%rd21467, %rd26210, %rd21443;
	sub.s64 	%rd21468, %rd26209, %rd21444;
	mov.u64 	%rd26222, %rd26216;
	mov.u64 	%rd26224, %rd26218;
	mov.u64 	%rd26226, %rd26220;
	mov.u64 	%rd26221, %rd26215;
	mov.u64 	%rd26223, %rd26217;
	mov.u64 	%rd26225, %rd26219;
	// begin inline asm
	add.cc.u64 %rd26226, %rd26226, %rd21463;
	addc.cc.u64 %rd26225, %rd26225, %rd21464;
	addc.cc.u64 %rd26224, %rd26224, %rd21465;
	addc.cc.u64 %rd26223, %rd26223, %rd21466;
	addc.cc.u64 %rd26222, %rd26222, %rd21467;
	addc.u64 %rd26221, %rd26221, %rd21468;
	
	// end inline asm
	setp.lt.u64 	%p404, %rd26221, %rd15;
	@%p404 bra 	$L__BB1_807;
	ld.const.u64 	%rd21475, [P_DEV];
	sub.s64 	%rd26226, %rd26226, %rd21475;
	ld.const.u64 	%rd21476, [P_DEV+8];
	sub.s64 	%rd26225, %rd26225, %rd21476;
	ld.const.u64 	%rd21477, [P_DEV+16];
	sub.s64 	%rd26224, %rd26224, %rd21477;
	ld.const.u64 	%rd21478, [P_DEV+24];
	sub.s64 	%rd26223, %rd26223, %rd21478;
	ld.const.u64 	%rd21479, [P_DEV+32];
	sub.s64 	%rd26222, %rd26222, %rd21479;
	ld.const.u64 	%rd21480, [P_DEV+40];
	sub.s64 	%rd26221, %rd26221, %rd21480;
$L__BB1_807:
	sub.s64 	%rd21487, %rd26220, %rd21463;
	sub.s64 	%rd21488, %rd26219, %rd21464;
	sub.s64 	%rd21489, %rd26218, %rd21465;
	sub.s64 	%rd21490, %rd26217, %rd21466;
	sub.s64 	%rd21491, %rd26216, %rd21467;
	sub.s64 	%rd21492, %rd26215, %rd21468;
	mov.u64 	%rd26230, %rd26224;
	mov.u64 	%rd26232, %rd26226;
	mov.u64 	%rd26227, %rd26221;
	mov.u64 	%rd26229, %rd26223;
	mov.u64 	%rd26231, %rd26225;
	mov.u64 	%rd26228, %rd26222;
	// begin inline asm
	add.cc.u64 %rd26232, %rd26232, %rd21487;
	addc.cc.u64 %rd26231, %rd26231, %rd21488;
	addc.cc.u64 %rd26230, %rd26230, %rd21489;
	addc.cc.u64 %rd26229, %rd26229, %rd21490;
	addc.cc.u64 %rd26228, %rd26228, %rd21491;
	addc.u64 %rd26227, %rd26227, %rd21492;
	
	// end inline asm
	setp.lt.u64 	%p405, %rd26227, %rd15;
	@%p405 bra 	$L__BB1_809;
	ld.const.u64 	%rd21499, [P_DEV];
	sub.s64 	%rd26232, %rd26232, %rd21499;
	ld.const.u64 	%rd21500, [P_DEV+8];
	sub.s64 	%rd26231, %rd26231, %rd21500;
	ld.const.u64 	%rd21501, [P_DEV+16];
	sub.s64 	%rd26230, %rd26230, %rd21501;
	ld.const.u64 	%rd21502, [P_DEV+24];
	sub.s64 	%rd26229, %rd26229, %rd21502;
	ld.const.u64 	%rd21503, [P_DEV+32];
	sub.s64 	%rd26228, %rd26228, %rd21503;
	ld.const.u64 	%rd21504, [P_DEV+40];
	sub.s64 	%rd26227, %rd26227, %rd21504;
$L__BB1_809:
	sub.s64 	%rd21511, %rd26226, %rd21487;
	sub.s64 	%rd21512, %rd26225, %rd21488;
	sub.s64 	%rd21513, %rd26224, %rd21489;
	sub.s64 	%rd21514, %rd26223, %rd21490;
	sub.s64 	%rd21515, %rd26222, %rd21491;
	sub.s64 	%rd21516, %rd26221, %rd21492;
	mov.u64 	%rd26238, %rd26232;
	mov.u64 	%rd26233, %rd26227;
	mov.u64 	%rd26235, %rd26229;
	mov.u64 	%rd26237, %rd26231;
	mov.u64 	%rd26234, %rd26228;
	mov.u64 	%rd26236, %rd26230;
	// begin inline asm
	add.cc.u64 %rd26238, %rd26238, %rd21511;
	addc.cc.u64 %rd26237, %rd26237, %rd21512;
	addc.cc.u64 %rd26236, %rd26236, %rd21513;
	addc.cc.u64 %rd26235, %rd26235, %rd21514;
	addc.cc.u64 %rd26234, %rd26234, %rd21515;
	addc.u64 %rd26233, %rd26233, %rd21516;
	
	// end inline asm
	setp.lt.u64 	%p406, %rd26233, %rd15;
	@%p406 bra 	$L__BB1_811;
	ld.const.u64 	%rd21523, [P_DEV];
	sub.s64 	%rd26238, %rd26238, %rd21523;
	ld.const.u64 	%rd21524, [P_DEV+8];
	sub.s64 	%rd26237, %rd26237, %rd21524;
	ld.const.u64 	%rd21525, [P_DEV+16];
	sub.s64 	%rd26236, %rd26236, %rd21525;
	ld.const.u64 	%rd21526, [P_DEV+24];
	sub.s64 	%rd26235, %rd26235, %rd21526;
	ld.const.u64 	%rd21527, [P_DEV+32];
	sub.s64 	%rd26234, %rd26234, %rd21527;
	ld.const.u64 	%rd21528, [P_DEV+40];
	sub.s64 	%rd26233, %rd26233, %rd21528;
$L__BB1_811:
	sub.s64 	%rd21535, %rd26232, %rd21511;
	sub.s64 	%rd21536, %rd26231, %rd21512;
	sub.s64 	%rd21537, %rd26230, %rd21513;
	sub.s64 	%rd21538, %rd26229, %rd21514;
	sub.s64 	%rd21539, %rd26228, %rd21515;
	sub.s64 	%rd21540, %rd26227, %rd21516;
	mov.u64 	%rd26244, %rd26238;
	mov.u64 	%rd26239, %rd26233;
	mov.u64 	%rd26241, %rd26235;
	mov.u64 	%rd26243, %rd26237;
	mov.u64 	%rd26240, %rd26234;
	mov.u64 	%rd26242, %rd26236;
	// begin inline asm
	add.cc.u64 %rd26244, %rd26244, %rd21535;
	addc.cc.u64 %rd26243, %rd26243, %rd21536;
	addc.cc.u64 %rd26242, %rd26242, %rd21537;
	addc.cc.u64 %rd26241, %rd26241, %rd21538;
	addc.cc.u64 %rd26240, %rd26240, %rd21539;
	addc.u64 %rd26239, %rd26239, %rd21540;
	
	// end inline asm
	setp.lt.u64 	%p407, %rd26239, %rd15;
	@%p407 bra 	$L__BB1_813;
	ld.const.u64 	%rd21547, [P_DEV];
	sub.s64 	%rd26244, %rd26244, %rd21547;
	ld.const.u64 	%rd21548, [P_DEV+8];
	sub.s64 	%rd26243, %rd26243, %rd21548;
	ld.const.u64 	%rd21549, [P_DEV+16];
	sub.s64 	%rd26242, %rd26242, %rd21549;
	ld.const.u64 	%rd21550, [P_DEV+24];
	sub.s64 	%rd26241, %rd26241, %rd21550;
	ld.const.u64 	%rd21551, [P_DEV+32];
	sub.s64 	%rd26240, %rd26240, %rd21551;
	ld.const.u64 	%rd21552, [P_DEV+40];
	sub.s64 	%rd26239, %rd26239, %rd21552;
$L__BB1_813:
	sub.s64 	%rd21559, %rd26238, %rd21535;
	sub.s64 	%rd21560, %rd26237, %rd21536;
	sub.s64 	%rd21561, %rd26236, %rd21537;
	sub.s64 	%rd21562, %rd26235, %rd21538;
	sub.s64 	%rd21563, %rd26234, %rd21539;
	sub.s64 	%rd21564, %rd26233, %rd21540;
	mov.u64 	%rd26247, %rd26241;
	mov.u64 	%rd26249, %rd26243;
	mov.u64 	%rd26246, %rd26240;
	mov.u64 	%rd26248, %rd26242;
	mov.u64 	%rd26250, %rd26244;
	mov.u64 	%rd26245, %rd26239;
	// begin inline asm
	add.cc.u64 %rd26250, %rd26250, %rd21559;
	addc.cc.u64 %rd26249, %rd26249, %rd21560;
	addc.cc.u64 %rd26248, %rd26248, %rd21561;
	addc.cc.u64 %rd26247, %rd26247, %rd21562;
	addc.cc.u64 %rd26246, %rd26246, %rd21563;
	addc.u64 %rd26245, %rd26245, %rd21564;
	
	// end inline asm
	setp.lt.u64 	%p408, %rd26245, %rd15;
	@%p408 bra 	$L__BB1_815;
	ld.const.u64 	%rd21571, [P_DEV];
	sub.s64 	%rd26250, %rd26250, %rd21571;
	ld.const.u64 	%rd21572, [P_DEV+8];
	sub.s64 	%rd26249, %rd26249, %rd21572;
	ld.const.u64 	%rd21573, [P_DEV+16];
	sub.s64 	%rd26248, %rd26248, %rd21573;
	ld.const.u64 	%rd21574, [P_DEV+24];
	sub.s64 	%rd26247, %rd26247, %rd21574;
	ld.const.u64 	%rd21575, [P_DEV+32];
	sub.s64 	%rd26246, %rd26246, %rd21575;
	ld.const.u64 	%rd21576, [P_DEV+40];
	sub.s64 	%rd26245, %rd26245, %rd21576;
$L__BB1_815:
	sub.s64 	%rd21583, %rd26244, %rd21559;
	sub.s64 	%rd21584, %rd26243, %rd21560;
	sub.s64 	%rd21585, %rd26242, %rd21561;
	sub.s64 	%rd21586, %rd26241, %rd21562;
	sub.s64 	%rd21587, %rd26240, %rd21563;
	sub.s64 	%rd21588, %rd26239, %rd21564;
	mov.u64 	%rd26253, %rd26247;
	mov.u64 	%rd26255, %rd26249;
	mov.u64 	%rd26252, %rd26246;
	mov.u64 	%rd26254, %rd26248;
	mov.u64 	%rd26256, %rd26250;
	mov.u64 	%rd26251, %rd26245;
	// begin inline asm
	add.cc.u64 %rd26256, %rd26256, %rd21583;
	addc.cc.u64 %rd26255, %rd26255, %rd21584;
	addc.cc.u64 %rd26254, %rd26254, %rd21585;
	addc.cc.u64 %rd26253, %rd26253, %rd21586;
	addc.cc.u64 %rd26252, %rd26252, %rd21587;
	addc.u64 %rd26251, %rd26251, %rd21588;
	
	// end inline asm
	setp.lt.u64 	%p409, %rd26251, %rd15;
	@%p409 bra 	$L__BB1_817;
	ld.const.u64 	%rd21595, [P_DEV];
	sub.s64 	%rd26256, %rd26256, %rd21595;
	ld.const.u64 	%rd21596, [P_DEV+8];
	sub.s64 	%rd26255, %rd26255, %rd21596;
	ld.const.u64 	%rd21597, [P_DEV+16];
	sub.s64 	%rd26254, %rd26254, %rd21597;
	ld.const.u64 	%rd21598, [P_DEV+24];
	sub.s64 	%rd26253, %rd26253, %rd21598;
	ld.const.u64 	%rd21599, [P_DEV+32];
	sub.s64 	%rd26252, %rd26252, %rd21599;
	ld.const.u64 	%rd21600, [P_DEV+40];
	sub.s64 	%rd26251, %rd26251, %rd21600;
$L__BB1_817:
	sub.s64 	%rd21607, %rd26250, %rd21583;
	sub.s64 	%rd21608, %rd26249, %rd21584;
	sub.s64 	%rd21609, %rd26248, %rd21585;
	sub.s64 	%rd21610, %rd26247, %rd21586;
	sub.s64 	%rd21611, %rd26246, %rd21587;
	sub.s64 	%rd21612, %rd26245, %rd21588;
	mov.u64 	%rd26261, %rd26255;
	mov.u64 	%rd26258, %rd26252;
	mov.u64 	%rd26260, %rd26254;
	mov.u64 	%rd26262, %rd26256;
	mov.u64 	%rd26257, %rd26251;
	mov.u64 	%rd26259, %rd26253;
	// begin inline asm
	add.cc.u64 %rd26262, %rd26262, %rd21607;
	addc.cc.u64 %rd26261, %rd26261, %rd21608;
	addc.cc.u64 %rd26260, %rd26260, %rd21609;
	addc.cc.u64 %rd26259, %rd26259, %rd21610;
	addc.cc.u64 %rd26258, %rd26258, %rd21611;
	addc.u64 %rd26257, %rd26257, %rd21612;
	
	// end inline asm
	setp.lt.u64 	%p410, %rd26257, %rd15;
	@%p410 bra 	$L__BB1_819;
	ld.const.u64 	%rd21619, [P_DEV];
	sub.s64 	%rd26262, %rd26262, %rd21619;
	ld.const.u64 	%rd21620, [P_DEV+8];
	sub.s64 	%rd26261, %rd26261, %rd21620;
	ld.const.u64 	%rd21621, [P_DEV+16];
	sub.s64 	%rd26260, %rd26260, %rd21621;
	ld.const.u64 	%rd21622, [P_DEV+24];
	sub.s64 	%rd26259, %rd26259, %rd21622;
	ld.const.u64 	%rd21623, [P_DEV+32];
	sub.s64 	%rd26258, %rd26258, %rd21623;
	ld.const.u64 	%rd21624, [P_DEV+40];
	sub.s64 	%rd26257, %rd26257, %rd21624;
$L__BB1_819:
	sub.s64 	%rd21631, %rd26256, %rd21607;
	sub.s64 	%rd21632, %rd26255, %rd21608;
	sub.s64 	%rd21633, %rd26254, %rd21609;
	sub.s64 	%rd21634, %rd26253, %rd21610;
	sub.s64 	%rd21635, %rd26252, %rd21611;
	sub.s64 	%rd21636, %rd26251, %rd21612;
	mov.u64 	%rd26264, %rd26258;
	mov.u64 	%rd26266, %rd26260;
	mov.u64 	%rd26268, %rd26262;
	mov.u64 	%rd26263, %rd26257;
	mov.u64 	%rd26265, %rd26259;
	mov.u64 	%rd26267, %rd26261;
	// begin inline asm
	add.cc.u64 %rd26268, %rd26268, %rd21631;
	addc.cc.u64 %rd26267, %rd26267, %rd21632;
	addc.cc.u64 %rd26266, %rd26266, %rd21633;
	addc.cc.u64 %rd26265, %rd26265, %rd21634;
	addc.cc.u64 %rd26264, %rd26264, %rd21635;
	addc.u64 %rd26263, %rd26263, %rd21636;
	
	// end inline asm
	setp.lt.u64 	%p411, %rd26263, %rd15;
	@%p411 bra 	$L__BB1_821;
	ld.const.u64 	%rd21643, [P_DEV];
	sub.s64 	%rd26268, %rd26268, %rd21643;
	ld.const.u64 	%rd21644, [P_DEV+8];
	sub.s64 	%rd26267, %rd26267, %rd21644;
	ld.const.u64 	%rd21645, [P_DEV+16];
	sub.s64 	%rd26266, %rd26266, %rd21645;
	ld.const.u64 	%rd21646, [P_DEV+24];
	sub.s64 	%rd26265, %rd26265, %rd21646;
	ld.const.u64 	%rd21647, [P_DEV+32];
	sub.s64 	%rd26264, %rd26264, %rd21647;
	ld.const.u64 	%rd21648, [P_DEV+40];
	sub.s64 	%rd26263, %rd26263, %rd21648;
$L__BB1_821:
	sub.s64 	%rd21655, %rd26262, %rd21631;
	sub.s64 	%rd21656, %rd26261, %rd21632;
	sub.s64 	%rd21657, %rd26260, %rd21633;
	sub.s64 	%rd21658, %rd26259, %rd21634;
	sub.s64 	%rd21659, %rd26258, %rd21635;
	sub.s64 	%rd21660, %rd26257, %rd21636;
	mov.u64 	%rd26270, %rd26264;
	mov.u64 	%rd26272, %rd26266;
	mov.u64 	%rd26274, %rd26268;
	mov.u64 	%rd26269, %rd26263;
	mov.u64 	%rd26271, %rd26265;
	mov.u64 	%rd26273, %rd26267;
	// begin inline asm
	add.cc.u64 %rd26274, %rd26274, %rd21655;
	addc.cc.u64 %rd26273, %rd26273, %rd21656;
	addc.cc.u64 %rd26272, %rd26272, %rd21657;
	addc.cc.u64 %rd26271, %rd26271, %rd21658;
	addc.cc.u64 %rd26270, %rd26270, %rd21659;
	addc.u64 %rd26269, %rd26269, %rd21660;
	
	// end inline asm
	setp.lt.u64 	%p412, %rd26269, %rd15;
	@%p412 bra 	$L__BB1_823;
	ld.const.u64 	%rd21667, [P_DEV];
	sub.s64 	%rd26274, %rd26274, %rd21667;
	ld.const.u64 	%rd21668, [P_DEV+8];
	sub.s64 	%rd26273, %rd26273, %rd21668;
	ld.const.u64 	%rd21669, [P_DEV+16];
	sub.s64 	%rd26272, %rd26272, %rd21669;
	ld.const.u64 	%rd21670, [P_DEV+24];
	sub.s64 	%rd26271, %rd26271, %rd21670;
	ld.const.u64 	%rd21671, [P_DEV+32];
	sub.s64 	%rd26270, %rd26270, %rd21671;
	ld.const.u64 	%rd21672, [P_DEV+40];
	sub.s64 	%rd26269, %rd26269, %rd21672;
$L__BB1_823:
	sub.s64 	%rd21679, %rd26268, %rd21655;
	sub.s64 	%rd21680, %rd26267, %rd21656;
	sub.s64 	%rd21681, %rd26266, %rd21657;
	sub.s64 	%rd21682, %rd26265, %rd21658;
	sub.s64 	%rd21683, %rd26264, %rd21659;
	sub.s64 	%rd21684, %rd26263, %rd21660;
	mov.u64 	%rd26278, %rd26272;
	mov.u64 	%rd26280, %rd26274;
	mov.u64 	%rd26275, %rd26269;
	mov.u64 	%rd26277, %rd26271;
	mov.u64 	%rd26279, %rd26273;
	mov.u64 	%rd26276, %rd26270;
	// begin inline asm
	add.cc.u64 %rd26280, %rd26280, %rd21679;
	addc.cc.u64 %rd26279, %rd26279, %rd21680;
	addc.cc.u64 %rd26278, %rd26278, %rd21681;
	addc.cc.u64 %rd26277, %rd26277, %rd21682;
	addc.cc.u64 %rd26276, %rd26276, %rd21683;
	addc.u64 %rd26275, %rd26275, %rd21684;
	
	// end inline asm
	setp.lt.u64 	%p413, %rd26275, %rd15;
	@%p413 bra 	$L__BB1_825;
	ld.const.u64 	%rd21691, [P_DEV];
	sub.s64 	%rd26280, %rd26280, %rd21691;
	ld.const.u64 	%rd21692, [P_DEV+8];
	sub.s64 	%rd26279, %rd26279, %rd21692;
	ld.const.u64 	%rd21693, [P_DEV+16];
	sub.s64 	%rd26278, %rd26278, %rd21693;
	ld.const.u64 	%rd21694, [P_DEV+24];
	sub.s64 	%rd26277, %rd26277, %rd21694;
	ld.const.u64 	%rd21695, [P_DEV+32];
	sub.s64 	%rd26276, %rd26276, %rd21695;
	ld.const.u64 	%rd21696, [P_DEV+40];
	sub.s64 	%rd26275, %rd26275, %rd21696;
$L__BB1_825:
	sub.s64 	%rd21703, %rd26274, %rd21679;
	sub.s64 	%rd21704, %rd26273, %rd21680;
	sub.s64 	%rd21705, %rd26272, %rd21681;
	sub.s64 	%rd21706, %rd26271, %rd21682;
	sub.s64 	%rd21707, %rd26270, %rd21683;
	sub.s64 	%rd21708, %rd26269, %rd21684;
	mov.u64 	%rd26286, %rd26280;
	mov.u64 	%rd26281, %rd26275;
	mov.u64 	%rd26283, %rd26277;
	mov.u64 	%rd26285, %rd26279;
	mov.u64 	%rd26282, %rd26276;
	mov.u64 	%rd26284, %rd26278;
	// begin inline asm
	add.cc.u64 %rd26286, %rd26286, %rd21703;
	addc.cc.u64 %rd26285, %rd26285, %rd21704;
	addc.cc.u64 %rd26284, %rd26284, %rd21705;
	addc.cc.u64 %rd26283, %rd26283, %rd21706;
	addc.cc.u64 %rd26282, %rd26282, %rd21707;
	addc.u64 %rd26281, %rd26281, %rd21708;
	
	// end inline asm
	setp.lt.u64 	%p414, %rd26281, %rd15;
	@%p414 bra 	$L__BB1_827;
	ld.const.u64 	%rd21715, [P_DEV];
	sub.s64 	%rd26286, %rd26286, %rd21715;
	ld.const.u64 	%rd21716, [P_DEV+8];
	sub.s64 	%rd26285, %rd26285, %rd21716;
	ld.const.u64 	%rd21717, [P_DEV+16];
	sub.s64 	%rd26284, %rd26284, %rd21717;
	ld.const.u64 	%rd21718, [P_DEV+24];
	sub.s64 	%rd26283, %rd26283, %rd21718;
	ld.const.u64 	%rd21719, [P_DEV+32];
	sub.s64 	%rd26282, %rd26282, %rd21719;
	ld.const.u64 	%rd21720, [P_DEV+40];
	sub.s64 	%rd26281, %rd26281, %rd21720;
$L__BB1_827:
	sub.s64 	%rd21727, %rd26280, %rd21703;
	sub.s64 	%rd21728, %rd26279, %rd21704;
	sub.s64 	%rd21729, %rd26278, %rd21705;
	sub.s64 	%rd21730, %rd26277, %rd21706;
	sub.s64 	%rd21731, %rd26276, %rd21707;
	sub.s64 	%rd21732, %rd26275, %rd21708;
	mov.u64 	%rd26292, %rd26286;
	mov.u64 	%rd26287, %rd26281;
	mov.u64 	%rd26289, %rd26283;
	mov.u64 	%rd26291, %rd26285;
	mov.u64 	%rd26288, %rd26282;
	mov.u64 	%rd26290, %rd26284;
	// begin inline asm
	add.cc.u64 %rd26292, %rd26292, %rd21727;
	addc.cc.u64 %rd26291, %rd26291, %rd21728;
	addc.cc.u64 %rd26290, %rd26290, %rd21729;
	addc.cc.u64 %rd26289, %rd26289, %rd21730;
	addc.cc.u64 %rd26288, %rd26288, %rd21731;
	addc.u64 %rd26287, %rd26287, %rd21732;
	
	// end inline asm
	setp.lt.u64 	%p415, %rd26287, %rd15;
	@%p415 bra 	$L__BB1_829;
	ld.const.u64 	%rd21739, [P_DEV];
	sub.s64 	%rd26292, %rd26292, %rd21739;
	ld.const.u64 	%rd21740, [P_DEV+8];
	sub.s64 	%rd26291, %rd26291, %rd21740;
	ld.const.u64 	%rd21741, [P_DEV+16];
	sub.s64 	%rd26290, %rd26290, %rd21741;
	ld.const.u64 	%rd21742, [P_DEV+24];
	sub.s64 	%rd26289, %rd26289, %rd21742;
	ld.const.u64 	%rd21743, [P_DEV+32];
	sub.s64 	%rd26288, %rd26288, %rd21743;
	ld.const.u64 	%rd21744, [P_DEV+40];
	sub.s64 	%rd26287, %rd26287, %rd21744;
$L__BB1_829:
	sub.s64 	%rd21751, %rd26286, %rd21727;
	sub.s64 	%rd21752, %rd26285, %rd21728;
	sub.s64 	%rd21753, %rd26284, %rd21729;
	sub.s64 	%rd21754, %rd26283, %rd21730;
	sub.s64 	%rd21755, %rd26282, %rd21731;
	sub.s64 	%rd21756, %rd26281, %rd21732;
	mov.u64 	%rd26295, %rd26289;
	mov.u64 	%rd26297, %rd26291;
	mov.u64 	%rd26294, %rd26288;
	mov.u64 	%rd26296, %rd26290;
	mov.u64 	%rd26298, %rd26292;
	mov.u64 	%rd26293, %rd26287;
	// begin inline asm
	add.cc.u64 %rd26298, %rd26298, %rd21751;
	addc.cc.u64 %rd26297, %rd26297, %rd21752;
	addc.cc.u64 %rd26296, %rd26296, %rd21753;
	addc.cc.u64 %rd26295, %rd26295, %rd21754;
	addc.cc.u64 %rd26294, %rd26294, %rd21755;
	addc.u64 %rd26293, %rd26293, %rd21756;
	
	// end inline asm
	setp.lt.u64 	%p416, %rd26293, %rd15;
	@%p416 bra 	$L__BB1_831;
	ld.const.u64 	%rd21763, [P_DEV];
	sub.s64 	%rd26298, %rd26298, %rd21763;
	ld.const.u64 	%rd21764, [P_DEV+8];
	sub.s64 	%rd26297, %rd26297, %rd21764;
	ld.const.u64 	%rd21765, [P_DEV+16];
	sub.s64 	%rd26296, %rd26296, %rd21765;
	ld.const.u64 	%rd21766, [P_DEV+24];
	sub.s64 	%rd26295, %rd26295, %rd21766;
	ld.const.u64 	%rd21767, [P_DEV+32];
	sub.s64 	%rd26294, %rd26294, %rd21767;
	ld.const.u64 	%rd21768, [P_DEV+40];
	sub.s64 	%rd26293, %rd26293, %rd21768;
$L__BB1_831:
	sub.s64 	%rd21775, %rd26292, %rd21751;
	sub.s64 	%rd21776, %rd26291, %rd21752;
	sub.s64 	%rd21777, %rd26290, %rd21753;
	sub.s64 	%rd21778, %rd26289, %rd21754;
	sub.s64 	%rd21779, %rd26288, %rd21755;
	sub.s64 	%rd21780, %rd26287, %rd21756;
	mov.u64 	%rd26301, %rd26295;
	mov.u64 	%rd26303, %rd26297;
	mov.u64 	%rd26300, %rd26294;
	mov.u64 	%rd26302, %rd26296;
	mov.u64 	%rd26304, %rd26298;
	mov.u64 	%rd26299, %rd26293;
	// begin inline asm
	add.cc.u64 %rd26304, %rd26304, %rd21775;
	addc.cc.u64 %rd26303, %rd26303, %rd21776;
	addc.cc.u64 %rd26302, %rd26302, %rd21777;
	addc.cc.u64 %rd26301, %rd26301, %rd21778;
	addc.cc.u64 %rd26300, %rd26300, %rd21779;
	addc.u64 %rd26299, %rd26299, %rd21780;
	
	// end inline asm
	setp.lt.u64 	%p417, %rd26299, %rd15;
	@%p417 bra 	$L__BB1_833;
	ld.const.u64 	%rd21787, [P_DEV];
	sub.s64 	%rd26304, %rd26304, %rd21787;
	ld.const.u64 	%rd21788, [P_DEV+8];
	sub.s64 	%rd26303, %rd26303, %rd21788;
	ld.const.u64 	%rd21789, [P_DEV+16];
	sub.s64 	%rd26302, %rd26302, %rd21789;
	ld.const.u64 	%rd21790, [P_DEV+24];
	sub.s64 	%rd26301, %rd26301, %rd21790;
	ld.const.u64 	%rd21791, [P_DEV+32];
	sub.s64 	%rd26300, %rd26300, %rd21791;
	ld.const.u64 	%rd21792, [P_DEV+40];
	sub.s64 	%rd26299, %rd26299, %rd21792;
$L__BB1_833:
	sub.s64 	%rd21799, %rd26298, %rd21775;
	sub.s64 	%rd21800, %rd26297, %rd21776;
	sub.s64 	%rd21801, %rd26296, %rd21777;
	sub.s64 	%rd21802, %rd26295, %rd21778;
	sub.s64 	%rd21803, %rd26294, %rd21779;
	sub.s64 	%rd21804, %rd26293, %rd21780;
	mov.u64 	%rd26309, %rd26303;
	mov.u64 	%rd26306, %rd26300;
	mov.u64 	%rd26308, %rd26302;
	mov.u64 	%rd26310, %rd26304;
	mov.u64 	%rd26305, %rd26299;
	mov.u64 	%rd26307, %rd26301;
	// begin inline asm
	add.cc.u64 %rd26310, %rd26310, %rd21799;
	addc.cc.u64 %rd26309, %rd26309, %rd21800;
	addc.cc.u64 %rd26308, %rd26308, %rd21801;
	addc.cc.u64 %rd26307, %rd26307, %rd21802;
	addc.cc.u64 %rd26306, %rd26306, %rd21803;
	addc.u64 %rd26305, %rd26305, %rd21804;
	
	// end inline asm
	setp.lt.u64 	%p418, %rd26305, %rd15;
	@%p418 bra 	$L__BB1_835;
	ld.const.u64 	%rd21811, [P_DEV];
	sub.s64 	%rd26310, %rd26310, %rd21811;
	ld.const.u64 	%rd21812, [P_DEV+8];
	sub.s64 	%rd26309, %rd26309, %rd21812;
	ld.const.u64 	%rd21813, [P_DEV+16];
	sub.s64 	%rd26308, %rd26308, %rd21813;
	ld.const.u64 	%rd21814, [P_DEV+24];
	sub.s64 	%rd26307, %rd26307, %rd21814;
	ld.const.u64 	%rd21815, [P_DEV+32];
	sub.s64 	%rd26306, %rd26306, %rd21815;
	ld.const.u64 	%rd21816, [P_DEV+40];
	sub.s64 	%rd26305, %rd26305, %rd21816;
$L__BB1_835:
	sub.s64 	%rd21823, %rd26304, %rd21799;
	sub.s64 	%rd21824, %rd26303, %rd21800;
	sub.s64 	%rd21825, %rd26302, %rd21801;
	sub.s64 	%rd21826, %rd26301, %rd21802;
	sub.s64 	%rd21827, %rd26300, %rd21803;
	sub.s64 	%rd21828, %rd26299, %rd21804;
	mov.u64 	%rd26312, %rd26306;
	mov.u64 	%rd26314, %rd26308;
	mov.u64 	%rd26316, %rd26310;
	mov.u64 	%rd26311, %rd26305;
	mov.u64 	%rd26313, %rd26307;
	mov.u64 	%rd26315, %rd26309;
	// begin inline asm
	add.cc.u64 %rd26316, %rd26316, %rd21823;
	addc.cc.u64 %rd26315, %rd26315, %rd21824;
	addc.cc.u64 %rd26314, %rd26314, %rd21825;
	addc.cc.u64 %rd26313, %rd26313, %rd21826;
	addc.cc.u64 %rd26312, %rd26312, %rd21827;
	addc.u64 %rd26311, %rd26311, %rd21828;
	
	// end inline asm
	setp.lt.u64 	%p419, %rd26311, %rd15;
	@%p419 bra 	$L__BB1_837;
	ld.const.u64 	%rd21835, [P_DEV];
	sub.s64 	%rd26316, %rd26316, %rd21835;
	ld.const.u64 	%rd21836, [P_DEV+8];
	sub.s64 	%rd26315, %rd26315, %rd21836;
	ld.const.u64 	%rd21837, [P_DEV+16];
	sub.s64 	%rd26314, %rd26314, %rd21837;
	ld.const.u64 	%rd21838, [P_DEV+24];
	sub.s64 	%rd26313, %rd26313, %rd21838;
	ld.const.u64 	%rd21839, [P_DEV+32];
	sub.s64 	%rd26312, %rd26312, %rd21839;
	ld.const.u64 	%rd21840, [P_DEV+40];
	sub.s64 	%rd26311, %rd26311, %rd21840;
$L__BB1_837:
	sub.s64 	%rd21847, %rd26310, %rd21823;
	sub.s64 	%rd21848, %rd26309, %rd21824;
	sub.s64 	%rd21849, %rd26308, %rd21825;
	sub.s64 	%rd21850, %rd26307, %rd21826;
	sub.s64 	%rd21851, %rd26306, %rd21827;
	sub.s64 	%rd21852, %rd26305, %rd21828;
	mov.u64 	%rd26318, %rd26312;
	mov.u64 	%rd26320, %rd26314;
	mov.u64 	%rd26322, %rd26316;
	mov.u64 	%rd26317, %rd26311;
	mov.u64 	%rd26319, %rd26313;
	mov.u64 	%rd26321, %rd26315;
	// begin inline asm
	add.cc.u64 %rd26322, %rd26322, %rd21847;
	addc.cc.u64 %rd26321, %rd26321, %rd21848;
	addc.cc.u64 %rd26320, %rd26320, %rd21849;
	addc.cc.u64 %rd26319, %rd26319, %rd21850;
	addc.cc.u64 %rd26318, %rd26318, %rd21851;
	addc.u64 %rd26317, %rd26317, %rd21852;
	
	// end inline asm
	setp.lt.u64 	%p420, %rd26317, %rd15;
	@%p420 bra 	$L__BB1_839;
	ld.const.u64 	%rd21859, [P_DEV];
	sub.s64 	%rd26322, %rd26322, %rd21859;
	ld.const.u64 	%rd21860, [P_DEV+8];
	sub.s64 	%rd26321, %rd26321, %rd21860;
	ld.const.u64 	%rd21861, [P_DEV+16];
	sub.s64 	%rd26320, %rd26320, %rd21861;
	ld.const.u64 	%rd21862, [P_DEV+24];
	sub.s64 	%rd26319, %rd26319, %rd21862;
	ld.const.u64 	%rd21863, [P_DEV+32];
	sub.s64 	%rd26318, %rd26318, %rd21863;
	ld.const.u64 	%rd21864, [P_DEV+40];
	sub.s64 	%rd26317, %rd26317, %rd21864;
$L__BB1_839:
	sub.s64 	%rd21871, %rd26316, %rd21847;
	sub.s64 	%rd21872, %rd26315, %rd21848;
	sub.s64 	%rd21873, %rd26314, %rd21849;
	sub.s64 	%rd21874, %rd26313, %rd21850;
	sub.s64 	%rd21875, %rd26312, %rd21851;
	sub.s64 	%rd21876, %rd26311, %rd21852;
	mov.u64 	%rd26326, %rd26320;
	mov.u64 	%rd26328, %rd26322;
	mov.u64 	%rd26323, %rd26317;
	mov.u64 	%rd26325, %rd26319;
	mov.u64 	%rd26327, %rd26321;
	mov.u64 	%rd26324, %rd26318;
	// begin inline asm
	add.cc.u64 %rd26328, %rd26328, %rd21871;
	addc.cc.u64 %rd26327, %rd26327, %rd21872;
	addc.cc.u64 %rd26326, %rd26326, %rd21873;
	addc.cc.u64 %rd26325, %rd26325, %rd21874;
	addc.cc.u64 %rd26324, %rd26324, %rd21875;
	addc.u64 %rd26323, %rd26323, %rd21876;
	
	// end inline asm
	setp.lt.u64 	%p421, %rd26323, %rd15;
	@%p421 bra 	$L__BB1_841;
	ld.const.u64 	%rd21883, [P_DEV];
	sub.s64 	%rd26328, %rd26328, %rd21883;
	ld.const.u64 	%rd21884, [P_DEV+8];
	sub.s64 	%rd26327, %rd26327, %rd21884;
	ld.const.u64 	%rd21885, [P_DEV+16];
	sub.s64 	%rd26326, %rd26326, %rd21885;
	ld.const.u64 	%rd21886, [P_DEV+24];
	sub.s64 	%rd26325, %rd26325, %rd21886;
	ld.const.u64 	%rd21887, [P_DEV+32];
	sub.s64 	%rd26324, %rd26324, %rd21887;
	ld.const.u64 	%rd21888, [P_DEV+40];
	sub.s64 	%rd26323, %rd26323, %rd21888;
$L__BB1_841:
	sub.s64 	%rd21895, %rd26322, %rd21871;
	sub.s64 	%rd21896, %rd26321, %rd21872;
	sub.s64 	%rd21897, %rd26320, %rd21873;
	sub.s64 	%rd21898, %rd26319, %rd21874;
	sub.s64 	%rd21899, %rd26318, %rd21875;
	sub.s64 	%rd21900, %rd26317, %rd21876;
	mov.u64 	%rd26334, %rd26328;
	mov.u64 	%rd26329, %rd26323;
	mov.u64 	%rd26331, %rd26325;
	mov.u64 	%rd26333, %rd26327;
	mov.u64 	%rd26330, %rd26324;
	mov.u64 	%rd26332, %rd26326;
	// begin inline asm
	add.cc.u64 %rd26334, %rd26334, %rd21895;
	addc.cc.u64 %rd26333, %rd26333, %rd21896;
	addc.cc.u64 %rd26332, %rd26332, %rd21897;
	addc.cc.u64 %rd26331, %rd26331, %rd21898;
	addc.cc.u64 %rd26330, %rd26330, %rd21899;
	addc.u64 %rd26329, %rd26329, %rd21900;
	
	// end inline asm
	setp.lt.u64 	%p422, %rd26329, %rd15;
	@%p422 bra 	$L__BB1_843;
	ld.const.u64 	%rd21907, [P_DEV];
	sub.s64 	%rd26334, %rd26334, %rd21907;
	ld.const.u64 	%rd21908, [P_DEV+8];
	sub.s64 	%rd26333, %rd26333, %rd21908;
	ld.const.u64 	%rd21909, [P_DEV+16];
	sub.s64 	%rd26332, %rd26332, %rd21909;
	ld.const.u64 	%rd21910, [P_DEV+24];
	sub.s64 	%rd26331, %rd26331, %rd21910;
	ld.const.u64 	%rd21911, [P_DEV+32];
	sub.s64 	%rd26330, %rd26330, %rd21911;
	ld.const.u64 	%rd21912, [P_DEV+40];
	sub.s64 	%rd26329, %rd26329, %rd21912;
$L__BB1_843:
	sub.s64 	%rd21919, %rd26328, %rd21895;
	sub.s64 	%rd21920, %rd26327, %rd21896;
	sub.s64 	%rd21921, %rd26326, %rd21897;
	sub.s64 	%rd21922, %rd26325, %rd21898;
	sub.s64 	%rd21923, %rd26324, %rd21899;
	sub.s64 	%rd21924, %rd26323, %rd21900;
	mov.u64 	%rd26340, %rd26334;
	mov.u64 	%rd26335, %rd26329;
	mov.u64 	%rd26337, %rd26331;
	mov.u64 	%rd26339, %rd26333;
	mov.u64 	%rd26336, %rd26330;
	mov.u64 	%rd26338, %rd26332;
	// begin inline asm
	add.cc.u64 %rd26340, %rd26340, %rd21919;
	addc.cc.u64 %rd26339, %rd26339, %rd21920;
	addc.cc.u64 %rd26338, %rd26338, %rd21921;
	addc.cc.u64 %rd26337, %rd26337, %rd21922;
	addc.cc.u64 %rd26336, %rd26336, %rd21923;
	addc.u64 %rd26335, %rd26335, %rd21924;
	
	// end inline asm
	setp.lt.u64 	%p423, %rd26335, %rd15;
	@%p423 bra 	$L__BB1_845;
	ld.const.u64 	%rd21931, [P_DEV];
	sub.s64 	%rd26340, %rd26340, %rd21931;
	ld.const.u64 	%rd21932, [P_DEV+8];
	sub.s64 	%rd26339, %rd26339, %rd21932;
	ld.const.u64 	%rd21933, [P_DEV+16];
	sub.s64 	%rd26338, %rd26338, %rd21933;
	ld.const.u64 	%rd21934, [P_DEV+24];
	sub.s64 	%rd26337, %rd26337, %rd21934;
	ld.const.u64 	%rd21935, [P_DEV+32];
	sub.s64 	%rd26336, %rd26336, %rd21935;
	ld.const.u64 	%rd21936, [P_DEV+40];
	sub.s64 	%rd26335, %rd26335, %rd21936;
$L__BB1_845:
	sub.s64 	%rd21943, %rd26334, %rd21919;
	sub.s64 	%rd21944, %rd26333, %rd21920;
	sub.s64 	%rd21945, %rd26332, %rd21921;
	sub.s64 	%rd21946, %rd26331, %rd21922;
	sub.s64 	%rd21947, %rd26330, %rd21923;
	sub.s64 	%rd21948, %rd26329, %rd21924;
	mov.u64 	%rd26343, %rd26337;
	mov.u64 	%rd26345, %rd26339;
	mov.u64 	%rd26342, %rd26336;
	mov.u64 	%rd26344, %rd26338;
	mov.u64 	%rd26346, %rd26340;
	mov.u64 	%rd26341, %rd26335;
	// begin inline asm
	add.cc.u64 %rd26346, %rd26346, %rd21943;
	addc.cc.u64 %rd26345, %rd26345, %rd21944;
	addc.cc.u64 %rd26344, %rd26344, %rd21945;
	addc.cc.u64 %rd26343, %rd26343, %rd21946;
	addc.cc.u64 %rd26342, %rd26342, %rd21947;
	addc.u64 %rd26341, %rd26341, %rd21948;
	
	// end inline asm
	setp.lt.u64 	%p424, %rd26341, %rd15;
	@%p424 bra 	$L__BB1_847;
	ld.const.u64 	%rd21955, [P_DEV];
	sub.s64 	%rd26346, %rd26346, %rd21955;
	ld.const.u64 	%rd21956, [P_DEV+8];
	sub.s64 	%rd26345, %rd26345, %rd21956;
	ld.const.u64 	%rd21957, [P_DEV+16];
	sub.s64 	%rd26344, %rd26344, %rd21957;
	ld.const.u64 	%rd21958, [P_DEV+24];
	sub.s64 	%rd26343, %rd26343, %rd21958;
	ld.const.u64 	%rd21959, [P_DEV+32];
	sub.s64 	%rd26342, %rd26342, %rd21959;
	ld.const.u64 	%rd21960, [P_DEV+40];
	sub.s64 	%rd26341, %rd26341, %rd21960;
$L__BB1_847:
	sub.s64 	%rd21967, %rd26340, %rd21943;
	sub.s64 	%rd21968, %rd26339, %rd21944;
	sub.s64 	%rd21969, %rd26338, %rd21945;
	sub.s64 	%rd21970, %rd26337, %rd21946;
	sub.s64 	%rd21971, %rd26336, %rd21947;
	sub.s64 	%rd21972, %rd26335, %rd21948;
	mov.u64 	%rd26349, %rd26343;
	mov.u64 	%rd26351, %rd26345;
	mov.u64 	%rd26348, %rd26342;
	mov.u64 	%rd26350, %rd26344;
	mov.u64 	%rd26352, %rd26346;
	mov.u64 	%rd26347, %rd26341;
	// begin inline asm
	add.cc.u64 %rd26352, %rd26352, %rd21967;
	addc.cc.u64 %rd26351, %rd26351, %rd21968;
	addc.cc.u64 %rd26350, %rd26350, %rd21969;
	addc.cc.u64 %rd26349, %rd26349, %rd21970;
	addc.cc.u64 %rd26348, %rd26348, %rd21971;
	addc.u64 %rd26347, %rd26347, %rd21972;
	
	// end inline asm
	setp.lt.u64 	%p425, %rd26347, %rd15;
	@%p425 bra 	$L__BB1_849;
	ld.const.u64 	%rd21979, [P_DEV];
	sub.s64 	%rd26352, %rd26352, %rd21979;
	ld.const.u64 	%rd21980, [P_DEV+8];
	sub.s64 	%rd26351, %rd26351, %rd21980;
	ld.const.u64 	%rd21981, [P_DEV+16];
	sub.s64 	%rd26350, %rd26350, %rd21981;
	ld.const.u64 	%rd21982, [P_DEV+24];
	sub.s64 	%rd26349, %rd26349, %rd21982;
	ld.const.u64 	%rd21983, [P_DEV+32];
	sub.s64 	%rd26348, %rd26348, %rd21983;
	ld.const.u64 	%rd21984, [P_DEV+40];
	sub.s64 	%rd26347, %rd26347, %rd21984;
$L__BB1_849:
	sub.s64 	%rd21991, %rd26346, %rd21967;
	sub.s64 	%rd21992, %rd26345, %rd21968;
	sub.s64 	%rd21993, %rd26344, %rd21969;
	sub.s64 	%rd21994, %rd26343, %rd21970;
	sub.s64 	%rd21995, %rd26342, %rd21971;
	sub.s64 	%rd21996, %rd26341, %rd21972;
	mov.u64 	%rd26357, %rd26351;
	mov.u64 	%rd26354, %rd26348;
	mov.u64 	%rd26356, %rd26350;
	mov.u64 	%rd26358, %rd26352;
	mov.u64 	%rd26353, %rd26347;
	mov.u64 	%rd26355, %rd26349;
	// begin inline asm
	add.cc.u64 %rd26358, %rd26358, %rd21991;
	addc.cc.u64 %rd26357, %rd26357, %rd21992;
	addc.cc.u64 %rd26356, %rd26356, %rd21993;
	addc.cc.u64 %rd26355, %rd26355, %rd21994;
	addc.cc.u64 %rd26354, %rd26354, %rd21995;
	addc.u64 %rd26353, %rd26353, %rd21996;
	
	// end inline asm
	setp.lt.u64 	%p426, %rd26353, %rd15;
	@%p426 bra 	$L__BB1_851;
	ld.const.u64 	%rd22003, [P_DEV];
	sub.s64 	%rd26358, %rd26358, %rd22003;
	ld.const.u64 	%rd22004, [P_DEV+8];
	sub.s64 	%rd26357, %rd26357, %rd22004;
	ld.const.u64 	%rd22005, [P_DEV+16];
	sub.s64 	%rd26356, %rd26356, %rd22005;
	ld.const.u64 	%rd22006, [P_DEV+24];
	sub.s64 	%rd26355, %rd26355, %rd22006;
	ld.const.u64 	%rd22007, [P_DEV+32];
	sub.s64 	%rd26354, %rd26354, %rd22007;
	ld.const.u64 	%rd22008, [P_DEV+40];
	sub.s64 	%rd26353, %rd26353, %rd22008;
$L__BB1_851:
	sub.s64 	%rd22015, %rd26352, %rd21991;
	sub.s64 	%rd22016, %rd26351, %rd21992;
	sub.s64 	%rd22017, %rd26350, %rd21993;
	sub.s64 	%rd22018, %rd26349, %rd21994;
	sub.s64 	%rd22019, %rd26348, %rd21995;
	sub.s64 	%rd22020, %rd26347, %rd21996;
	mov.u64 	%rd26360, %rd26354;
	mov.u64 	%rd26362, %rd26356;
	mov.u64 	%rd26364, %rd26358;
	mov.u64 	%rd26359, %rd26353;
	mov.u64 	%rd26361, %rd26355;
	mov.u64 	%rd26363, %rd26357;
	// begin inline asm
	add.cc.u64 %rd26364, %rd26364, %rd22015;
	addc.cc.u64 %rd26363, %rd26363, %rd22016;
	addc.cc.u64 %rd26362, %rd26362, %rd22017;
	addc.cc.u64 %rd26361, %rd26361, %rd22018;
	addc.cc.u64 %rd26360, %rd26360, %rd22019;
	addc.u64 %rd26359, %rd26359, %rd22020;
	
	// end inline asm
	setp.lt.u64 	%p427, %rd26359, %rd15;
	@%p427 bra 	$L__BB1_853;
	ld.const.u64 	%rd22027, [P_DEV];
	sub.s64 	%rd26364, %rd26364, %rd22027;
	ld.const.u64 	%rd22028, [P_DEV+8];
	sub.s64 	%rd26363, %rd26363, %rd22028;
	ld.const.u64 	%rd22029, [P_DEV+16];
	sub.s64 	%rd26362, %rd26362, %rd22029;
	ld.const.u64 	%rd22030, [P_DEV+24];
	sub.s64 	%rd26361, %rd26361, %rd22030;
	ld.const.u64 	%rd22031, [P_DEV+32];
	sub.s64 	%rd26360, %rd26360, %rd22031;
	ld.const.u64 	%rd22032, [P_DEV+40];
	sub.s64 	%rd26359, %rd26359, %rd22032;
$L__BB1_853:
	sub.s64 	%rd22039, %rd26358, %rd22015;
	sub.s64 	%rd22040, %rd26357, %rd22016;
	sub.s64 	%rd22041, %rd26356, %rd22017;
	sub.s64 	%rd22042, %rd26355, %rd22018;
	sub.s64 	%rd22043, %rd26354, %rd22019;
	sub.s64 	%rd22044, %rd26353, %rd22020;
	mov.u64 	%rd26366, %rd26360;
	mov.u64 	%rd26368, %rd26362;
	mov.u64 	%rd26370, %rd26364;
	mov.u64 	%rd26365, %rd26359;
	mov.u64 	%rd26367, %rd26361;
	mov.u64 	%rd26369, %rd26363;
	// begin inline asm
	add.cc.u64 %rd26370, %rd26370, %rd22039;
	addc.cc.u64 %rd26369, %rd26369, %rd22040;
	addc.cc.u64 %rd26368, %rd26368, %rd22041;
	addc.cc.u64 %rd26367, %rd26367, %rd22042;
	addc.cc.u64 %rd26366, %rd26366, %rd22043;
	addc.u64 %rd26365, %rd26365, %rd22044;
	
	// end inline asm
	setp.lt.u64 	%p428, %rd26365, %rd15;
	@%p428 bra 	$L__BB1_855;
	ld.const.u64 	%rd22051, [P_DEV];
	sub.s64 	%rd26370, %rd26370, %rd22051;
	ld.const.u64 	%rd22052, [P_DEV+8];
	sub.s64 	%rd26369, %rd26369, %rd22052;
	ld.const.u64 	%rd22053, [P_DEV+16];
	sub.s64 	%rd26368, %rd26368, %rd22053;
	ld.const.u64 	%rd22054, [P_DEV+24];
	sub.s64 	%rd26367, %rd26367, %rd22054;
	ld.const.u64 	%rd22055, [P_DEV+32];
	sub.s64 	%rd26366, %rd26366, %rd22055;
	ld.const.u64 	%rd22056, [P_DEV+40];
	sub.s64 	%rd26365, %rd26365, %rd22056;
$L__BB1_855:
	sub.s64 	%rd22063, %rd26364, %rd22039;
	sub.s64 	%rd22064, %rd26363, %rd22040;
	sub.s64 	%rd22065, %rd26362, %rd22041;
	sub.s64 	%rd22066, %rd26361, %rd22042;
	sub.s64 	%rd22067, %rd26360, %rd22043;
	sub.s64 	%rd22068, %rd26359, %rd22044;
	mov.u64 	%rd26374, %rd26368;
	mov.u64 	%rd26376, %rd26370;
	mov.u64 	%rd26371, %rd26365;
	mov.u64 	%rd26373, %rd26367;
	mov.u64 	%rd26375, %rd26369;
	mov.u64 	%rd26372, %rd26366;
	// begin inline asm
	add.cc.u64 %rd26376, %rd26376, %rd22063;
	addc.cc.u64 %rd26375, %rd26375, %rd22064;
	addc.cc.u64 %rd26374, %rd26374, %rd22065;
	addc.cc.u64 %rd26373, %rd26373, %rd22066;
	addc.cc.u64 %rd26372, %rd26372, %rd22067;
	addc.u64 %rd26371, %rd26371, %rd22068;
	
	// end inline asm
	setp.lt.u64 	%p429, %rd26371, %rd15;
	@%p429 bra 	$L__BB1_857;
	ld.const.u64 	%rd22075, [P_DEV];
	sub.s64 	%rd26376, %rd26376, %rd22075;
	ld.const.u64 	%rd22076, [P_DEV+8];
	sub.s64 	%rd26375, %rd26375, %rd22076;
	ld.const.u64 	%rd22077, [P_DEV+16];
	sub.s64 	%rd26374, %rd26374, %rd22077;
	ld.const.u64 	%rd22078, [P_DEV+24];
	sub.s64 	%rd26373, %rd26373, %rd22078;
	ld.const.u64 	%rd22079, [P_DEV+32];
	sub.s64 	%rd26372, %rd26372, %rd22079;
	ld.const.u64 	%rd22080, [P_DEV+40];
	sub.s64 	%rd26371, %rd26371, %rd22080;
$L__BB1_857:
	sub.s64 	%rd22087, %rd26370, %rd22063;
	sub.s64 	%rd22088, %rd26369, %rd22064;
	sub.s64 	%rd22089, %rd26368, %rd22065;
	sub.s64 	%rd22090, %rd26367, %rd22066;
	sub.s64 	%rd22091, %rd26366, %rd22067;
	sub.s64 	%rd22092, %rd26365, %rd22068;
	mov.u64 	%rd26382, %rd26376;
	mov.u64 	%rd26377, %rd26371;
	mov.u64 	%rd26379, %rd26373;
	mov.u64 	%rd26381, %rd26375;
	mov.u64 	%rd26378, %rd26372;
	mov.u64 	%rd26380, %rd26374;
	// begin inline asm
	add.cc.u64 %rd26382, %rd26382, %rd22087;
	addc.cc.u64 %rd26381, %rd26381, %rd22088;
	addc.cc.u64 %rd26380, %rd26380, %rd22089;
	addc.cc.u64 %rd26379, %rd26379, %rd22090;
	addc.cc.u64 %rd26378, %rd26378, %rd22091;
	addc.u64 %rd26377, %rd26377, %rd22092;
	
	// end inline asm
	setp.lt.u64 	%p430, %rd26377, %rd15;
	@%p430 bra 	$L__BB1_859;
	ld.const.u64 	%rd22099, [P_DEV];
	sub.s64 	%rd26382, %rd26382, %rd22099;
	ld.const.u64 	%rd22100, [P_DEV+8];
	sub.s64 	%rd26381, %rd26381, %rd22100;
	ld.const.u64 	%rd22101, [P_DEV+16];
	sub.s64 	%rd26380, %rd26380, %rd22101;
	ld.const.u64 	%rd22102, [P_DEV+24];
	sub.s64 	%rd26379, %rd26379, %rd22102;
	ld.const.u64 	%rd22103, [P_DEV+32];
	sub.s64 	%rd26378, %rd26378, %rd22103;
	ld.const.u64 	%rd22104, [P_DEV+40];
	sub.s64 	%rd26377, %rd26377, %rd22104;
$L__BB1_859:
	sub.s64 	%rd22111, %rd26376, %rd22087;
	sub.s64 	%rd22112, %rd26375, %rd22088;
	sub.s64 	%rd22113, %rd26374, %rd22089;
	sub.s64 	%rd22114, %rd26373, %rd22090;
	sub.s64 	%rd22115, %rd26372, %rd22091;
	sub.s64 	%rd22116, %rd26371, %rd22092;
	mov.u64 	%rd26388, %rd26382;
	mov.u64 	%rd26383, %rd26377;
	mov.u64 	%rd26385, %rd26379;
	mov.u64 	%rd26387, %rd26381;
	mov.u64 	%rd26384, %rd26378;
	mov.u64 	%rd26386, %rd26380;
	// begin inline asm
	add.cc.u64 %rd26388, %rd26388, %rd22111;
	addc.cc.u64 %rd26387, %rd26387, %rd22112;
	addc.cc.u64 %rd26386, %rd26386, %rd22113;
	addc.cc.u64 %rd26385, %rd26385, %rd22114;
	addc.cc.u64 %rd26384, %rd26384, %rd22115;
	addc.u64 %rd26383, %rd26383, %rd22116;
	
	// end inline asm
	setp.lt.u64 	%p431, %rd26383, %rd15;
	@%p431 bra 	$L__BB1_861;
	ld.const.u64 	%rd22123, [P_DEV];
	sub.s64 	%rd26388, %rd26388, %rd22123;
	ld.const.u64 	%rd22124, [P_DEV+8];
	sub.s64 	%rd26387, %rd26387, %rd22124;
	ld.const.u64 	%rd22125, [P_DEV+16];
	sub.s64 	%rd26386, %rd26386, %rd22125;
	ld.const.u64 	%rd22126, [P_DEV+24];
	sub.s64 	%rd26385, %rd26385, %rd22126;
	ld.const.u64 	%rd22127, [P_DEV+32];
	sub.s64 	%rd26384, %rd26384, %rd22127;
	ld.const.u64 	%rd22128, [P_DEV+40];
	sub.s64 	%rd26383, %rd26383, %rd22128;
$L__BB1_861:
	sub.s64 	%rd22135, %rd26382, %rd22111;
	sub.s64 	%rd22136, %rd26381, %rd22112;
	sub.s64 	%rd22137, %rd26380, %rd22113;
	sub.s64 	%rd22138, %rd26379, %rd22114;
	sub.s64 	%rd22139, %rd26378, %rd22115;
	sub.s64 	%rd22140, %rd26377, %rd22116;
	mov.u64 	%rd26391, %rd26385;
	mov.u64 	%rd26393, %rd26387;
	mov.u64 	%rd26390, %rd26384;
	mov.u64 	%rd26392, %rd26386;
	mov.u64 	%rd26394, %rd26388;
	mov.u64 	%rd26389, %rd26383;
	// begin inline asm
	add.cc.u64 %rd26394, %rd26394, %rd22135;
	addc.cc.u64 %rd26393, %rd26393, %rd22136;
	addc.cc.u64 %rd26392, %rd26392, %rd22137;
	addc.cc.u64 %rd26391, %rd26391, %rd22138;
	addc.cc.u64 %rd26390, %rd26390, %rd22139;
	addc.u64 %rd26389, %rd26389, %rd22140;
	
	// end inline asm
	setp.lt.u64 	%p432, %rd26389, %rd15;
	@%p432 bra 	$L__BB1_863;
	ld.const.u64 	%rd22147, [P_DEV];
	sub.s64 	%rd26394, %rd26394, %rd22147;
	ld.const.u64 	%rd22148, [P_DEV+8];
	sub.s64 	%rd26393, %rd26393, %rd22148;
	ld.const.u64 	%rd22149, [P_DEV+16];
	sub.s64 	%rd26392, %rd26392, %rd22149;
	ld.const.u64 	%rd22150, [P_DEV+24];
	sub.s64 	%rd26391, %rd26391, %rd22150;
	ld.const.u64 	%rd22151, [P_DEV+32];
	sub.s64 	%rd26390, %rd26390, %rd22151;
	ld.const.u64 	%rd22152, [P_DEV+40];
	sub.s64 	%rd26389, %rd26389, %rd22152;
$L__BB1_863:
	sub.s64 	%rd22159, %rd26388, %rd22135;
	sub.s64 	%rd22160, %rd26387, %rd22136;
	sub.s64 	%rd22161, %rd26386, %rd22137;
	sub.s64 	%rd22162, %rd26385, %rd22138;
	sub.s64 	%rd22163, %rd26384, %rd22139;
	sub.s64 	%rd22164, %rd26383, %rd22140;
	mov.u64 	%rd26397, %rd26391;
	mov.u64 	%rd26399, %rd26393;
	mov.u64 	%rd26396, %rd26390;
	mov.u64 	%rd26398, %rd26392;
	mov.u64 	%rd26400, %rd26394;
	mov.u64 	%rd26395, %rd26389;
	// begin inline asm
	add.cc.u64 %rd26400, %rd26400, %rd22159;
	addc.cc.u64 %rd26399, %rd26399, %rd22160;
	addc.cc.u64 %rd26398, %rd26398, %rd22161;
	addc.cc.u64 %rd26397, %rd26397, %rd22162;
	addc.cc.u64 %rd26396, %rd26396, %rd22163;
	addc.u64 %rd26395, %rd26395, %rd22164;
	
	// end inline asm
	setp.lt.u64 	%p433, %rd26395, %rd15;
	@%p433 bra 	$L__BB1_865;
	ld.const.u64 	%rd22171, [P_DEV];
	sub.s64 	%rd26400, %rd26400, %rd22171;
	ld.const.u64 	%rd22172, [P_DEV+8];
	sub.s64 	%rd26399, %rd26399, %rd22172;
	ld.const.u64 	%rd22173, [P_DEV+16];
	sub.s64 	%rd26398, %rd26398, %rd22173;
	ld.const.u64 	%rd22174, [P_DEV+24];
	sub.s64 	%rd26397, %rd26397, %rd22174;
	ld.const.u64 	%rd22175, [P_DEV+32];
	sub.s64 	%rd26396, %rd26396, %rd22175;
	ld.const.u64 	%rd22176, [P_DEV+40];
	sub.s64 	%rd26395, %rd26395, %rd22176;
$L__BB1_865:
	sub.s64 	%rd22183, %rd26394, %rd22159;
	sub.s64 	%rd22184, %rd26393, %rd22160;
	sub.s64 	%rd22185, %rd26392, %rd22161;
	sub.s64 	%rd22186, %rd26391, %rd22162;
	sub.s64 	%rd22187, %rd26390, %rd22163;
	sub.s64 	%rd22188, %rd26389, %rd22164;
	mov.u64 	%rd26405, %rd26399;
	mov.u64 	%rd26402, %rd26396;
	mov.u64 	%rd26404, %rd26398;
	mov.u64 	%rd26406, %rd26400;
	mov.u64 	%rd26401, %rd26395;
	mov.u64 	%rd26403, %rd26397;
	// begin inline asm
	add.cc.u64 %rd26406, %rd26406, %rd22183;
	addc.cc.u64 %rd26405, %rd26405, %rd22184;
	addc.cc.u64 %rd26404, %rd26404, %rd22185;
	addc.cc.u64 %rd26403, %rd26403, %rd22186;
	addc.cc.u64 %rd26402, %rd26402, %rd22187;
	addc.u64 %rd26401, %rd26401, %rd22188;
	
	// end inline asm
	setp.lt.u64 	%p434, %rd26401, %rd15;
	@%p434 bra 	$L__BB1_867;
	ld.const.u64 	%rd22195, [P_DEV];
	sub.s64 	%rd26406, %rd26406, %rd22195;
	ld.const.u64 	%rd22196, [P_DEV+8];
	sub.s64 	%rd26405, %rd26405, %rd22196;
	ld.const.u64 	%rd22197, [P_DEV+16];
	sub.s64 	%rd26404, %rd26404, %rd22197;
	ld.const.u64 	%rd22198, [P_DEV+24];
	sub.s64 	%rd26403, %rd26403, %rd22198;
	ld.const.u64 	%rd22199, [P_DEV+32];
	sub.s64 	%rd26402, %rd26402, %rd22199;
	ld.const.u64 	%rd22200, [P_DEV+40];
	sub.s64 	%rd26401, %rd26401, %rd22200;
$L__BB1_867:
	sub.s64 	%rd22207, %rd26400, %rd22183;
	sub.s64 	%rd22208, %rd26399, %rd22184;
	sub.s64 	%rd22209, %rd26398, %rd22185;
	sub.s64 	%rd22210, %rd26397, %rd22186;
	sub.s64 	%rd22211, %rd26396, %rd22187;
	sub.s64 	%rd22212, %rd26395, %rd22188;
	mov.u64 	%rd26408, %rd26402;
	mov.u64 	%rd26410, %rd26404;
	mov.u64 	%rd26412, %rd26406;
	mov.u64 	%rd26407, %rd26401;
	mov.u64 	%rd26409, %rd26403;
	mov.u64 	%rd26411, %rd26405;
	// begin inline asm
	add.cc.u64 %rd26412, %rd26412, %rd22207;
	addc.cc.u64 %rd26411, %rd26411, %rd22208;
	addc.cc.u64 %rd26410, %rd26410, %rd22209;
	addc.cc.u64 %rd26409, %rd26409, %rd22210;
	addc.cc.u64 %rd26408, %rd26408, %rd22211;
	addc.u64 %rd26407, %rd26407, %rd22212;
	
	// end inline asm
	setp.lt.u64 	%p435, %rd26407, %rd15;
	@%p435 bra 	$L__BB1_869;
	ld.const.u64 	%rd22219, [P_DEV];
	sub.s64 	%rd26412, %rd26412, %rd22219;
	ld.const.u64 	%rd22220, [P_DEV+8];
	sub.s64 	%rd26411, %rd26411, %rd22220;
	ld.const.u64 	%rd22221, [P_DEV+16];
	sub.s64 	%rd26410, %rd26410, %rd22221;
	ld.const.u64 	%rd22222, [P_DEV+24];
	sub.s64 	%rd26409, %rd26409, %rd22222;
	ld.const.u64 	%rd22223, [P_DEV+32];
	sub.s64 	%rd26408, %rd26408, %rd22223;
	ld.const.u64 	%rd22224, [P_DEV+40];
	sub.s64 	%rd26407, %rd26407, %rd22224;
$L__BB1_869:
	sub.s64 	%rd22231, %rd26406, %rd22207;
	sub.s64 	%rd22232, %rd26405, %rd22208;
	sub.s64 	%rd22233, %rd26404, %rd22209;
	sub.s64 	%rd22234, %rd26403, %rd22210;
	sub.s64 	%rd22235, %rd26402, %rd22211;
	sub.s64 	%rd22236, %rd26401, %rd22212;
	mov.u64 	%rd26414, %rd26408;
	mov.u64 	%rd26416, %rd26410;
	mov.u64 	%rd26418, %rd26412;
	mov.u64 	%rd26413, %rd26407;
	mov.u64 	%rd26415, %rd26409;
	mov.u64 	%rd26417, %rd26411;
	// begin inline asm
	add.cc.u64 %rd26418, %rd26418, %rd22231;
	addc.cc.u64 %rd26417, %rd26417, %rd22232;
	addc.cc.u64 %rd26416, %rd26416, %rd22233;
	addc.cc.u64 %rd26415, %rd26415, %rd22234;
	addc.cc.u64 %rd26414, %rd26414, %rd22235;
	addc.u64 %rd26413, %rd26413, %rd22236;
	
	// end inline asm
	setp.lt.u64 	%p436, %rd26413, %rd15;
	@%p436 bra 	$L__BB1_871;
	ld.const.u64 	%rd22243, [P_DEV];
	sub.s64 	%rd26418, %rd26418, %rd22243;
	ld.const.u64 	%rd22244, [P_DEV+8];
	sub.s64 	%rd26417, %rd26417, %rd22244;
	ld.const.u64 	%rd22245, [P_DEV+16];
	sub.s64 	%rd26416, %rd26416, %rd22245;
	ld.const.u64 	%rd22246, [P_DEV+24];
	sub.s64 	%rd26415, %rd26415, %rd22246;
	ld.const.u64 	%rd22247, [P_DEV+32];
	sub.s64 	%rd26414, %rd26414, %rd22247;
	ld.const.u64 	%rd22248, [P_DEV+40];
	sub.s64 	%rd26413, %rd26413, %rd22248;
$L__BB1_871:
	sub.s64 	%rd22255, %rd26412, %rd22231;
	sub.s64 	%rd22256, %rd26411, %rd22232;
	sub.s64 	%rd22257, %rd26410, %rd22233;
	sub.s64 	%rd22258, %rd26409, %rd22234;
	sub.s64 	%rd22259, %rd26408, %rd22235;
	sub.s64 	%rd22260, %rd26407, %rd22236;
	mov.u64 	%rd26422, %rd26416;
	mov.u64 	%rd26424, %rd26418;
	mov.u64 	%rd26419, %rd26413;
	mov.u64 	%rd26421, %rd26415;
	mov.u64 	%rd26423, %rd26417;
	mov.u64 	%rd26420, %rd26414;
	// begin inline asm
	add.cc.u64 %rd26424, %rd26424, %rd22255;
	addc.cc.u64 %rd26423, %rd26423, %rd22256;
	addc.cc.u64 %rd26422, %rd26422, %rd22257;
	addc.cc.u64 %rd26421, %rd26421, %rd22258;
	addc.cc.u64 %rd26420, %rd26420, %rd22259;
	addc.u64 %rd26419, %rd26419, %rd22260;
	
	// end inline asm
	setp.lt.u64 	%p437, %rd26419, %rd15;
	@%p437 bra 	$L__BB1_873;
	ld.const.u64 	%rd22267, [P_DEV];
	sub.s64 	%rd26424, %rd26424, %rd22267;
	ld.const.u64 	%rd22268, [P_DEV+8];
	sub.s64 	%rd26423, %rd26423, %rd22268;
	ld.const.u64 	%rd22269, [P_DEV+16];
	sub.s64 	%rd26422, %rd26422, %rd22269;
	ld.const.u64 	%rd22270, [P_DEV+24];
	sub.s64 	%rd26421, %rd26421, %rd22270;
	ld.const.u64 	%rd22271, [P_DEV+32];
	sub.s64 	%rd26420, %rd26420, %rd22271;
	ld.const.u64 	%rd22272, [P_DEV+40];
	sub.s64 	%rd26419, %rd26419, %rd22272;
$L__BB1_873:
	sub.s64 	%rd22279, %rd26418, %rd22255;
	sub.s64 	%rd22280, %rd26417, %rd22256;
	sub.s64 	%rd22281, %rd26416, %rd22257;
	sub.s64 	%rd22282, %rd26415, %rd22258;
	sub.s64 	%rd22283, %rd26414, %rd22259;
	sub.s64 	%rd22284, %rd26413, %rd22260;
	mov.u64 	%rd26430, %rd26424;
	mov.u64 	%rd26425, %rd26419;
	mov.u64 	%rd26427, %rd26421;
	mov.u64 	%rd26429, %rd26423;
	mov.u64 	%rd26426, %rd26420;
	mov.u64 	%rd26428, %rd26422;
	// begin inline asm
	add.cc.u64 %rd26430, %rd26430, %rd22279;
	addc.cc.u64 %rd26429, %rd26429, %rd22280;
	addc.cc.u64 %rd26428, %rd26428, %rd22281;
	addc.cc.u64 %rd26427, %rd26427, %rd22282;
	addc.cc.u64 %rd26426, %rd26426, %rd22283;
	addc.u64 %rd26425, %rd26425, %rd22284;
	
	// end inline asm
	setp.lt.u64 	%p438, %rd26425, %rd15;
	@%p438 bra 	$L__BB1_875;
	ld.const.u64 	%rd22291, [P_DEV];
	sub.s64 	%rd26430, %rd26430, %rd22291;
	ld.const.u64 	%rd22292, [P_DEV+8];
	sub.s64 	%rd26429, %rd26429, %rd22292;
	ld.const.u64 	%rd22293, [P_DEV+16];
	sub.s64 	%rd26428, %rd26428, %rd22293;
	ld.const.u64 	%rd22294, [P_DEV+24];
	sub.s64 	%rd26427, %rd26427, %rd22294;
	ld.const.u64 	%rd22295, [P_DEV+32];
	sub.s64 	%rd26426, %rd26426, %rd22295;
	ld.const.u64 	%rd22296, [P_DEV+40];
	sub.s64 	%rd26425, %rd26425, %rd22296;
$L__BB1_875:
	sub.s64 	%rd22303, %rd26424, %rd22279;
	sub.s64 	%rd22304, %rd26423, %rd22280;
	sub.s64 	%rd22305, %rd26422, %rd22281;
	sub.s64 	%rd22306, %rd26421, %rd22282;
	sub.s64 	%rd22307, %rd26420, %rd22283;
	sub.s64 	%rd22308, %rd26419, %rd22284;
	mov.u64 	%rd26436, %rd26430;
	mov.u64 	%rd26431, %rd26425;
	mov.u64 	%rd26433, %rd26427;
	mov.u64 	%rd26435, %rd26429;
	mov.u64 	%rd26432, %rd26426;
	mov.u64 	%rd26434, %rd26428;
	// begin inline asm
	add.cc.u64 %rd26436, %rd26436, %rd22303;
	addc.cc.u64 %rd26435, %rd26435, %rd22304;
	addc.cc.u64 %rd26434, %rd26434, %rd22305;
	addc.cc.u64 %rd26433, %rd26433, %rd22306;
	addc.cc.u64 %rd26432, %rd26432, %rd22307;
	addc.u64 %rd26431, %rd26431, %rd22308;
	
	// end inline asm
	setp.lt.u64 	%p439, %rd26431, %rd15;
	@%p439 bra 	$L__BB1_877;
	ld.const.u64 	%rd22315, [P_DEV];
	sub.s64 	%rd26436, %rd26436, %rd22315;
	ld.const.u64 	%rd22316, [P_DEV+8];
	sub.s64 	%rd26435, %rd26435, %rd22316;
	ld.const.u64 	%rd22317, [P_DEV+16];
	sub.s64 	%rd26434, %rd26434, %rd22317;
	ld.const.u64 	%rd22318, [P_DEV+24];
	sub.s64 	%rd26433, %rd26433, %rd22318;
	ld.const.u64 	%rd22319, [P_DEV+32];
	sub.s64 	%rd26432, %rd26432, %rd22319;
	ld.const.u64 	%rd22320, [P_DEV+40];
	sub.s64 	%rd26431, %rd26431, %rd22320;
$L__BB1_877:
	sub.s64 	%rd22327, %rd26430, %rd22303;
	sub.s64 	%rd22328, %rd26429, %rd22304;
	sub.s64 	%rd22329, %rd26428, %rd22305;
	sub.s64 	%rd22330, %rd26427, %rd22306;
	sub.s64 	%rd22331, %rd26426, %rd22307;
	sub.s64 	%rd22332, %rd26425, %rd22308;
	mov.u64 	%rd26439, %rd26433;
	mov.u64 	%rd26441, %rd26435;
	mov.u64 	%rd26438, %rd26432;
	mov.u64 	%rd26440, %rd26434;
	mov.u64 	%rd26442, %rd26436;
	mov.u64 	%rd26437, %rd26431;
	// begin inline asm
	add.cc.u64 %rd26442, %rd26442, %rd22327;
	addc.cc.u64 %rd26441, %rd26441, %rd22328;
	addc.cc.u64 %rd26440, %rd26440, %rd22329;
	addc.cc.u64 %rd26439, %rd26439, %rd22330;
	addc.cc.u64 %rd26438, %rd26438, %rd22331;
	addc.u64 %rd26437, %rd26437, %rd22332;
	
	// end inline asm
	setp.lt.u64 	%p440, %rd26437, %rd15;
	@%p440 bra 	$L__BB1_879;
	ld.const.u64 	%rd22339, [P_DEV];
	sub.s64 	%rd26442, %rd26442, %rd22339;
	ld.const.u64 	%rd22340, [P_DEV+8];
	sub.s64 	%rd26441, %rd26441, %rd22340;
	ld.const.u64 	%rd22341, [P_DEV+16];
	sub.s64 	%rd26440, %rd26440, %rd22341;
	ld.const.u64 	%rd22342, [P_DEV+24];
	sub.s64 	%rd26439, %rd26439, %rd22342;
	ld.const.u64 	%rd22343, [P_DEV+32];
	sub.s64 	%rd26438, %rd26438, %rd22343;
	ld.const.u64 	%rd22344, [P_DEV+40];
	sub.s64 	%rd26437, %rd26437, %rd22344;
$L__BB1_879:
	sub.s64 	%rd22351, %rd26436, %rd22327;
	sub.s64 	%rd22352, %rd26435, %rd22328;
	sub.s64 	%rd22353, %rd26434, %rd22329;
	sub.s64 	%rd22354, %rd26433, %rd22330;
	sub.s64 	%rd22355, %rd26432, %rd22331;
	sub.s64 	%rd22356, %rd26431, %rd22332;
	mov.u64 	%rd26445, %rd26439;
	mov.u64 	%rd26447, %rd26441;
	mov.u64 	%rd26444, %rd26438;
	mov.u64 	%rd26446, %rd26440;
	mov.u64 	%rd26448, %rd26442;
	mov.u64 	%rd26443, %rd26437;
	// begin inline asm
	add.cc.u64 %rd26448, %rd26448, %rd22351;
	addc.cc.u64 %rd26447, %rd26447, %rd22352;
	addc.cc.u64 %rd26446, %rd26446, %rd22353;
	addc.cc.u64 %rd26445, %rd26445, %rd22354;
	addc.cc.u64 %rd26444, %rd26444, %rd22355;
	addc.u64 %rd26443, %rd26443, %rd22356;
	
	// end inline asm
	setp.lt.u64 	%p441, %rd26443, %rd15;
	@%p441 bra 	$L__BB1_881;
	ld.const.u64 	%rd22363, [P_DEV];
	sub.s64 	%rd26448, %rd26448, %rd22363;
	ld.const.u64 	%rd22364, [P_DEV+8];
	sub.s64 	%rd26447, %rd26447, %rd22364;
	ld.const.u64 	%rd22365, [P_DEV+16];
	sub.s64 	%rd26446, %rd26446, %rd22365;
	ld.const.u64 	%rd22366, [P_DEV+24];
	sub.s64 	%rd26445, %rd26445, %rd22366;
	ld.const.u64 	%rd22367, [P_DEV+32];
	sub.s64 	%rd26444, %rd26444, %rd22367;
	ld.const.u64 	%rd22368, [P_DEV+40];
	sub.s64 	%rd26443, %rd26443, %rd22368;
$L__BB1_881:
	sub.s64 	%rd22375, %rd26442, %rd22351;
	sub.s64 	%rd22376, %rd26441, %rd22352;
	sub.s64 	%rd22377, %rd26440, %rd22353;
	sub.s64 	%rd22378, %rd26439, %rd22354;
	sub.s64 	%rd22379, %rd26438, %rd22355;
	sub.s64 	%rd22380, %rd26437, %rd22356;
	mov.u64 	%rd26453, %rd26447;
	mov.u64 	%rd26450, %rd26444;
	mov.u64 	%rd26452, %rd26446;
	mov.u64 	%rd26454, %rd26448;
	mov.u64 	%rd26449, %rd26443;
	mov.u64 	%rd26451, %rd26445;
	// begin inline asm
	add.cc.u64 %rd26454, %rd26454, %rd22375;
	addc.cc.u64 %rd26453, %rd26453, %rd22376;
	addc.cc.u64 %rd26452, %rd26452, %rd22377;
	addc.cc.u64 %rd26451, %rd26451, %rd22378;
	addc.cc.u64 %rd26450, %rd26450, %rd22379;
	addc.u64 %rd26449, %rd26449, %rd22380;
	
	// end inline asm
	setp.lt.u64 	%p442, %rd26449, %rd15;
	@%p442 bra 	$L__BB1_883;
	ld.const.u64 	%rd22387, [P_DEV];
	sub.s64 	%rd26454, %rd26454, %rd22387;
	ld.const.u64 	%rd22388, [P_DEV+8];
	sub.s64 	%rd26453, %rd26453, %rd22388;
	ld.const.u64 	%rd22389, [P_DEV+16];
	sub.s64 	%rd26452, %rd26452, %rd22389;
	ld.const.u64 	%rd22390, [P_DEV+24];
	sub.s64 	%rd26451, %rd26451, %rd22390;
	ld.const.u64 	%rd22391, [P_DEV+32];
	sub.s64 	%rd26450, %rd26450, %rd22391;
	ld.const.u64 	%rd22392, [P_DEV+40];
	sub.s64 	%rd26449, %rd26449, %rd22392;
$L__BB1_883:
	sub.s64 	%rd22399, %rd26448, %rd22375;
	sub.s64 	%rd22400, %rd26447, %rd22376;
	sub.s64 	%rd22401, %rd26446, %rd22377;
	sub.s64 	%rd22402, %rd26445, %rd22378;
	sub.s64 	%rd22403, %rd26444, %rd22379;
	sub.s64 	%rd22404, %rd26443, %rd22380;
	mov.u64 	%rd26456, %rd26450;
	mov.u64 	%rd26458, %rd26452;
	mov.u64 	%rd26460, %rd26454;
	mov.u64 	%rd26455, %rd26449;
	mov.u64 	%rd26457, %rd26451;
	mov.u64 	%rd26459, %rd26453;
	// begin inline asm
	add.cc.u64 %rd26460, %rd26460, %rd22399;
	addc.cc.u64 %rd26459, %rd26459, %rd22400;
	addc.cc.u64 %rd26458, %rd26458, %rd22401;
	addc.cc.u64 %rd26457, %rd26457, %rd22402;
	addc.cc.u64 %rd26456, %rd26456, %rd22403;
	addc.u64 %rd26455, %rd26455, %rd22404;
	
	// end inline asm
	setp.lt.u64 	%p443, %rd26455, %rd15;
	@%p443 bra 	$L__BB1_885;
	ld.const.u64 	%rd22411, [P_DEV];
	sub.s64 	%rd26460, %rd26460, %rd22411;
	ld.const.u64 	%rd22412, [P_DEV+8];
	sub.s64 	%rd26459, %rd26459, %rd22412;
	ld.const.u64 	%rd22413, [P_DEV+16];
	sub.s64 	%rd26458, %rd26458, %rd22413;
	ld.const.u64 	%rd22414, [P_DEV+24];
	sub.s64 	%rd26457, %rd26457, %rd22414;
	ld.const.u64 	%rd22415, [P_DEV+32];
	sub.s64 	%rd26456, %rd26456, %rd22415;
	ld.const.u64 	%rd22416, [P_DEV+40];
	sub.s64 	%rd26455, %rd26455, %rd22416;
$L__BB1_885:
	sub.s64 	%rd22423, %rd26454, %rd22399;
	sub.s64 	%rd22424, %rd26453, %rd22400;
	sub.s64 	%rd22425, %rd26452, %rd22401;
	sub.s64 	%rd22426, %rd26451, %rd22402;
	sub.s64 	%rd22427, %rd26450, %rd22403;
	sub.s64 	%rd22428, %rd26449, %rd22404;
	mov.u64 	%rd26462, %rd26456;
	mov.u64 	%rd26464, %rd26458;
	mov.u64 	%rd26466, %rd26460;
	mov.u64 	%rd26461, %rd26455;
	mov.u64 	%rd26463, %rd26457;
	mov.u64 	%rd26465, %rd26459;
	// begin inline asm
	add.cc.u64 %rd26466, %rd26466, %rd22423;
	addc.cc.u64 %rd26465, %rd26465, %rd22424;
	addc.cc.u64 %rd26464, %rd26464, %rd22425;
	addc.cc.u64 %rd26463, %rd26463, %rd22426;
	addc.cc.u64 %rd26462, %rd26462, %rd22427;
	addc.u64 %rd26461, %rd26461, %rd22428;
	
	// end inline asm
	setp.lt.u64 	%p444, %rd26461, %rd15;
	@%p444 bra 	$L__BB1_887;
	ld.const.u64 	%rd22435, [P_DEV];
	sub.s64 	%rd26466, %rd26466, %rd22435;
	ld.const.u64 	%rd22436, [P_DEV+8];
	sub.s64 	%rd26465, %rd26465, %rd22436;
	ld.const.u64 	%rd22437, [P_DEV+16];
	sub.s64 	%rd26464, %rd26464, %rd22437;
	ld.const.u64 	%rd22438, [P_DEV+24];
	sub.s64 	%rd26463, %rd26463, %rd22438;
	ld.const.u64 	%rd22439, [P_DEV+32];
	sub.s64 	%rd26462, %rd26462, %rd22439;
	ld.const.u64 	%rd22440, [P_DEV+40];
	sub.s64 	%rd26461, %rd26461, %rd22440;
$L__BB1_887:
	sub.s64 	%rd22447, %rd26460, %rd22423;
	sub.s64 	%rd22448, %rd26459, %rd22424;
	sub.s64 	%rd22449, %rd26458, %rd22425;
	sub.s64 	%rd22450, %rd26457, %rd22426;
	sub.s64 	%rd22451, %rd26456, %rd22427;
	sub.s64 	%rd22452, %rd26455, %rd22428;
	mov.u64 	%rd26470, %rd26464;
	mov.u64 	%rd26472, %rd26466;
	mov.u64 	%rd26467, %rd26461;
	mov.u64 	%rd26469, %rd26463;
	mov.u64 	%rd26471, %rd26465;
	mov.u64 	%rd26468, %rd26462;
	// begin inline asm
	add.cc.u64 %rd26472, %rd26472, %rd22447;
	addc.cc.u64 %rd26471, %rd26471, %rd22448;
	addc.cc.u64 %rd26470, %rd26470, %rd22449;
	addc.cc.u64 %rd26469, %rd26469, %rd22450;
	addc.cc.u64 %rd26468, %rd26468, %rd22451;
	addc.u64 %rd26467, %rd26467, %rd22452;
	
	// end inline asm
	setp.lt.u64 	%p445, %rd26467, %rd15;
	@%p445 bra 	$L__BB1_889;
	ld.const.u64 	%rd22459, [P_DEV];
	sub.s64 	%rd26472, %rd26472, %rd22459;
	ld.const.u64 	%rd22460, [P_DEV+8];
	sub.s64 	%rd26471, %rd26471, %rd22460;
	ld.const.u64 	%rd22461, [P_DEV+16];
	sub.s64 	%rd26470, %rd26470, %rd22461;
	ld.const.u64 	%rd22462, [P_DEV+24];
	sub.s64 	%rd26469, %rd26469, %rd22462;
	ld.const.u64 	%rd22463, [P_DEV+32];
	sub.s64 	%rd26468, %rd26468, %rd22463;
	ld.const.u64 	%rd22464, [P_DEV+40];
	sub.s64 	%rd26467, %rd26467, %rd22464;
$L__BB1_889:
	sub.s64 	%rd22471, %rd26466, %rd22447;
	sub.s64 	%rd22472, %rd26465, %rd22448;
	sub.s64 	%rd22473, %rd26464, %rd22449;
	sub.s64 	%rd22474, %rd26463, %rd22450;
	sub.s64 	%rd22475, %rd26462, %rd22451;
	sub.s64 	%rd22476, %rd26461, %rd22452;
	mov.u64 	%rd26478, %rd26472;
	mov.u64 	%rd26473, %rd26467;
	mov.u64 	%rd26475, %rd26469;
	mov.u64 	%rd26477, %rd26471;
	mov.u64 	%rd26474, %rd26468;
	mov.u64 	%rd26476, %rd26470;
	// begin inline asm
	add.cc.u64 %rd26478, %rd26478, %rd22471;
	addc.cc.u64 %rd26477, %rd26477, %rd22472;
	addc.cc.u64 %rd26476, %rd26476, %rd22473;
	addc.cc.u64 %rd26475, %rd26475, %rd22474;
	addc.cc.u64 %rd26474, %rd26474, %rd22475;
	addc.u64 %rd26473, %rd26473, %rd22476;
	
	// end inline asm
	setp.lt.u64 	%p446, %rd26473, %rd15;
	@%p446 bra 	$L__BB1_891;
	ld.const.u64 	%rd22483, [P_DEV];
	sub.s64 	%rd26478, %rd26478, %rd22483;
	ld.const.u64 	%rd22484, [P_DEV+8];
	sub.s64 	%rd26477, %rd26477, %rd22484;
	ld.const.u64 	%rd22485, [P_DEV+16];
	sub.s64 	%rd26476, %rd26476, %rd22485;
	ld.const.u64 	%rd22486, [P_DEV+24];
	sub.s64 	%rd26475, %rd26475, %rd22486;
	ld.const.u64 	%rd22487, [P_DEV+32];
	sub.s64 	%rd26474, %rd26474, %rd22487;
	ld.const.u64 	%rd22488, [P_DEV+40];
	sub.s64 	%rd26473, %rd26473, %rd22488;
$L__BB1_891:
	sub.s64 	%rd22495, %rd26472, %rd22471;
	sub.s64 	%rd22496, %rd26471, %rd22472;
	sub.s64 	%rd22497, %rd26470, %rd22473;
	sub.s64 	%rd22498, %rd26469, %rd22474;
	sub.s64 	%rd22499, %rd26468, %rd22475;
	sub.s64 	%rd22500, %rd26467, %rd22476;
	mov.u64 	%rd26484, %rd26478;
	mov.u64 	%rd26479, %rd26473;
	mov.u64 	%rd26481, %rd26475;
	mov.u64 	%rd26483, %rd26477;
	mov.u64 	%rd26480, %rd26474;
	mov.u64 	%rd26482, %rd26476;
	// begin inline asm
	add.cc.u64 %rd26484, %rd26484, %rd22495;
	addc.cc.u64 %rd26483, %rd26483, %rd22496;
	addc.cc.u64 %rd26482, %rd26482, %rd22497;
	addc.cc.u64 %rd26481, %rd26481, %rd22498;
	addc.cc.u64 %rd26480, %rd26480, %rd22499;
	addc.u64 %rd26479, %rd26479, %rd22500;
	
	// end inline asm
	setp.lt.u64 	%p447, %rd26479, %rd15;
	@%p447 bra 	$L__BB1_893;
	ld.const.u64 	%rd22507, [P_DEV];
	sub.s64 	%rd26484, %rd26484, %rd22507;
	ld.const.u64 	%rd22508, [P_DEV+8];
	sub.s64 	%rd26483, %rd26483, %rd22508;
	ld.const.u64 	%rd22509, [P_DEV+16];
	sub.s64 	%rd26482, %rd26482, %rd22509;
	ld.const.u64 	%rd22510, [P_DEV+24];
	sub.s64 	%rd26481, %rd26481, %rd22510;
	ld.const.u64 	%rd22511, [P_DEV+32];
	sub.s64 	%rd26480, %rd26480, %rd22511;
	ld.const.u64 	%rd22512, [P_DEV+40];
	sub.s64 	%rd26479, %rd26479, %rd22512;
$L__BB1_893:
	sub.s64 	%rd22519, %rd26478, %rd22495;
	sub.s64 	%rd22520, %rd26477, %rd22496;
	sub.s64 	%rd22521, %rd26476, %rd22497;
	sub.s64 	%rd22522, %rd26475, %rd22498;
	sub.s64 	%rd22523, %rd26474, %rd22499;
	sub.s64 	%rd22524, %rd26473, %rd22500;
	mov.u64 	%rd26487, %rd26481;
	mov.u64 	%rd26489, %rd26483;
	mov.u64 	%rd26486, %rd26480;
	mov.u64 	%rd26488, %rd26482;
	mov.u64 	%rd26490, %rd26484;
	mov.u64 	%rd26485, %rd26479;
	// begin inline asm
	add.cc.u64 %rd26490, %rd26490, %rd22519;
	addc.cc.u64 %rd26489, %rd26489, %rd22520;
	addc.cc.u64 %rd26488, %rd26488, %rd22521;
	addc.cc.u64 %rd26487, %rd26487, %rd22522;
	addc.cc.u64 %rd26486, %rd26486, %rd22523;
	addc.u64 %rd26485, %rd26485, %rd22524;
	
	// end inline asm
	setp.lt.u64 	%p448, %rd26485, %rd15;
	@%p448 bra 	$L__BB1_895;
	ld.const.u64 	%rd22531, [P_DEV];
	sub.s64 	%rd26490, %rd26490, %rd22531;
	ld.const.u64 	%rd22532, [P_DEV+8];
	sub.s64 	%rd26489, %rd26489, %rd22532;
	ld.const.u64 	%rd22533, [P_DEV+16];
	sub.s64 	%rd26488, %rd26488, %rd22533;
	ld.const.u64 	%rd22534, [P_DEV+24];
	sub.s64 	%rd26487, %rd26487, %rd22534;
	ld.const.u64 	%rd22535, [P_DEV+32];
	sub.s64 	%rd26486, %rd26486, %rd22535;
	ld.const.u64 	%rd22536, [P_DEV+40];
	sub.s64 	%rd26485, %rd26485, %rd22536;
$L__BB1_895:
	sub.s64 	%rd22543, %rd26484, %rd22519;
	sub.s64 	%rd22544, %rd26483, %rd22520;
	sub.s64 	%rd22545, %rd26482, %rd22521;
	sub.s64 	%rd22546, %rd26481, %rd22522;
	sub.s64 	%rd22547, %rd26480, %rd22523;
	sub.s64 	%rd22548, %rd26479, %rd22524;
	mov.u64 	%rd26493, %rd26487;
	mov.u64 	%rd26495, %rd26489;
	mov.u64 	%rd26492, %rd26486;
	mov.u64 	%rd26494, %rd26488;
	mov.u64 	%rd26496, %rd26490;
	mov.u64 	%rd26491, %rd26485;
	// begin inline asm
	add.cc.u64 %rd26496, %rd26496, %rd22543;
	addc.cc.u64 %rd26495, %rd26495, %rd22544;
	addc.cc.u64 %rd26494, %rd26494, %rd22545;
	addc.cc.u64 %rd26493, %rd26493, %rd22546;
	addc.cc.u64 %rd26492, %rd26492, %rd22547;
	addc.u64 %rd26491, %rd26491, %rd22548;
	
	// end inline asm
	setp.lt.u64 	%p449, %rd26491, %rd15;
	@%p449 bra 	$L__BB1_897;
	ld.const.u64 	%rd22555, [P_DEV];
	sub.s64 	%rd26496, %rd26496, %rd22555;
	ld.const.u64 	%rd22556, [P_DEV+8];
	sub.s64 	%rd26495, %rd26495, %rd22556;
	ld.const.u64 	%rd22557, [P_DEV+16];
	sub.s64 	%rd26494, %rd26494, %rd22557;
	ld.const.u64 	%rd22558, [P_DEV+24];
	sub.s64 	%rd26493, %rd26493, %rd22558;
	ld.const.u64 	%rd22559, [P_DEV+32];
	sub.s64 	%rd26492, %rd26492, %rd22559;
	ld.const.u64 	%rd22560, [P_DEV+40];
	sub.s64 	%rd26491, %rd26491, %rd22560;
$L__BB1_897:
	sub.s64 	%rd22567, %rd26490, %rd22543;
	sub.s64 	%rd22568, %rd26489, %rd22544;
	sub.s64 	%rd22569, %rd26488, %rd22545;
	sub.s64 	%rd22570, %rd26487, %rd22546;
	sub.s64 	%rd22571, %rd26486, %rd22547;
	sub.s64 	%rd22572, %rd26485, %rd22548;
	mov.u64 	%rd26501, %rd26495;
	mov.u64 	%rd26498, %rd26492;
	mov.u64 	%rd26500, %rd26494;
	mov.u64 	%rd26502, %rd26496;
	mov.u64 	%rd26497, %rd26491;
	mov.u64 	%rd26499, %rd26493;
	// begin inline asm
	add.cc.u64 %rd26502, %rd26502, %rd22567;
	addc.cc.u64 %rd26501, %rd26501, %rd22568;
	addc.cc.u64 %rd26500, %rd26500, %rd22569;
	addc.cc.u64 %rd26499, %rd26499, %rd22570;
	addc.cc.u64 %rd26498, %rd26498, %rd22571;
	addc.u64 %rd26497, %rd26497, %rd22572;
	
	// end inline asm
	setp.lt.u64 	%p450, %rd26497, %rd15;
	@%p450 bra 	$L__BB1_899;
	ld.const.u64 	%rd22579, [P_DEV];
	sub.s64 	%rd26502, %rd26502, %rd22579;
	ld.const.u64 	%rd22580, [P_DEV+8];
	sub.s64 	%rd26501, %rd26501, %rd22580;
	ld.const.u64 	%rd22581, [P_DEV+16];
	sub.s64 	%rd26500, %rd26500, %rd22581;
	ld.const.u64 	%rd22582, [P_DEV+24];
	sub.s64 	%rd26499, %rd26499, %rd22582;
	ld.const.u64 	%rd22583, [P_DEV+32];
	sub.s64 	%rd26498, %rd26498, %rd22583;
	ld.const.u64 	%rd22584, [P_DEV+40];
	sub.s64 	%rd26497, %rd26497, %rd22584;
$L__BB1_899:
	sub.s64 	%rd22591, %rd26496, %rd22567;
	sub.s64 	%rd22592, %rd26495, %rd22568;
	sub.s64 	%rd22593, %rd26494, %rd22569;
	sub.s64 	%rd22594, %rd26493, %rd22570;
	sub.s64 	%rd22595, %rd26492, %rd22571;
	sub.s64 	%rd22596, %rd26491, %rd22572;
	mov.u64 	%rd26504, %rd26498;
	mov.u64 	%rd26506, %rd26500;
	mov.u64 	%rd26508, %rd26502;
	mov.u64 	%rd26503, %rd26497;
	mov.u64 	%rd26505, %rd26499;
	mov.u64 	%rd26507, %rd26501;
	// begin inline asm
	add.cc.u64 %rd26508, %rd26508, %rd22591;
	addc.cc.u64 %rd26507, %rd26507, %rd22592;
	addc.cc.u64 %rd26506, %rd26506, %rd22593;
	addc.cc.u64 %rd26505, %rd26505, %rd22594;
	addc.cc.u64 %rd26504, %rd26504, %rd22595;
	addc.u64 %rd26503, %rd26503, %rd22596;
	
	// end inline asm
	setp.lt.u64 	%p451, %rd26503, %rd15;
	@%p451 bra 	$L__BB1_901;
	ld.const.u64 	%rd22603, [P_DEV];
	sub.s64 	%rd26508, %rd26508, %rd22603;
	ld.const.u64 	%rd22604, [P_DEV+8];
	sub.s64 	%rd26507, %rd26507, %rd22604;
	ld.const.u64 	%rd22605, [P_DEV+16];
	sub.s64 	%rd26506, %rd26506, %rd22605;
	ld.const.u64 	%rd22606, [P_DEV+24];
	sub.s64 	%rd26505, %rd26505, %rd22606;
	ld.const.u64 	%rd22607, [P_DEV+32];
	sub.s64 	%rd26504, %rd26504, %rd22607;
	ld.const.u64 	%rd22608, [P_DEV+40];
	sub.s64 	%rd26503, %rd26503, %rd22608;
$L__BB1_901:
	sub.s64 	%rd22615, %rd26502, %rd22591;
	sub.s64 	%rd22616, %rd26501, %rd22592;
	sub.s64 	%rd22617, %rd26500, %rd22593;
	sub.s64 	%rd22618, %rd26499, %rd22594;
	sub.s64 	%rd22619, %rd26498, %rd22595;
	sub.s64 	%rd22620, %rd26497, %rd22596;
	mov.u64 	%rd26510, %rd26504;
	mov.u64 	%rd26512, %rd26506;
	mov.u64 	%rd26514, %rd26508;
	mov.u64 	%rd26509, %rd26503;
	mov.u64 	%rd26511, %rd26505;
	mov.u64 	%rd26513, %rd26507;
	// begin inline asm
	add.cc.u64 %rd26514, %rd26514, %rd22615;
	addc.cc.u64 %rd26513, %rd26513, %rd22616;
	addc.cc.u64 %rd26512, %rd26512, %rd22617;
	addc.cc.u64 %rd26511, %rd26511, %rd22618;
	addc.cc.u64 %rd26510, %rd26510, %rd22619;
	addc.u64 %rd26509, %rd26509, %rd22620;
	
	// end inline asm
	setp.lt.u64 	%p452, %rd26509, %rd15;
	@%p452 bra 	$L__BB1_903;
	ld.const.u64 	%rd22627, [P_DEV];
	sub.s64 	%rd26514, %rd26514, %rd22627;
	ld.const.u64 	%rd22628, [P_DEV+8];
	sub.s64 	%rd26513, %rd26513, %rd22628;
	ld.const.u64 	%rd22629, [P_DEV+16];
	sub.s64 	%rd26512, %rd26512, %rd22629;
	ld.const.u64 	%rd22630, [P_DEV+24];
	sub.s64 	%rd26511, %rd26511, %rd22630;
	ld.const.u64 	%rd22631, [P_DEV+32];
	sub.s64 	%rd26510, %rd26510, %rd22631;
	ld.const.u64 	%rd22632, [P_DEV+40];
	sub.s64 	%rd26509, %rd26509, %rd22632;
$L__BB1_903:
	sub.s64 	%rd22639, %rd26508, %rd22615;
	sub.s64 	%rd22640, %rd26507, %rd22616;
	sub.s64 	%rd22641, %rd26506, %rd22617;
	sub.s64 	%rd22642, %rd26505, %rd22618;
	sub.s64 	%rd22643, %rd26504, %rd22619;
	sub.s64 	%rd22644, %rd26503, %rd22620;
	mov.u64 	%rd26518, %rd26512;
	mov.u64 	%rd26520, %rd26514;
	mov.u64 	%rd26515, %rd26509;
	mov.u64 	%rd26517, %rd26511;
	mov.u64 	%rd26519, %rd26513;
	mov.u64 	%rd26516, %rd26510;
	// begin inline asm
	add.cc.u64 %rd26520, %rd26520, %rd22639;
	addc.cc.u64 %rd26519, %rd26519, %rd22640;
	addc.cc.u64 %rd26518, %rd26518, %rd22641;
	addc.cc.u64 %rd26517, %rd26517, %rd22642;
	addc.cc.u64 %rd26516, %rd26516, %rd22643;
	addc.u64 %rd26515, %rd26515, %rd22644;
	
	// end inline asm
	setp.lt.u64 	%p453, %rd26515, %rd15;
	@%p453 bra 	$L__BB1_905;
	ld.const.u64 	%rd22651, [P_DEV];
	sub.s64 	%rd26520, %rd26520, %rd22651;
	ld.const.u64 	%rd22652, [P_DEV+8];
	sub.s64 	%rd26519, %rd26519, %rd22652;
	ld.const.u64 	%rd22653, [P_DEV+16];
	sub.s64 	%rd26518, %rd26518, %rd22653;
	ld.const.u64 	%rd22654, [P_DEV+24];
	sub.s64 	%rd26517, %rd26517, %rd22654;
	ld.const.u64 	%rd22655, [P_DEV+32];
	sub.s64 	%rd26516, %rd26516, %rd22655;
	ld.const.u64 	%rd22656, [P_DEV+40];
	sub.s64 	%rd26515, %rd26515, %rd22656;
$L__BB1_905:
	sub.s64 	%rd22663, %rd26514, %rd22639;
	sub.s64 	%rd22664, %rd26513, %rd22640;
	sub.s64 	%rd22665, %rd26512, %rd22641;
	sub.s64 	%rd22666, %rd26511, %rd22642;
	sub.s64 	%rd22667, %rd26510, %rd22643;
	sub.s64 	%rd22668, %rd26509, %rd22644;
	mov.u64 	%rd26526, %rd26520;
	mov.u64 	%rd26521, %rd26515;
	mov.u64 	%rd26523, %rd26517;
	mov.u64 	%rd26525, %rd26519;
	mov.u64 	%rd26522, %rd26516;
	mov.u64 	%rd26524, %rd26518;
	// begin inline asm
	add.cc.u64 %rd26526, %rd26526, %rd22663;
	addc.cc.u64 %rd26525, %rd26525, %rd22664;
	addc.cc.u64 %rd26524, %rd26524, %rd22665;
	addc.cc.u64 %rd26523, %rd26523, %rd22666;
	addc.cc.u64 %rd26522, %rd26522, %rd22667;
	addc.u64 %rd26521, %rd26521, %rd22668;
	
	// end inline asm
	setp.lt.u64 	%p454, %rd26521, %rd15;
	@%p454 bra 	$L__BB1_907;
	ld.const.u64 	%rd22675, [P_DEV];
	sub.s64 	%rd26526, %rd26526, %rd22675;
	ld.const.u64 	%rd22676, [P_DEV+8];
	sub.s64 	%rd26525, %rd26525, %rd22676;
	ld.const.u64 	%rd22677, [P_DEV+16];
	sub.s64 	%rd26524, %rd26524, %rd22677;
	ld.const.u64 	%rd22678, [P_DEV+24];
	sub.s64 	%rd26523, %rd26523, %rd22678;
	ld.const.u64 	%rd22679, [P_DEV+32];
	sub.s64 	%rd26522, %rd26522, %rd22679;
	ld.const.u64 	%rd22680, [P_DEV+40];
	sub.s64 	%rd26521, %rd26521, %rd22680;
$L__BB1_907:
	sub.s64 	%rd22687, %rd26520, %rd22663;
	sub.s64 	%rd22688, %rd26519, %rd22664;
	sub.s64 	%rd22689, %rd26518, %rd22665;
	sub.s64 	%rd22690, %rd26517, %rd22666;
	sub.s64 	%rd22691, %rd26516, %rd22667;
	sub.s64 	%rd22692, %rd26515, %rd22668;
	mov.u64 	%rd26532, %rd26526;
	mov.u64 	%rd26527, %rd26521;
	mov.u64 	%rd26529, %rd26523;
	mov.u64 	%rd26531, %rd26525;
	mov.u64 	%rd26528, %rd26522;
	mov.u64 	%rd26530, %rd26524;
	// begin inline asm
	add.cc.u64 %rd26532, %rd26532, %rd22687;
	addc.cc.u64 %rd26531, %rd26531, %rd22688;
	addc.cc.u64 %rd26530, %rd26530, %rd22689;
	addc.cc.u64 %rd26529, %rd26529, %rd22690;
	addc.cc.u64 %rd26528, %rd26528, %rd22691;
	addc.u64 %rd26527, %rd26527, %rd22692;
	
	// end inline asm
	setp.lt.u64 	%p455, %rd26527, %rd15;
	@%p455 bra 	$L__BB1_909;
	ld.const.u64 	%rd22699, [P_DEV];
	sub.s64 	%rd26532, %rd26532, %rd22699;
	ld.const.u64 	%rd22700, [P_DEV+8];
	sub.s64 	%rd26531, %rd26531, %rd22700;
	ld.const.u64 	%rd22701, [P_DEV+16];
	sub.s64 	%rd26530, %rd26530, %rd22701;
	ld.const.u64 	%rd22702, [P_DEV+24];
	sub.s64 	%rd26529, %rd26529, %rd22702;
	ld.const.u64 	%rd22703, [P_DEV+32];
	sub.s64 	%rd26528, %rd26528, %rd22703;
	ld.const.u64 	%rd22704, [P_DEV+40];
	sub.s64 	%rd26527, %rd26527, %rd22704;
$L__BB1_909:
	sub.s64 	%rd22711, %rd26526, %rd22687;
	sub.s64 	%rd22712, %rd26525, %rd22688;
	sub.s64 	%rd22713, %rd26524, %rd22689;
	sub.s64 	%rd22714, %rd26523, %rd22690;
	sub.s64 	%rd22715, %rd26522, %rd22691;
	sub.s64 	%rd22716, %rd26521, %rd22692;
	mov.u64 	%rd26535, %rd26529;
	mov.u64 	%rd26537, %rd26531;
	mov.u64 	%rd26534, %rd26528;
	mov.u64 	%rd26536, %rd26530;
	mov.u64 	%rd26538, %rd26532;
	mov.u64 	%rd26533, %rd26527;
	// begin inline asm
	add.cc.u64 %rd26538, %rd26538, %rd22711;
	addc.cc.u64 %rd26537, %rd26537, %rd22712;
	addc.cc.u64 %rd26536, %rd26536, %rd22713;
	addc.cc.u64 %rd26535, %rd26535, %rd22714;
	addc.cc.u64 %rd26534, %rd26534, %rd22715;
	addc.u64 %rd26533, %rd26533, %rd22716;
	
	// end inline asm
	setp.lt.u64 	%p456, %rd26533, %rd15;
	@%p456 bra 	$L__BB1_911;
	ld.const.u64 	%rd22723, [P_DEV];
	sub.s64 	%rd26538, %rd26538, %rd22723;
	ld.const.u64 	%rd22724, [P_DEV+8];
	sub.s64 	%rd26537, %rd26537, %rd22724;
	ld.const.u64 	%rd22725, [P_DEV+16];
	sub.s64 	%rd26536, %rd26536, %rd22725;
	ld.const.u64 	%rd22726, [P_DEV+24];
	sub.s64 	%rd26535, %rd26535, %rd22726;
	ld.const.u64 	%rd22727, [P_DEV+32];
	sub.s64 	%rd26534, %rd26534, %rd22727;
	ld.const.u64 	%rd22728, [P_DEV+40];
	sub.s64 	%rd26533, %rd26533, %rd22728;
$L__BB1_911:
	sub.s64 	%rd22735, %rd26532, %rd22711;
	sub.s64 	%rd22736, %rd26531, %rd22712;
	sub.s64 	%rd22737, %rd26530, %rd22713;
	sub.s64 	%rd22738, %rd26529, %rd22714;
	sub.s64 	%rd22739, %rd26528, %rd22715;
	sub.s64 	%rd22740, %rd26527, %rd22716;
	mov.u64 	%rd26541, %rd26535;
	mov.u64 	%rd26543, %rd26537;
	mov.u64 	%rd26540, %rd26534;
	mov.u64 	%rd26542, %rd26536;
	mov.u64 	%rd26544, %rd26538;
	mov.u64 	%rd26539, %rd26533;
	// begin inline asm
	add.cc.u64 %rd26544, %rd26544, %rd22735;
	addc.cc.u64 %rd26543, %rd26543, %rd22736;
	addc.cc.u64 %rd26542, %rd26542, %rd22737;
	addc.cc.u64 %rd26541, %rd26541, %rd22738;
	addc.cc.u64 %rd26540, %rd26540, %rd22739;
	addc.u64 %rd26539, %rd26539, %rd22740;
	
	// end inline asm
	setp.lt.u64 	%p457, %rd26539, %rd15;
	@%p457 bra 	$L__BB1_913;
	ld.const.u64 	%rd22747, [P_DEV];
	sub.s64 	%rd26544, %rd26544, %rd22747;
	ld.const.u64 	%rd22748, [P_DEV+8];
	sub.s64 	%rd26543, %rd26543, %rd22748;
	ld.const.u64 	%rd22749, [P_DEV+16];
	sub.s64 	%rd26542, %rd26542, %rd22749;
	ld.const.u64 	%rd22750, [P_DEV+24];
	sub.s64 	%rd26541, %rd26541, %rd22750;
	ld.const.u64 	%rd22751, [P_DEV+32];
	sub.s64 	%rd26540, %rd26540, %rd22751;
	ld.const.u64 	%rd22752, [P_DEV+40];
	sub.s64 	%rd26539, %rd26539, %rd22752;
$L__BB1_913:
	sub.s64 	%rd22759, %rd26538, %rd22735;
	sub.s64 	%rd22760, %rd26537, %rd22736;
	sub.s64 	%rd22761, %rd26536, %rd22737;
	sub.s64 	%rd22762, %rd26535, %rd22738;
	sub.s64 	%rd22763, %rd26534, %rd22739;
	sub.s64 	%rd22764, %rd26533, %rd22740;
	mov.u64 	%rd26549, %rd26543;
	mov.u64 	%rd26546, %rd26540;
	mov.u64 	%rd26548, %rd26542;
	mov.u64 	%rd26550, %rd26544;
	mov.u64 	%rd26545, %rd26539;
	mov.u64 	%rd26547, %rd26541;
	// begin inline asm
	add.cc.u64 %rd26550, %rd26550, %rd22759;
	addc.cc.u64 %rd26549, %rd26549, %rd22760;
	addc.cc.u64 %rd26548, %rd26548, %rd22761;
	addc.cc.u64 %rd26547, %rd26547, %rd22762;
	addc.cc.u64 %rd26546, %rd26546, %rd22763;
	addc.u64 %rd26545, %rd26545, %rd22764;
	
	// end inline asm
	setp.lt.u64 	%p458, %rd26545, %rd15;
	@%p458 bra 	$L__BB1_915;
	ld.const.u64 	%rd22771, [P_DEV];
	sub.s64 	%rd26550, %rd26550, %rd22771;
	ld.const.u64 	%rd22772, [P_DEV+8];
	sub.s64 	%rd26549, %rd26549, %rd22772;
	ld.const.u64 	%rd22773, [P_DEV+16];
	sub.s64 	%rd26548, %rd26548, %rd22773;
	ld.const.u64 	%rd22774, [P_DEV+24];
	sub.s64 	%rd26547, %rd26547, %rd22774;
	ld.const.u64 	%rd22775, [P_DEV+32];
	sub.s64 	%rd26546, %rd26546, %rd22775;
	ld.const.u64 	%rd22776, [P_DEV+40];
	sub.s64 	%rd26545, %rd26545, %rd22776;
$L__BB1_915:
	sub.s64 	%rd22783, %rd26544, %rd22759;
	sub.s64 	%rd22784, %rd26543, %rd22760;
	sub.s64 	%rd22785, %rd26542, %rd22761;
	sub.s64 	%rd22786, %rd26541, %rd22762;
	sub.s64 	%rd22787, %rd26540, %rd22763;
	sub.s64 	%rd22788, %rd26539, %rd22764;
	mov.u64 	%rd26552, %rd26546;
	mov.u64 	%rd26554, %rd26548;
	mov.u64 	%rd26556, %rd26550;
	mov.u64 	%rd26551, %rd26545;
	mov.u64 	%rd26553, %rd26547;
	mov.u64 	%rd26555, %rd26549;
	// begin inline asm
	add.cc.u64 %rd26556, %rd26556, %rd22783;
	addc.cc.u64 %rd26555, %rd26555, %rd22784;
	addc.cc.u64 %rd26554, %rd26554, %rd22785;
	addc.cc.u64 %rd26553, %rd26553, %rd22786;
	addc.cc.u64 %rd26552, %rd26552, %rd22787;
	addc.u64 %rd26551, %rd26551, %rd22788;
	
	// end inline asm
	setp.lt.u64 	%p459, %rd26551, %rd15;
	@%p459 bra 	$L__BB1_917;
	ld.const.u64 	%rd22795, [P_DEV];
	sub.s64 	%rd26556, %rd26556, %rd22795;
	ld.const.u64 	%rd22796, [P_DEV+8];
	sub.s64 	%rd26555, %rd26555, %rd22796;
	ld.const.u64 	%rd22797, [P_DEV+16];
	sub.s64 	%rd26554, %rd26554, %rd22797;
	ld.const.u64 	%rd22798, [P_DEV+24];
	sub.s64 	%rd26553, %rd26553, %rd22798;
	ld.const.u64 	%rd22799, [P_DEV+32];
	sub.s64 	%rd26552, %rd26552, %rd22799;
	ld.const.u64 	%rd22800, [P_DEV+40];
	sub.s64 	%rd26551, %rd26551, %rd22800;
$L__BB1_917:
	sub.s64 	%rd22807, %rd26550, %rd22783;
	sub.s64 	%rd22808, %rd26549, %rd22784;
	sub.s64 	%rd22809, %rd26548, %rd22785;
	sub.s64 	%rd22810, %rd26547, %rd22786;
	sub.s64 	%rd22811, %rd26546, %rd22787;
	sub.s64 	%rd22812, %rd26545, %rd22788;
	mov.u64 	%rd26558, %rd26552;
	mov.u64 	%rd26560, %rd26554;
	mov.u64 	%rd26562, %rd26556;
	mov.u64 	%rd26557, %rd26551;
	mov.u64 	%rd26559, %rd26553;
	mov.u64 	%rd26561, %rd26555;
	// begin inline asm
	add.cc.u64 %rd26562, %rd26562, %rd22807;
	addc.cc.u64 %rd26561, %rd26561, %rd22808;
	addc.cc.u64 %rd26560, %rd26560, %rd22809;
	addc.cc.u64 %rd26559, %rd26559, %rd22810;
	addc.cc.u64 %rd26558, %rd26558, %rd22811;
	addc.u64 %rd26557, %rd26557, %rd22812;
	
	// end inline asm
	setp.lt.u64 	%p460, %rd26557, %rd15;
	@%p460 bra 	$L__BB1_919;
	ld.const.u64 	%rd22819, [P_DEV];
	sub.s64 	%rd26562, %rd26562, %rd22819;
	ld.const.u64 	%rd22820, [P_DEV+8];
	sub.s64 	%rd26561, %rd26561, %rd22820;
	ld.const.u64 	%rd22821, [P_DEV+16];
	sub.s64 	%rd26560, %rd26560, %rd22821;
	ld.const.u64 	%rd22822, [P_DEV+24];
	sub.s64 	%rd26559, %rd26559, %rd22822;
	ld.const.u64 	%rd22823, [P_DEV+32];
	sub.s64 	%rd26558, %rd26558, %rd22823;
	ld.const.u64 	%rd22824, [P_DEV+40];
	sub.s64 	%rd26557, %rd26557, %rd22824;
$L__BB1_919:
	sub.s64 	%rd22831, %rd26556, %rd22807;
	sub.s64 	%rd22832, %rd26555, %rd22808;
	sub.s64 	%rd22833, %rd26554, %rd22809;
	sub.s64 	%rd22834, %rd26553, %rd22810;
	sub.s64 	%rd22835, %rd26552, %rd22811;
	sub.s64 	%rd22836, %rd26551, %rd22812;
	mov.u64 	%rd26566, %rd26560;
	mov.u64 	%rd26568, %rd26562;
	mov.u64 	%rd26563, %rd26557;
	mov.u64 	%rd26565, %rd26559;
	mov.u64 	%rd26567, %rd26561;
	mov.u64 	%rd26564, %rd26558;
	// begin inline asm
	add.cc.u64 %rd26568, %rd26568, %rd22831;
	addc.cc.u64 %rd26567, %rd26567, %rd22832;
	addc.cc.u64 %rd26566, %rd26566, %rd22833;
	addc.cc.u64 %rd26565, %rd26565, %rd22834;
	addc.cc.u64 %rd26564, %rd26564, %rd22835;
	addc.u64 %rd26563, %rd26563, %rd22836;
	
	// end inline asm
	setp.lt.u64 	%p461, %rd26563, %rd15;
	@%p461 bra 	$L__BB1_921;
	ld.const.u64 	%rd22843, [P_DEV];
	sub.s64 	%rd26568, %rd26568, %rd22843;
	ld.const.u64 	%rd22844, [P_DEV+8];
	sub.s64 	%rd26567, %rd26567, %rd22844;
	ld.const.u64 	%rd22845, [P_DEV+16];
	sub.s64 	%rd26566, %rd26566, %rd22845;
	ld.const.u64 	%rd22846, [P_DEV+24];
	sub.s64 	%rd26565, %rd26565, %rd22846;
	ld.const.u64 	%rd22847, [P_DEV+32];
	sub.s64 	%rd26564, %rd26564, %rd22847;
	ld.const.u64 	%rd22848, [P_DEV+40];
	sub.s64 	%rd26563, %rd26563, %rd22848;
$L__BB1_921:
	sub.s64 	%rd22855, %rd26562, %rd22831;
	sub.s64 	%rd22856, %rd26561, %rd22832;
	sub.s64 	%rd22857, %rd26560, %rd22833;
	sub.s64 	%rd22858, %rd26559, %rd22834;
	sub.s64 	%rd22859, %rd26558, %rd22835;
	sub.s64 	%rd22860, %rd26557, %rd22836;
	mov.u64 	%rd26574, %rd26568;
	mov.u64 	%rd26569, %rd26563;
	mov.u64 	%rd26571, %rd26565;
	mov.u64 	%rd26573, %rd26567;
	mov.u64 	%rd26570, %rd26564;
	mov.u64 	%rd26572, %rd26566;
	// begin inline asm
	add.cc.u64 %rd26574, %rd26574, %rd22855;
	addc.cc.u64 %rd26573, %rd26573, %rd22856;
	addc.cc.u64 %rd26572, %rd26572, %rd22857;
	addc.cc.u64 %rd26571, %rd26571, %rd22858;
	addc.cc.u64 %rd26570, %rd26570, %rd22859;
	addc.u64 %rd26569, %rd26569, %rd22860;
	
	// end inline asm
	setp.lt.u64 	%p462, %rd26569, %rd15;
	@%p462 bra 	$L__BB1_923;
	ld.const.u64 	%rd22867, [P_DEV];
	sub.s64 	%rd26574, %rd26574, %rd22867;
	ld.const.u64 	%rd22868, [P_DEV+8];
	sub.s64 	%rd26573, %rd26573, %rd22868;
	ld.const.u64 	%rd22869, [P_DEV+16];
	sub.s64 	%rd26572, %rd26572, %rd22869;
	ld.const.u64 	%rd22870, [P_DEV+24];
	sub.s64 	%rd26571, %rd26571, %rd22870;
	ld.const.u64 	%rd22871, [P_DEV+32];
	sub.s64 	%rd26570, %rd26570, %rd22871;
	ld.const.u64 	%rd22872, [P_DEV+40];
	sub.s64 	%rd26569, %rd26569, %rd22872;
$L__BB1_923:
	sub.s64 	%rd22879, %rd26568, %rd22855;
	sub.s64 	%rd22880, %rd26567, %rd22856;
	sub.s64 	%rd22881, %rd26566, %rd22857;
	sub.s64 	%rd22882, %rd26565, %rd22858;
	sub.s64 	%rd22883, %rd26564, %rd22859;
	sub.s64 	%rd22884, %rd26563, %rd22860;
	mov.u64 	%rd26580, %rd26574;
	mov.u64 	%rd26575, %rd26569;
	mov.u64 	%rd26577, %rd26571;
	mov.u64 	%rd26579, %rd26573;
	mov.u64 	%rd26576, %rd26570;
	mov.u64 	%rd26578, %rd26572;
	// begin inline asm
	add.cc.u64 %rd26580, %rd26580, %rd22879;
	addc.cc.u64 %rd26579, %rd26579, %rd22880;
	addc.cc.u64 %rd26578, %rd26578, %rd22881;
	addc.cc.u64 %rd26577, %rd26577, %rd22882;
	addc.cc.u64 %rd26576, %rd26576, %rd22883;
	addc.u64 %rd26575, %rd26575, %rd22884;
	
	// end inline asm
	setp.lt.u64 	%p463, %rd26575, %rd15;
	@%p463 bra 	$L__BB1_925;
	ld.const.u64 	%rd22891, [P_DEV];
	sub.s64 	%rd26580, %rd26580, %rd22891;
	ld.const.u64 	%rd22892, [P_DEV+8];
	sub.s64 	%rd26579, %rd26579, %rd22892;
	ld.const.u64 	%rd22893, [P_DEV+16];
	sub.s64 	%rd26578, %rd26578, %rd22893;
	ld.const.u64 	%rd22894, [P_DEV+24];
	sub.s64 	%rd26577, %rd26577, %rd22894;
	ld.const.u64 	%rd22895, [P_DEV+32];
	sub.s64 	%rd26576, %rd26576, %rd22895;
	ld.const.u64 	%rd22896, [P_DEV+40];
	sub.s64 	%rd26575, %rd26575, %rd22896;
$L__BB1_925:
	sub.s64 	%rd22903, %rd26574, %rd22879;
	sub.s64 	%rd22904, %rd26573, %rd22880;
	sub.s64 	%rd22905, %rd26572, %rd22881;
	sub.s64 	%rd22906, %rd26571, %rd22882;
	sub.s64 	%rd22907, %rd26570, %rd22883;
	sub.s64 	%rd22908, %rd26569, %rd22884;
	mov.u64 	%rd26583, %rd26577;
	mov.u64 	%rd26585, %rd26579;
	mov.u64 	%rd26582, %rd26576;
	mov.u64 	%rd26584, %rd26578;
	mov.u64 	%rd26586, %rd26580;
	mov.u64 	%rd26581, %rd26575;
	// begin inline asm
	add.cc.u64 %rd26586, %rd26586, %rd22903;
	addc.cc.u64 %rd26585, %rd26585, %rd22904;
	addc.cc.u64 %rd26584, %rd26584, %rd22905;
	addc.cc.u64 %rd26583, %rd26583, %rd22906;
	addc.cc.u64 %rd26582, %rd26582, %rd22907;
	addc.u64 %rd26581, %rd26581, %rd22908;
	
	// end inline asm
	setp.lt.u64 	%p464, %rd26581, %rd15;
	@%p464 bra 	$L__BB1_927;
	ld.const.u64 	%rd22915, [P_DEV];
	sub.s64 	%rd26586, %rd26586, %rd22915;
	ld.const.u64 	%rd22916, [P_DEV+8];
	sub.s64 	%rd26585, %rd26585, %rd22916;
	ld.const.u64 	%rd22917, [P_DEV+16];
	sub.s64 	%rd26584, %rd26584, %rd22917;
	ld.const.u64 	%rd22918, [P_DEV+24];
	sub.s64 	%rd26583, %rd26583, %rd22918;
	ld.const.u64 	%rd22919, [P_DEV+32];
	sub.s64 	%rd26582, %rd26582, %rd22919;
	ld.const.u64 	%rd22920, [P_DEV+40];
	sub.s64 	%rd26581, %rd26581, %rd22920;
$L__BB1_927:
	sub.s64 	%rd22927, %rd26580, %rd22903;
	sub.s64 	%rd22928, %rd26579, %rd22904;
	sub.s64 	%rd22929, %rd26578, %rd22905;
	sub.s64 	%rd22930, %rd26577, %rd22906;
	sub.s64 	%rd22931, %rd26576, %rd22907;
	sub.s64 	%rd22932, %rd26575, %rd22908;
	mov.u64 	%rd26589, %rd26583;
	mov.u64 	%rd26591, %rd26585;
	mov.u64 	%rd26588, %rd26582;
	mov.u64 	%rd26590, %rd26584;
	mov.u64 	%rd26592, %rd26586;
	mov.u64 	%rd26587, %rd26581;
	// begin inline asm
	add.cc.u64 %rd26592, %rd26592, %rd22927;
	addc.cc.u64 %rd26591, %rd26591, %rd22928;
	addc.cc.u64 %rd26590, %rd26590, %rd22929;
	addc.cc.u64 %rd26589, %rd26589, %rd22930;
	addc.cc.u64 %rd26588, %rd26588, %rd22931;
	addc.u64 %rd26587, %rd26587, %rd22932;
	
	// end inline asm
	setp.lt.u64 	%p465, %rd26587, %rd15;
	@%p465 bra 	$L__BB1_929;
	ld.const.u64 	%rd22939, [P_DEV];
	sub.s64 	%rd26592, %rd26592, %rd22939;
	ld.const.u64 	%rd22940, [P_DEV+8];
	sub.s64 	%rd26591, %rd26591, %rd22940;
	ld.const.u64 	%rd22941, [P_DEV+16];
	sub.s64 	%rd26590, %rd26590, %rd22941;
	ld.const.u64 	%rd22942, [P_DEV+24];
	sub.s64 	%rd26589, %rd26589, %rd22942;
	ld.const.u64 	%rd22943, [P_DEV+32];
	sub.s64 	%rd26588, %rd26588, %rd22943;
	ld.const.u64 	%rd22944, [P_DEV+40];
	sub.s64 	%rd26587, %rd26587, %rd22944;
$L__BB1_929:
	sub.s64 	%rd22951, %rd26586, %rd22927;
	sub.s64 	%rd22952, %rd26585, %rd22928;
	sub.s64 	%rd22953, %rd26584, %rd22929;
	sub.s64 	%rd22954, %rd26583, %rd22930;
	sub.s64 	%rd22955, %rd26582, %rd22931;
	sub.s64 	%rd22956, %rd26581, %rd22932;
	mov.u64 	%rd26597, %rd26591;
	mov.u64 	%rd26594, %rd26588;
	mov.u64 	%rd26596, %rd26590;
	mov.u64 	%rd26598, %rd26592;
	mov.u64 	%rd26593, %rd26587;
	mov.u64 	%rd26595, %rd26589;
	// begin inline asm
	add.cc.u64 %rd26598, %rd26598, %rd22951;
	addc.cc.u64 %rd26597, %rd26597, %rd22952;
	addc.cc.u64 %rd26596, %rd26596, %rd22953;
	addc.cc.u64 %rd26595, %rd26595, %rd22954;
	addc.cc.u64 %rd26594, %rd26594, %rd22955;
	addc.u64 %rd26593, %rd26593, %rd22956;
	
	// end inline asm
	setp.lt.u64 	%p466, %rd26593, %rd15;
	@%p466 bra 	$L__BB1_931;
	ld.const.u64 	%rd22963, [P_DEV];
	sub.s64 	%rd26598, %rd26598, %rd22963;
	ld.const.u64 	%rd22964, [P_DEV+8];
	sub.s64 	%rd26597, %rd26597, %rd22964;
	ld.const.u64 	%rd22965, [P_DEV+16];
	sub.s64 	%rd26596, %rd26596, %rd22965;
	ld.const.u64 	%rd22966, [P_DEV+24];
	sub.s64 	%rd26595, %rd26595, %rd22966;
	ld.const.u64 	%rd22967, [P_DEV+32];
	sub.s64 	%rd26594, %rd26594, %rd22967;
	ld.const.u64 	%rd22968, [P_DEV+40];
	sub.s64 	%rd26593, %rd26593, %rd22968;
$L__BB1_931:
	sub.s64 	%rd22975, %rd26592, %rd22951;
	sub.s64 	%rd22976, %rd26591, %rd22952;
	sub.s64 	%rd22977, %rd26590, %rd22953;
	sub.s64 	%rd22978, %rd26589, %rd22954;
	sub.s64 	%rd22979, %rd26588, %rd22955;
	sub.s64 	%rd22980, %rd26587, %rd22956;
	mov.u64 	%rd26600, %rd26594;
	mov.u64 	%rd26602, %rd26596;
	mov.u64 	%rd26604, %rd26598;
	mov.u64 	%rd26599, %rd26593;
	mov.u64 	%rd26601, %rd26595;
	mov.u64 	%rd26603, %rd26597;
	// begin inline asm
	add.cc.u64 %rd26604, %rd26604, %rd22975;
	addc.cc.u64 %rd26603, %rd26603, %rd22976;
	addc.cc.u64 %rd26602, %rd26602, %rd22977;
	addc.cc.u64 %rd26601, %rd26601, %rd22978;
	addc.cc.u64 %rd26600, %rd26600, %rd22979;
	addc.u64 %rd26599, %rd26599, %rd22980;
	
	// end inline asm
	setp.lt.u64 	%p467, %rd26599, %rd15;
	@%p467 bra 	$L__BB1_933;
	ld.const.u64 	%rd22987, [P_DEV];
	sub.s64 	%rd26604, %rd26604, %rd22987;
	ld.const.u64 	%rd22988, [P_DEV+8];
	sub.s64 	%rd26603, %rd26603, %rd22988;
	ld.const.u64 	%rd22989, [P_DEV+16];
	sub.s64 	%rd26602, %rd26602, %rd22989;
	ld.const.u64 	%rd22990, [P_DEV+24];
	sub.s64 	%rd26601, %rd26601, %rd22990;
	ld.const.u64 	%rd22991, [P_DEV+32];
	sub.s64 	%rd26600, %rd26600, %rd22991;
	ld.const.u64 	%rd22992, [P_DEV+40];
	sub.s64 	%rd26599, %rd26599, %rd22992;
$L__BB1_933:
	sub.s64 	%rd22999, %rd26598, %rd22975;
	sub.s64 	%rd23000, %rd26597, %rd22976;
	sub.s64 	%rd23001, %rd26596, %rd22977;
	sub.s64 	%rd23002, %rd26595, %rd22978;
	sub.s64 	%rd23003, %rd26594, %rd22979;
	sub.s64 	%rd23004, %rd26593, %rd22980;
	mov.u64 	%rd26606, %rd26600;
	mov.u64 	%rd26608, %rd26602;
	mov.u64 	%rd26610, %rd26604;
	mov.u64 	%rd26605, %rd26599;
	mov.u64 	%rd26607, %rd26601;
	mov.u64 	%rd26609, %rd26603;
	// begin inline asm
	add.cc.u64 %rd26610, %rd26610, %rd22999;
	addc.cc.u64 %rd26609, %rd26609, %rd23000;
	addc.cc.u64 %rd26608, %rd26608, %rd23001;
	addc.cc.u64 %rd26607, %rd26607, %rd23002;
	addc.cc.u64 %rd26606, %rd26606, %rd23003;
	addc.u64 %rd26605, %rd26605, %rd23004;
	
	// end inline asm
	setp.lt.u64 	%p468, %rd26605, %rd15;
	@%p468 bra 	$L__BB1_935;
	ld.const.u64 	%rd23011, [P_DEV];
	sub.s64 	%rd26610, %rd26610, %rd23011;
	ld.const.u64 	%rd23012, [P_DEV+8];
	sub.s64 	%rd26609, %rd26609, %rd23012;
	ld.const.u64 	%rd23013, [P_DEV+16];
	sub.s64 	%rd26608, %rd26608, %rd23013;
	ld.const.u64 	%rd23014, [P_DEV+24];
	sub.s64 	%rd26607, %rd26607, %rd23014;
	ld.const.u64 	%rd23015, [P_DEV+32];
	sub.s64 	%rd26606, %rd26606, %rd23015;
	ld.const.u64 	%rd23016, [P_DEV+40];
	sub.s64 	%rd26605, %rd26605, %rd23016;
$L__BB1_935:
	sub.s64 	%rd23023, %rd26604, %rd22999;
	sub.s64 	%rd23024, %rd26603, %rd23000;
	sub.s64 	%rd23025, %rd26602, %rd23001;
	sub.s64 	%rd23026, %rd26601, %rd23002;
	sub.s64 	%rd23027, %rd26600, %rd23003;
	sub.s64 	%rd23028, %rd26599, %rd23004;
	mov.u64 	%rd26614, %rd26608;
	mov.u64 	%rd26616, %rd26610;
	mov.u64 	%rd26611, %rd26605;
	mov.u64 	%rd26613, %rd26607;
	mov.u64 	%rd26615, %rd26609;
	mov.u64 	%rd26612, %rd26606;
	// begin inline asm
	add.cc.u64 %rd26616, %rd26616, %rd23023;
	addc.cc.u64 %rd26615, %rd26615, %rd23024;
	addc.cc.u64 %rd26614, %rd26614, %rd23025;
	addc.cc.u64 %rd26613, %rd26613, %rd23026;
	addc.cc.u64 %rd26612, %rd26612, %rd23027;
	addc.u64 %rd26611, %rd26611, %rd23028;
	
	// end inline asm
	setp.lt.u64 	%p469, %rd26611, %rd15;
	@%p469 bra 	$L__BB1_937;
	ld.const.u64 	%rd23035, [P_DEV];
	sub.s64 	%rd26616, %rd26616, %rd23035;
	ld.const.u64 	%rd23036, [P_DEV+8];
	sub.s64 	%rd26615, %rd26615, %rd23036;
	ld.const.u64 	%rd23037, [P_DEV+16];
	sub.s64 	%rd26614, %rd26614, %rd23037;
	ld.const.u64 	%rd23038, [P_DEV+24];
	sub.s64 	%rd26613, %rd26613, %rd23038;
	ld.const.u64 	%rd23039, [P_DEV+32];
	sub.s64 	%rd26612, %rd26612, %rd23039;
	ld.const.u64 	%rd23040, [P_DEV+40];
	sub.s64 	%rd26611, %rd26611, %rd23040;
$L__BB1_937:
	sub.s64 	%rd23047, %rd26610, %rd23023;
	sub.s64 	%rd23048, %rd26609, %rd23024;
	sub.s64 	%rd23049, %rd26608, %rd23025;
	sub.s64 	%rd23050, %rd26607, %rd23026;
	sub.s64 	%rd23051, %rd26606, %rd23027;
	sub.s64 	%rd23052, %rd26605, %rd23028;
	mov.u64 	%rd26622, %rd26616;
	mov.u64 	%rd26617, %rd26611;
	mov.u64 	%rd26619, %rd26613;
	mov.u64 	%rd26621, %rd26615;
	mov.u64 	%rd26618, %rd26612;
	mov.u64 	%rd26620, %rd26614;
	// begin inline asm
	add.cc.u64 %rd26622, %rd26622, %rd23047;
	addc.cc.u64 %rd26621, %rd26621, %rd23048;
	addc.cc.u64 %rd26620, %rd26620, %rd23049;
	addc.cc.u64 %rd26619, %rd26619, %rd23050;
	addc.cc.u64 %rd26618, %rd26618, %rd23051;
	addc.u64 %rd26617, %rd26617, %rd23052;
	
	// end inline asm
	setp.lt.u64 	%p470, %rd26617, %rd15;
	@%p470 bra 	$L__BB1_939;
	ld.const.u64 	%rd23059, [P_DEV];
	sub.s64 	%rd26622, %rd26622, %rd23059;
	ld.const.u64 	%rd23060, [P_DEV+8];
	sub.s64 	%rd26621, %rd26621, %rd23060;
	ld.const.u64 	%rd23061, [P_DEV+16];
	sub.s64 	%rd26620, %rd26620, %rd23061;
	ld.const.u64 	%rd23062, [P_DEV+24];
	sub.s64 	%rd26619, %rd26619, %rd23062;
	ld.const.u64 	%rd23063, [P_DEV+32];
	sub.s64 	%rd26618, %rd26618, %rd23063;
	ld.const.u64 	%rd23064, [P_DEV+40];
	sub.s64 	%rd26617, %rd26617, %rd23064;
$L__BB1_939:
	sub.s64 	%rd23071, %rd26616, %rd23047;
	sub.s64 	%rd23072, %rd26615, %rd23048;
	sub.s64 	%rd23073, %rd26614, %rd23049;
	sub.s64 	%rd23074, %rd26613, %rd23050;
	sub.s64 	%rd23075, %rd26612, %rd23051;
	sub.s64 	%rd23076, %rd26611, %rd23052;
	mov.u64 	%rd26628, %rd26622;
	mov.u64 	%rd26623, %rd26617;
	mov.u64 	%rd26625, %rd26619;
	mov.u64 	%rd26627, %rd26621;
	mov.u64 	%rd26624, %rd26618;
	mov.u64 	%rd26626, %rd26620;
	// begin inline asm
	add.cc.u64 %rd26628, %rd26628, %rd23071;
	addc.cc.u64 %rd26627, %rd26627, %rd23072;
	addc.cc.u64 %rd26626, %rd26626, %rd23073;
	addc.cc.u64 %rd26625, %rd26625, %rd23074;
	addc.cc.u64 %rd26624, %rd26624, %rd23075;
	addc.u64 %rd26623, %rd26623, %rd23076;
	
	// end inline asm
	setp.lt.u64 	%p471, %rd26623, %rd15;
	@%p471 bra 	$L__BB1_941;
	ld.const.u64 	%rd23083, [P_DEV];
	sub.s64 	%rd26628, %rd26628, %rd23083;
	ld.const.u64 	%rd23084, [P_DEV+8];
	sub.s64 	%rd26627, %rd26627, %rd23084;
	ld.const.u64 	%rd23085, [P_DEV+16];
	sub.s64 	%rd26626, %rd26626, %rd23085;
	ld.const.u64 	%rd23086, [P_DEV+24];
	sub.s64 	%rd26625, %rd26625, %rd23086;
	ld.const.u64 	%rd23087, [P_DEV+32];
	sub.s64 	%rd26624, %rd26624, %rd23087;
	ld.const.u64 	%rd23088, [P_DEV+40];
	sub.s64 	%rd26623, %rd26623, %rd23088;
$L__BB1_941:
	sub.s64 	%rd23095, %rd26622, %rd23071;
	sub.s64 	%rd23096, %rd26621, %rd23072;
	sub.s64 	%rd23097, %rd26620, %rd23073;
	sub.s64 	%rd23098, %rd26619, %rd23074;
	sub.s64 	%rd23099, %rd26618, %rd23075;
	sub.s64 	%rd23100, %rd26617, %rd23076;
	mov.u64 	%rd26631, %rd26625;
	mov.u64 	%rd26633, %rd26627;
	mov.u64 	%rd26630, %rd26624;
	mov.u64 	%rd26632, %rd26626;
	mov.u64 	%rd26634, %rd26628;
	mov.u64 	%rd26629, %rd26623;
	// begin inline asm
	add.cc.u64 %rd26634, %rd26634, %rd23095;
	addc.cc.u64 %rd26633, %rd26633, %rd23096;
	addc.cc.u64 %rd26632, %rd26632, %rd23097;
	addc.cc.u64 %rd26631, %rd26631, %rd23098;
	addc.cc.u64 %rd26630, %rd26630, %rd23099;
	addc.u64 %rd26629, %rd26629, %rd23100;
	
	// end inline asm
	setp.lt.u64 	%p472, %rd26629, %rd15;
	@%p472 bra 	$L__BB1_943;
	ld.const.u64 	%rd23107, [P_DEV];
	sub.s64 	%rd26634, %rd26634, %rd23107;
	ld.const.u64 	%rd23108, [P_DEV+8];
	sub.s64 	%rd26633, %rd26633, %rd23108;
	ld.const.u64 	%rd23109, [P_DEV+16];
	sub.s64 	%rd26632, %rd26632, %rd23109;
	ld.const.u64 	%rd23110, [P_DEV+24];
	sub.s64 	%rd26631, %rd26631, %rd23110;
	ld.const.u64 	%rd23111, [P_DEV+32];
	sub.s64 	%rd26630, %rd26630, %rd23111;
	ld.const.u64 	%rd23112, [P_DEV+40];
	sub.s64 	%rd26629, %rd26629, %rd23112;
$L__BB1_943:
	sub.s64 	%rd23119, %rd26628, %rd23095;
	sub.s64 	%rd23120, %rd26627, %rd23096;
	sub.s64 	%rd23121, %rd26626, %rd23097;
	sub.s64 	%rd23122, %rd26625, %rd23098;
	sub.s64 	%rd23123, %rd26624, %rd23099;
	sub.s64 	%rd23124, %rd26623, %rd23100;
	mov.u64 	%rd26637, %rd26631;
	mov.u64 	%rd26639, %rd26633;
	mov.u64 	%rd26636, %rd26630;
	mov.u64 	%rd26638, %rd26632;
	mov.u64 	%rd26640, %rd26634;
	mov.u64 	%rd26635, %rd26629;
	// begin inline asm
	add.cc.u64 %rd26640, %rd26640, %rd23119;
	addc.cc.u64 %rd26639, %rd26639, %rd23120;
	addc.cc.u64 %rd26638, %rd26638, %rd23121;
	addc.cc.u64 %rd26637, %rd26637, %rd23122;
	addc.cc.u64 %rd26636, %rd26636, %rd23123;
	addc.u64 %rd26635, %rd26635, %rd23124;
	
	// end inline asm
	setp.lt.u64 	%p473, %rd26635, %rd15;
	@%p473 bra 	$L__BB1_945;
	ld.const.u64 	%rd23131, [P_DEV];
	sub.s64 	%rd26640, %rd26640, %rd23131;
	ld.const.u64 	%rd23132, [P_DEV+8];
	sub.s64 	%rd26639, %rd26639, %rd23132;
	ld.const.u64 	%rd23133, [P_DEV+16];
	sub.s64 	%rd26638, %rd26638, %rd23133;
	ld.const.u64 	%rd23134, [P_DEV+24];
	sub.s64 	%rd26637, %rd26637, %rd23134;
	ld.const.u64 	%rd23135, [P_DEV+32];
	sub.s64 	%rd26636, %rd26636, %rd23135;
	ld.const.u64 	%rd23136, [P_DEV+40];
	sub.s64 	%rd26635, %rd26635, %rd23136;
$L__BB1_945:
	sub.s64 	%rd23143, %rd26634, %rd23119;
	sub.s64 	%rd23144, %rd26633, %rd23120;
	sub.s64 	%rd23145, %rd26632, %rd23121;
	sub.s64 	%rd23146, %rd26631, %rd23122;
	sub.s64 	%rd23147, %rd26630, %rd23123;
	sub.s64 	%rd23148, %rd26629, %rd23124;
	mov.u64 	%rd26645, %rd26639;
	mov.u64 	%rd26642, %rd26636;
	mov.u64 	%rd26644, %rd26638;
	mov.u64 	%rd26646, %rd26640;
	mov.u64 	%rd26641, %rd26635;
	mov.u64 	%rd26643, %rd26637;
	// begin inline asm
	add.cc.u64 %rd26646, %rd26646, %rd23143;
	addc.cc.u64 %rd26645, %rd26645, %rd23144;
	addc.cc.u64 %rd26644, %rd26644, %rd23145;
	addc.cc.u64 %rd26643, %rd26643, %rd23146;
	addc.cc.u64 %rd26642, %rd26642, %rd23147;
	addc.u64 %rd26641, %rd26641, %rd23148;
	
	// end inline asm
	setp.lt.u64 	%p474, %rd26641, %rd15;
	@%p474 bra 	$L__BB1_947;
	ld.const.u64 	%rd23155, [P_DEV];
	sub.s64 	%rd26646, %rd26646, %rd23155;
	ld.const.u64 	%rd23156, [P_DEV+8];
	sub.s64 	%rd26645, %rd26645, %rd23156;
	ld.const.u64 	%rd23157, [P_DEV+16];
	sub.s64 	%rd26644, %rd26644, %rd23157;
	ld.const.u64 	%rd23158, [P_DEV+24];
	sub.s64 	%rd26643, %rd26643, %rd23158;
	ld.const.u64 	%rd23159, [P_DEV+32];
	sub.s64 	%rd26642, %rd26642, %rd23159;
	ld.const.u64 	%rd23160, [P_DEV+40];
	sub.s64 	%rd26641, %rd26641, %rd23160;
$L__BB1_947:
	sub.s64 	%rd23167, %rd26640, %rd23143;
	sub.s64 	%rd23168, %rd26639, %rd23144;
	sub.s64 	%rd23169, %rd26638, %rd23145;
	sub.s64 	%rd23170, %rd26637, %rd23146;
	sub.s64 	%rd23171, %rd26636, %rd23147;
	sub.s64 	%rd23172, %rd26635, %rd23148;
	mov.u64 	%rd26648, %rd26642;
	mov.u64 	%rd26650, %rd26644;
	mov.u64 	%rd26652, %rd26646;
	mov.u64 	%rd26647, %rd26641;
	mov.u64 	%rd26649, %rd26643;
	mov.u64 	%rd26651, %rd26645;
	// begin inline asm
	add.cc.u64 %rd26652, %rd26652, %rd23167;
	addc.cc.u64 %rd26651, %rd26651, %rd23168;
	addc.cc.u64 %rd26650, %rd26650, %rd23169;
	addc.cc.u64 %rd26649, %rd26649, %rd23170;
	addc.cc.u64 %rd26648, %rd26648, %rd23171;
	addc.u64 %rd26647, %rd26647, %rd23172;
	
	// end inline asm
	setp.lt.u64 	%p475, %rd26647, %rd15;
	@%p475 bra 	$L__BB1_949;
	ld.const.u64 	%rd23179, [P_DEV];
	sub.s64 	%rd26652, %rd26652, %rd23179;
	ld.const.u64 	%rd23180, [P_DEV+8];
	sub.s64 	%rd26651, %rd26651, %rd23180;
	ld.const.u64 	%rd23181, [P_DEV+16];
	sub.s64 	%rd26650, %rd26650, %rd23181;
	ld.const.u64 	%rd23182, [P_DEV+24];
	sub.s64 	%rd26649, %rd26649, %rd23182;
	ld.const.u64 	%rd23183, [P_DEV+32];
	sub.s64 	%rd26648, %rd26648, %rd23183;
	ld.const.u64 	%rd23184, [P_DEV+40];
	sub.s64 	%rd26647, %rd26647, %rd23184;
$L__BB1_949:
	sub.s64 	%rd23191, %rd26646, %rd23167;
	sub.s64 	%rd23192, %rd26645, %rd23168;
	sub.s64 	%rd23193, %rd26644, %rd23169;
	sub.s64 	%rd23194, %rd26643, %rd23170;
	sub.s64 	%rd23195, %rd26642, %rd23171;
	sub.s64 	%rd23196, %rd26641, %rd23172;
	mov.u64 	%rd26654, %rd26648;
	mov.u64 	%rd26656, %rd26650;
	mov.u64 	%rd26658, %rd26652;
	mov.u64 	%rd26653, %rd26647;
	mov.u64 	%rd26655, %rd26649;
	mov.u64 	%rd26657, %rd26651;
	// begin inline asm
	add.cc.u64 %rd26658, %rd26658, %rd23191;
	addc.cc.u64 %rd26657, %rd26657, %rd23192;
	addc.cc.u64 %rd26656, %rd26656, %rd23193;
	addc.cc.u64 %rd26655, %rd26655, %rd23194;
	addc.cc.u64 %rd26654, %rd26654, %rd23195;
	addc.u64 %rd26653, %rd26653, %rd23196;
	
	// end inline asm
	setp.lt.u64 	%p476, %rd26653, %rd15;
	@%p476 bra 	$L__BB1_951;
	ld.const.u64 	%rd23203, [P_DEV];
	sub.s64 	%rd26658, %rd26658, %rd23203;
	ld.const.u64 	%rd23204, [P_DEV+8];
	sub.s64 	%rd26657, %rd26657, %rd23204;
	ld.const.u64 	%rd23205, [P_DEV+16];
	sub.s64 	%rd26656, %rd26656, %rd23205;
	ld.const.u64 	%rd23206, [P_DEV+24];
	sub.s64 	%rd26655, %rd26655, %rd23206;
	ld.const.u64 	%rd23207, [P_DEV+32];
	sub.s64 	%rd26654, %rd26654, %rd23207;
	ld.const.u64 	%rd23208, [P_DEV+40];
	sub.s64 	%rd26653, %rd26653, %rd23208;
$L__BB1_951:
	sub.s64 	%rd23215, %rd26652, %rd23191;
	sub.s64 	%rd23216, %rd26651, %rd23192;
	sub.s64 	%rd23217, %rd26650, %rd23193;
	sub.s64 	%rd23218, %rd26649, %rd23194;
	sub.s64 	%rd23219, %rd26648, %rd23195;
	sub.s64 	%rd23220, %rd26647, %rd23196;
	mov.u64 	%rd26662, %rd26656;
	mov.u64 	%rd26664, %rd26658;
	mov.u64 	%rd26659, %rd26653;
	mov.u64 	%rd26661, %rd26655;
	mov.u64 	%rd26663, %rd26657;
	mov.u64 	%rd26660, %rd26654;
	// begin inline asm
	add.cc.u64 %rd26664, %rd26664, %rd23215;
	addc.cc.u64 %rd26663, %rd26663, %rd23216;
	addc.cc.u64 %rd26662, %rd26662, %rd23217;
	addc.cc.u64 %rd26661, %rd26661, %rd23218;
	addc.cc.u64 %rd26660, %rd26660, %rd23219;
	addc.u64 %rd26659, %rd26659, %rd23220;
	
	// end inline asm
	setp.lt.u64 	%p477, %rd26659, %rd15;
	@%p477 bra 	$L__BB1_953;
	ld.const.u64 	%rd23227, [P_DEV];
	sub.s64 	%rd26664, %rd26664, %rd23227;
	ld.const.u64 	%rd23228, [P_DEV+8];
	sub.s64 	%rd26663, %rd26663, %rd23228;
	ld.const.u64 	%rd23229, [P_DEV+16];
	sub.s64 	%rd26662, %rd26662, %rd23229;
	ld.const.u64 	%rd23230, [P_DEV+24];
	sub.s64 	%rd26661, %rd26661, %rd23230;
	ld.const.u64 	%rd23231, [P_DEV+32];
	sub.s64 	%rd26660, %rd26660, %rd23231;
	ld.const.u64 	%rd23232, [P_DEV+40];
	sub.s64 	%rd26659, %rd26659, %rd23232;
$L__BB1_953:
	sub.s64 	%rd23239, %rd26658, %rd23215;
	sub.s64 	%rd23240, %rd26657, %rd23216;
	sub.s64 	%rd23241, %rd26656, %rd23217;
	sub.s64 	%rd23242, %rd26655, %rd23218;
	sub.s64 	%rd23243, %rd26654, %rd23219;
	sub.s64 	%rd23244, %rd26653, %rd23220;
	mov.u64 	%rd26670, %rd26664;
	mov.u64 	%rd26665, %rd26659;
	mov.u64 	%rd26667, %rd26661;
	mov.u64 	%rd26669, %rd26663;
	mov.u64 	%rd26666, %rd26660;
	mov.u64 	%rd26668, %rd26662;
	// begin inline asm
	add.cc.u64 %rd26670, %rd26670, %rd23239;
	addc.cc.u64 %rd26669, %rd26669, %rd23240;
	addc.cc.u64 %rd26668, %rd26668, %rd23241;
	addc.cc.u64 %rd26667, %rd26667, %rd23242;
	addc.cc.u64 %rd26666, %rd26666, %rd23243;
	addc.u64 %rd26665, %rd26665, %rd23244;
	
	// end inline asm
	setp.lt.u64 	%p478, %rd26665, %rd15;
	@%p478 bra 	$L__BB1_955;
	ld.const.u64 	%rd23251, [P_DEV];
	sub.s64 	%rd26670, %rd26670, %rd23251;
	ld.const.u64 	%rd23252, [P_DEV+8];
	sub.s64 	%rd26669, %rd26669, %rd23252;
	ld.const.u64 	%rd23253, [P_DEV+16];
	sub.s64 	%rd26668, %rd26668, %rd23253;
	ld.const.u64 	%rd23254, [P_DEV+24];
	sub.s64 	%rd26667, %rd26667, %rd23254;
	ld.const.u64 	%rd23255, [P_DEV+32];
	sub.s64 	%rd26666, %rd26666, %rd23255;
	ld.const.u64 	%rd23256, [P_DEV+40];
	sub.s64 	%rd26665, %rd26665, %rd23256;
$L__BB1_955:
	sub.s64 	%rd23263, %rd26664, %rd23239;
	sub.s64 	%rd23264, %rd26663, %rd23240;
	sub.s64 	%rd23265, %rd26662, %rd23241;
	sub.s64 	%rd23266, %rd26661, %rd23242;
	sub.s64 	%rd23267, %rd26660, %rd23243;
	sub.s64 	%rd23268, %rd26659, %rd23244;
	mov.u64 	%rd26676, %rd26670;
	mov.u64 	%rd26671, %rd26665;
	mov.u64 	%rd26673, %rd26667;
	mov.u64 	%rd26675, %rd26669;
	mov.u64 	%rd26672, %rd26666;
	mov.u64 	%rd26674, %rd26668;
	// begin inline asm
	add.cc.u64 %rd26676, %rd26676, %rd23263;
	addc.cc.u64 %rd26675, %rd26675, %rd23264;
	addc.cc.u64 %rd26674, %rd26674, %rd23265;
	addc.cc.u64 %rd26673, %rd26673, %rd23266;
	addc.cc.u64 %rd26672, %rd26672, %rd23267;
	addc.u64 %rd26671, %rd26671, %rd23268;
	
	// end inline asm
	setp.lt.u64 	%p479, %rd26671, %rd15;
	@%p479 bra 	$L__BB1_957;
	ld.const.u64 	%rd23275, [P_DEV];
	sub.s64 	%rd26676, %rd26676, %rd23275;
	ld.const.u64 	%rd23276, [P_DEV+8];
	sub.s64 	%rd26675, %rd26675, %rd23276;
	ld.const.u64 	%rd23277, [P_DEV+16];
	sub.s64 	%rd26674, %rd26674, %rd23277;
	ld.const.u64 	%rd23278, [P_DEV+24];
	sub.s64 	%rd26673, %rd26673, %rd23278;
	ld.const.u64 	%rd23279, [P_DEV+32];
	sub.s64 	%rd26672, %rd26672, %rd23279;
	ld.const.u64 	%rd23280, [P_DEV+40];
	sub.s64 	%rd26671, %rd26671, %rd23280;
$L__BB1_957:
	sub.s64 	%rd23287, %rd26670, %rd23263;
	sub.s64 	%rd23288, %rd26669, %rd23264;
	sub.s64 	%rd23289, %rd26668, %rd23265;
	sub.s64 	%rd23290, %rd26667, %rd23266;
	sub.s64 	%rd23291, %rd26666, %rd23267;
	sub.s64 	%rd23292, %rd26665, %rd23268;
	mov.u64 	%rd26679, %rd26673;
	mov.u64 	%rd26681, %rd26675;
	mov.u64 	%rd26678, %rd26672;
	mov.u64 	%rd26680, %rd26674;
	mov.u64 	%rd26682, %rd26676;
	mov.u64 	%rd26677, %rd26671;
	// begin inline asm
	add.cc.u64 %rd26682, %rd26682, %rd23287;
	addc.cc.u64 %rd26681, %rd26681, %rd23288;
	addc.cc.u64 %rd26680, %rd26680, %rd23289;
	addc.cc.u64 %rd26679, %rd26679, %rd23290;
	addc.cc.u64 %rd26678, %rd26678, %rd23291;
	addc.u64 %rd26677, %rd26677, %rd23292;
	
	// end inline asm
	setp.lt.u64 	%p480, %rd26677, %rd15;
	@%p480 bra 	$L__BB1_959;
	ld.const.u64 	%rd23299, [P_DEV];
	sub.s64 	%rd26682, %rd26682, %rd23299;
	ld.const.u64 	%rd23300, [P_DEV+8];
	sub.s64 	%rd26681, %rd26681, %rd23300;
	ld.const.u64 	%rd23301, [P_DEV+16];
	sub.s64 	%rd26680, %rd26680, %rd23301;
	ld.const.u64 	%rd23302, [P_DEV+24];
	sub.s64 	%rd26679, %rd26679, %rd23302;
	ld.const.u64 	%rd23303, [P_DEV+32];
	sub.s64 	%rd26678, %rd26678, %rd23303;
	ld.const.u64 	%rd23304, [P_DEV+40];
	sub.s64 	%rd26677, %rd26677, %rd23304;
$L__BB1_959:
	sub.s64 	%rd23311, %rd26676, %rd23287;
	sub.s64 	%rd23312, %rd26675, %rd23288;
	sub.s64 	%rd23313, %rd26674, %rd23289;
	sub.s64 	%rd23314, %rd26673, %rd23290;
	sub.s64 	%rd23315, %rd26672, %rd23291;
	sub.s64 	%rd23316, %rd26671, %rd23292;
	mov.u64 	%rd26685, %rd26679;
	mov.u64 	%rd26687, %rd26681;
	mov.u64 	%rd26684, %rd26678;
	mov.u64 	%rd26686, %rd26680;
	mov.u64 	%rd26688, %rd26682;
	mov.u64 	%rd26683, %rd26677;
	// begin inline asm
	add.cc.u64 %rd26688, %rd26688, %rd23311;
	addc.cc.u64 %rd26687, %rd26687, %rd23312;
	addc.cc.u64 %rd26686, %rd26686, %rd23313;
	addc.cc.u64 %rd26685, %rd26685, %rd23314;
	addc.cc.u64 %rd26684, %rd26684, %rd23315;
	addc.u64 %rd26683, %rd26683, %rd23316;
	
	// end inline asm
	setp.lt.u64 	%p481, %rd26683, %rd15;
	@%p481 bra 	$L__BB1_961;
	ld.const.u64 	%rd23323, [P_DEV];
	sub.s64 	%rd26688, %rd26688, %rd23323;
	ld.const.u64 	%rd23324, [P_DEV+8];
	sub.s64 	%rd26687, %rd26687, %rd23324;
	ld.const.u64 	%rd23325, [P_DEV+16];
	sub.s64 	%rd26686, %rd26686, %rd23325;
	ld.const.u64 	%rd23326, [P_DEV+24];
	sub.s64 	%rd26685, %rd26685, %rd23326;
	ld.const.u64 	%rd23327, [P_DEV+32];
	sub.s64 	%rd26684, %rd26684, %rd23327;
	ld.const.u64 	%rd23328, [P_DEV+40];
	sub.s64 	%rd26683, %rd26683, %rd23328;
$L__BB1_961:
	sub.s64 	%rd23335, %rd26682, %rd23311;
	sub.s64 	%rd23336, %rd26681, %rd23312;
	sub.s64 	%rd23337, %rd26680, %rd23313;
	sub.s64 	%rd23338, %rd26679, %rd23314;
	sub.s64 	%rd23339, %rd26678, %rd23315;
	sub.s64 	%rd23340, %rd26677, %rd23316;
	mov.u64 	%rd26693, %rd26687;
	mov.u64 	%rd26690, %rd26684;
	mov.u64 	%rd26692, %rd26686;
	mov.u64 	%rd26694, %rd26688;
	mov.u64 	%rd26689, %rd26683;
	mov.u64 	%rd26691, %rd26685;
	// begin inline asm
	add.cc.u64 %rd26694, %rd26694, %rd23335;
	addc.cc.u64 %rd26693, %rd26693, %rd23336;
	addc.cc.u64 %rd26692, %rd26692, %rd23337;
	addc.cc.u64 %rd26691, %rd26691, %rd23338;
	addc.cc.u64 %rd26690, %rd26690, %rd23339;
	addc.u64 %rd26689, %rd26689, %rd23340;
	
	// end inline asm
	setp.lt.u64 	%p482, %rd26689, %rd15;
	@%p482 bra 	$L__BB1_963;
	ld.const.u64 	%rd23347, [P_DEV];
	sub.s64 	%rd26694, %rd26694, %rd23347;
	ld.const.u64 	%rd23348, [P_DEV+8];
	sub.s64 	%rd26693, %rd26693, %rd23348;
	ld.const.u64 	%rd23349, [P_DEV+16];
	sub.s64 	%rd26692, %rd26692, %rd23349;
	ld.const.u64 	%rd23350, [P_DEV+24];
	sub.s64 	%rd26691, %rd26691, %rd23350;
	ld.const.u64 	%rd23351, [P_DEV+32];
	sub.s64 	%rd26690, %rd26690, %rd23351;
	ld.const.u64 	%rd23352, [P_DEV+40];
	sub.s64 	%rd26689, %rd26689, %rd23352;
$L__BB1_963:
	sub.s64 	%rd23359, %rd26688, %rd23335;
	sub.s64 	%rd23360, %rd26687, %rd23336;
	sub.s64 	%rd23361, %rd26686, %rd23337;
	sub.s64 	%rd23362, %rd26685, %rd23338;
	sub.s64 	%rd23363, %rd26684, %rd23339;
	sub.s64 	%rd23364, %rd26683, %rd23340;
	mov.u64 	%rd26696, %rd26690;
	mov.u64 	%rd26698, %rd26692;
	mov.u64 	%rd26700, %rd26694;
	mov.u64 	%rd26695, %rd26689;
	mov.u64 	%rd26697, %rd26691;
	mov.u64 	%rd26699, %rd26693;
	// begin inline asm
	add.cc.u64 %rd26700, %rd26700, %rd23359;
	addc.cc.u64 %rd26699, %rd26699, %rd23360;
	addc.cc.u64 %rd26698, %rd26698, %rd23361;
	addc.cc.u64 %rd26697, %rd26697, %rd23362;
	addc.cc.u64 %rd26696, %rd26696, %rd23363;
	addc.u64 %rd26695, %rd26695, %rd23364;
	
	// end inline asm
	setp.lt.u64 	%p483, %rd26695, %rd15;
	@%p483 bra 	$L__BB1_965;
	ld.const.u64 	%rd23371, [P_DEV];
	sub.s64 	%rd26700, %rd26700, %rd23371;
	ld.const.u64 	%rd23372, [P_DEV+8];
	sub.s64 	%rd26699, %rd26699, %rd23372;
	ld.const.u64 	%rd23373, [P_DEV+16];
	sub.s64 	%rd26698, %rd26698, %rd23373;
	ld.const.u64 	%rd23374, [P_DEV+24];
	sub.s64 	%rd26697, %rd26697, %rd23374;
	ld.const.u64 	%rd23375, [P_DEV+32];
	sub.s64 	%rd26696, %rd26696, %rd23375;
	ld.const.u64 	%rd23376, [P_DEV+40];
	sub.s64 	%rd26695, %rd26695, %rd23376;
$L__BB1_965:
	sub.s64 	%rd23383, %rd26694, %rd23359;
	sub.s64 	%rd23384, %rd26693, %rd23360;
	sub.s64 	%rd23385, %rd26692, %rd23361;
	sub.s64 	%rd23386, %rd26691, %rd23362;
	sub.s64 	%rd23387, %rd26690, %rd23363;
	sub.s64 	%rd23388, %rd26689, %rd23364;
	mov.u64 	%rd26702, %rd26696;
	mov.u64 	%rd26704, %rd26698;
	mov.u64 	%rd26706, %rd26700;
	mov.u64 	%rd26701, %rd26695;
	mov.u64 	%rd26703, %rd26697;
	mov.u64 	%rd26705, %rd26699;
	// begin inline asm
	add.cc.u64 %rd26706, %rd26706, %rd23383;
	addc.cc.u64 %rd26705, %rd26705, %rd23384;
	addc.cc.u64 %rd26704, %rd26704, %rd23385;
	addc.cc.u64 %rd26703, %rd26703, %rd23386;
	addc.cc.u64 %rd26702, %rd26702, %rd23387;
	addc.u64 %rd26701, %rd26701, %rd23388;
	
	// end inline asm
	setp.lt.u64 	%p484, %rd26701, %rd15;
	@%p484 bra 	$L__BB1_967;
	ld.const.u64 	%rd23395, [P_DEV];
	sub.s64 	%rd26706, %rd26706, %rd23395;
	ld.const.u64 	%rd23396, [P_DEV+8];
	sub.s64 	%rd26705, %rd26705, %rd23396;
	ld.const.u64 	%rd23397, [P_DEV+16];
	sub.s64 	%rd26704, %rd26704, %rd23397;
	ld.const.u64 	%rd23398, [P_DEV+24];
	sub.s64 	%rd26703, %rd26703, %rd23398;
	ld.const.u64 	%rd23399, [P_DEV+32];
	sub.s64 	%rd26702, %rd26702, %rd23399;
	ld.const.u64 	%rd23400, [P_DEV+40];
	sub.s64 	%rd26701, %rd26701, %rd23400;
$L__BB1_967:
	sub.s64 	%rd23407, %rd26700, %rd23383;
	sub.s64 	%rd23408, %rd26699, %rd23384;
	sub.s64 	%rd23409, %rd26698, %rd23385;
	sub.s64 	%rd23410, %rd26697, %rd23386;
	sub.s64 	%rd23411, %rd26696, %rd23387;
	sub.s64 	%rd23412, %rd26695, %rd23388;
	mov.u64 	%rd26710, %rd26704;
	mov.u64 	%rd26712, %rd26706;
	mov.u64 	%rd26707, %rd26701;
	mov.u64 	%rd26709, %rd26703;
	mov.u64 	%rd26711, %rd26705;
	mov.u64 	%rd26708, %rd26702;
	// begin inline asm
	add.cc.u64 %rd26712, %rd26712, %rd23407;
	addc.cc.u64 %rd26711, %rd26711, %rd23408;
	addc.cc.u64 %rd26710, %rd26710, %rd23409;
	addc.cc.u64 %rd26709, %rd26709, %rd23410;
	addc.cc.u64 %rd26708, %rd26708, %rd23411;
	addc.u64 %rd26707, %rd26707, %rd23412;
	
	// end inline asm
	setp.lt.u64 	%p485, %rd26707, %rd15;
	@%p485 bra 	$L__BB1_969;
	ld.const.u64 	%rd23419, [P_DEV];
	sub.s64 	%rd26712, %rd26712, %rd23419;
	ld.const.u64 	%rd23420, [P_DEV+8];
	sub.s64 	%rd26711, %rd26711, %rd23420;
	ld.const.u64 	%rd23421, [P_DEV+16];
	sub.s64 	%rd26710, %rd26710, %rd23421;
	ld.const.u64 	%rd23422, [P_DEV+24];
	sub.s64 	%rd26709, %rd26709, %rd23422;
	ld.const.u64 	%rd23423, [P_DEV+32];
	sub.s64 	%rd26708, %rd26708, %rd23423;
	ld.const.u64 	%rd23424, [P_DEV+40];
	sub.s64 	%rd26707, %rd26707, %rd23424;
$L__BB1_969:
	sub.s64 	%rd23431, %rd26706, %rd23407;
	sub.s64 	%rd23432, %rd26705, %rd23408;
	sub.s64 	%rd23433, %rd26704, %rd23409;
	sub.s64 	%rd23434, %rd26703, %rd23410;
	sub.s64 	%rd23435, %rd26702, %rd23411;
	sub.s64 	%rd23436, %rd26701, %rd23412;
	mov.u64 	%rd26718, %rd26712;
	mov.u64 	%rd26713, %rd26707;
	mov.u64 	%rd26715, %rd26709;
	mov.u64 	%rd26717, %rd26711;
	mov.u64 	%rd26714, %rd26708;
	mov.u64 	%rd26716, %rd26710;
	// begin inline asm
	add.cc.u64 %rd26718, %rd26718, %rd23431;
	addc.cc.u64 %rd26717, %rd26717, %rd23432;
	addc.cc.u64 %rd26716, %rd26716, %rd23433;
	addc.cc.u64 %rd26715, %rd26715, %rd23434;
	addc.cc.u64 %rd26714, %rd26714, %rd23435;
	addc.u64 %rd26713, %rd26713, %rd23436;
	
	// end inline asm
	setp.lt.u64 	%p486, %rd26713, %rd15;
	@%p486 bra 	$L__BB1_971;
	ld.const.u64 	%rd23443, [P_DEV];
	sub.s64 	%rd26718, %rd26718, %rd23443;
	ld.const.u64 	%rd23444, [P_DEV+8];
	sub.s64 	%rd26717, %rd26717, %rd23444;
	ld.const.u64 	%rd23445, [P_DEV+16];
	sub.s64 	%rd26716, %rd26716, %rd23445;
	ld.const.u64 	%rd23446, [P_DEV+24];
	sub.s64 	%rd26715, %rd26715, %rd23446;
	ld.const.u64 	%rd23447, [P_DEV+32];
	sub.s64 	%rd26714, %rd26714, %rd23447;
	ld.const.u64 	%rd23448, [P_DEV+40];
	sub.s64 	%rd26713, %rd26713, %rd23448;
$L__BB1_971:
	sub.s64 	%rd23455, %rd26712, %rd23431;
	sub.s64 	%rd23456, %rd26711, %rd23432;
	sub.s64 	%rd23457, %rd26710, %rd23433;
	sub.s64 	%rd23458, %rd26709, %rd23434;
	sub.s64 	%rd23459, %rd26708, %rd23435;
	sub.s64 	%rd23460, %rd26707, %rd23436;
	mov.u64 	%rd26724, %rd26718;
	mov.u64 	%rd26719, %rd26713;
	mov.u64 	%rd26721, %rd26715;
	mov.u64 	%rd26723, %rd26717;
	mov.u64 	%rd26720, %rd26714;
	mov.u64 	%rd26722, %rd26716;
	// begin inline asm
	add.cc.u64 %rd26724, %rd26724, %rd23455;
	addc.cc.u64 %rd26723, %rd26723, %rd23456;
	addc.cc.u64 %rd26722, %rd26722, %rd23457;
	addc.cc.u64 %rd26721, %rd26721, %rd23458;
	addc.cc.u64 %rd26720, %rd26720, %rd23459;
	addc.u64 %rd26719, %rd26719, %rd23460;
	
	// end inline asm
	setp.lt.u64 	%p487, %rd26719, %rd15;
	@%p487 bra 	$L__BB1_973;
	ld.const.u64 	%rd23467, [P_DEV];
	sub.s64 	%rd26724, %rd26724, %rd23467;
	ld.const.u64 	%rd23468, [P_DEV+8];
	sub.s64 	%rd26723, %rd26723, %rd23468;
	ld.const.u64 	%rd23469, [P_DEV+16];
	sub.s64 	%rd26722, %rd26722, %rd23469;
	ld.const.u64 	%rd23470, [P_DEV+24];
	sub.s64 	%rd26721, %rd26721, %rd23470;
	ld.const.u64 	%rd23471, [P_DEV+32];
	sub.s64 	%rd26720, %rd26720, %rd23471;
	ld.const.u64 	%rd23472, [P_DEV+40];
	sub.s64 	%rd26719, %rd26719, %rd23472;
$L__BB1_973:
	sub.s64 	%rd23479, %rd26718, %rd23455;
	sub.s64 	%rd23480, %rd26717, %rd23456;
	sub.s64 	%rd23481, %rd26716, %rd23457;
	sub.s64 	%rd23482, %rd26715, %rd23458;
	sub.s64 	%rd23483, %rd26714, %rd23459;
	sub.s64 	%rd23484, %rd26713, %rd23460;
	mov.u64 	%rd26727, %rd26721;
	mov.u64 	%rd26729, %rd26723;
	mov.u64 	%rd26726, %rd26720;
	mov.u64 	%rd26728, %rd26722;
	mov.u64 	%rd26730, %rd26724;
	mov.u64 	%rd26725, %rd26719;
	// begin inline asm
	add.cc.u64 %rd26730, %rd26730, %rd23479;
	addc.cc.u64 %rd26729, %rd26729, %rd23480;
	addc.cc.u64 %rd26728, %rd26728, %rd23481;
	addc.cc.u64 %rd26727, %rd26727, %rd23482;
	addc.cc.u64 %rd26726, %rd26726, %rd23483;
	addc.u64 %rd26725, %rd26725, %rd23484;
	
	// end inline asm
	setp.lt.u64 	%p488, %rd26725, %rd15;
	@%p488 bra 	$L__BB1_975;
	ld.const.u64 	%rd23491, [P_DEV];
	sub.s64 	%rd26730, %rd26730, %rd23491;
	ld.const.u64 	%rd23492, [P_DEV+8];
	sub.s64 	%rd26729, %rd26729, %rd23492;
	ld.const.u64 	%rd23493, [P_DEV+16];
	sub.s64 	%rd26728, %rd26728, %rd23493;
	ld.const.u64 	%rd23494, [P_DEV+24];
	sub.s64 	%rd26727, %rd26727, %rd23494;
	ld.const.u64 	%rd23495, [P_DEV+32];
	sub.s64 	%rd26726, %rd26726, %rd23495;
	ld.const.u64 	%rd23496, [P_DEV+40];
	sub.s64 	%rd26725, %rd26725, %rd23496;
$L__BB1_975:
	sub.s64 	%rd23503, %rd26724, %rd23479;
	sub.s64 	%rd23504, %rd26723, %rd23480;
	sub.s64 	%rd23505, %rd26722, %rd23481;
	sub.s64 	%rd23506, %rd26721, %rd23482;
	sub.s64 	%rd23507, %rd26720, %rd23483;
	sub.s64 	%rd23508, %rd26719, %rd23484;
	mov.u64 	%rd26733, %rd26727;
	mov.u64 	%rd26735, %rd26729;
	mov.u64 	%rd26732, %rd26726;
	mov.u64 	%rd26734, %rd26728;
	mov.u64 	%rd26736, %rd26730;
	mov.u64 	%rd26731, %rd26725;
	// begin inline asm
	add.cc.u64 %rd26736, %rd26736, %rd23503;
	addc.cc.u64 %rd26735, %rd26735, %rd23504;
	addc.cc.u64 %rd26734, %rd26734, %rd23505;
	addc.cc.u64 %rd26733, %rd26733, %rd23506;
	addc.cc.u64 %rd26732, %rd26732, %rd23507;
	addc.u64 %rd26731, %rd26731, %rd23508;
	
	// end inline asm
	setp.lt.u64 	%p489, %rd26731, %rd15;
	@%p489 bra 	$L__BB1_977;
	ld.const.u64 	%rd23515, [P_DEV];
	sub.s64 	%rd26736, %rd26736, %rd23515;
	ld.const.u64 	%rd23516, [P_DEV+8];
	sub.s64 	%rd26735, %rd26735, %rd23516;
	ld.const.u64 	%rd23517, [P_DEV+16];
	sub.s64 	%rd26734, %rd26734, %rd23517;
	ld.const.u64 	%rd23518, [P_DEV+24];
	sub.s64 	%rd26733, %rd26733, %rd23518;
	ld.const.u64 	%rd23519, [P_DEV+32];
	sub.s64 	%rd26732, %rd26732, %rd23519;
	ld.const.u64 	%rd23520, [P_DEV+40];
	sub.s64 	%rd26731, %rd26731, %rd23520;
$L__BB1_977:
	sub.s64 	%rd23527, %rd26730, %rd23503;
	sub.s64 	%rd23528, %rd26729, %rd23504;
	sub.s64 	%rd23529, %rd26728, %rd23505;
	sub.s64 	%rd23530, %rd26727, %rd23506;
	sub.s64 	%rd23531, %rd26726, %rd23507;
	sub.s64 	%rd23532, %rd26725, %rd23508;
	mov.u64 	%rd26741, %rd26735;
	mov.u64 	%rd26738, %rd26732;
	mov.u64 	%rd26740, %rd26734;
	mov.u64 	%rd26742, %rd26736;
	mov.u64 	%rd26737, %rd26731;
	mov.u64 	%rd26739, %rd26733;
	// begin inline asm
	add.cc.u64 %rd26742, %rd26742, %rd23527;
	addc.cc.u64 %rd26741, %rd26741, %rd23528;
	addc.cc.u64 %rd26740, %rd26740, %rd23529;
	addc.cc.u64 %rd26739, %rd26739, %rd23530;
	addc.cc.u64 %rd26738, %rd26738, %rd23531;
	addc.u64 %rd26737, %rd26737, %rd23532;
	
	// end inline asm
	setp.lt.u64 	%p490, %rd26737, %rd15;
	@%p490 bra 	$L__BB1_979;
	ld.const.u64 	%rd23539, [P_DEV];
	sub.s64 	%rd26742, %rd26742, %rd23539;
	ld.const.u64 	%rd23540, [P_DEV+8];
	sub.s64 	%rd26741, %rd26741, %rd23540;
	ld.const.u64 	%rd23541, [P_DEV+16];
	sub.s64 	%rd26740, %rd26740, %rd23541;
	ld.const.u64 	%rd23542, [P_DEV+24];
	sub.s64 	%rd26739, %rd26739, %rd23542;
	ld.const.u64 	%rd23543, [P_DEV+32];
	sub.s64 	%rd26738, %rd26738, %rd23543;
	ld.const.u64 	%rd23544, [P_DEV+40];
	sub.s64 	%rd26737, %rd26737, %rd23544;
$L__BB1_979:
	sub.s64 	%rd23551, %rd26736, %rd23527;
	sub.s64 	%rd23552, %rd26735, %rd23528;
	sub.s64 	%rd23553, %rd26734, %rd23529;
	sub.s64 	%rd23554, %rd26733, %rd23530;
	sub.s64 	%rd23555, %rd26732, %rd23531;
	sub.s64 	%rd23556, %rd26731, %rd23532;
	mov.u64 	%rd26744, %rd26738;
	mov.u64 	%rd26746, %rd26740;
	mov.u64 	%rd26748, %rd26742;
	mov.u64 	%rd26743, %rd26737;
	mov.u64 	%rd26745, %rd26739;
	mov.u64 	%rd26747, %rd26741;
	// begin inline asm
	add.cc.u64 %rd26748, %rd26748, %rd23551;
	addc.cc.u64 %rd26747, %rd26747, %rd23552;
	addc.cc.u64 %rd26746, %rd26746, %rd23553;
	addc.cc.u64 %rd26745, %rd26745, %rd23554;
	addc.cc.u64 %rd26744, %rd26744, %rd23555;
	addc.u64 %rd26743, %rd26743, %rd23556;
	
	// end inline asm
	setp.lt.u64 	%p491, %rd26743, %rd15;
	@%p491 bra 	$L__BB1_981;
	ld.const.u64 	%rd23563, [P_DEV];
	sub.s64 	%rd26748, %rd26748, %rd23563;
	ld.const.u64 	%rd23564, [P_DEV+8];
	sub.s64 	%rd26747, %rd26747, %rd23564;
	ld.const.u64 	%rd23565, [P_DEV+16];
	sub.s64 	%rd26746, %rd26746, %rd23565;
	ld.const.u64 	%rd23566, [P_DEV+24];
	sub.s64 	%rd26745, %rd26745, %rd23566;
	ld.const.u64 	%rd23567, [P_DEV+32];
	sub.s64 	%rd26744, %rd26744, %rd23567;
	ld.const.u64 	%rd23568, [P_DEV+40];
	sub.s64 	%rd26743, %rd26743, %rd23568;
$L__BB1_981:
	sub.s64 	%rd23575, %rd26742, %rd23551;
	sub.s64 	%rd23576, %rd26741, %rd23552;
	sub.s64 	%rd23577, %rd26740, %rd23553;
	sub.s64 	%rd23578, %rd26739, %rd23554;
	sub.s64 	%rd23579, %rd26738, %rd23555;
	sub.s64 	%rd23580, %rd26737, %rd23556;
	mov.u64 	%rd26750, %rd26744;
	mov.u64 	%rd26752, %rd26746;
	mov.u64 	%rd26754, %rd26748;
	mov.u64 	%rd26749, %rd26743;
	mov.u64 	%rd26751, %rd26745;
	mov.u64 	%rd26753, %rd26747;
	// begin inline asm
	add.cc.u64 %rd26754, %rd26754, %rd23575;
	addc.cc.u64 %rd26753, %rd26753, %rd23576;
	addc.cc.u64 %rd26752, %rd26752, %rd23577;
	addc.cc.u64 %rd26751, %rd26751, %rd23578;
	addc.cc.u64 %rd26750, %rd26750, %rd23579;
	addc.u64 %rd26749, %rd26749, %rd23580;
	
	// end inline asm
	setp.lt.u64 	%p492, %rd26749, %rd15;
	@%p492 bra 	$L__BB1_983;
	ld.const.u64 	%rd23587, [P_DEV];
	sub.s64 	%rd26754, %rd26754, %rd23587;
	ld.const.u64 	%rd23588, [P_DEV+8];
	sub.s64 	%rd26753, %rd26753, %rd23588;
	ld.const.u64 	%rd23589, [P_DEV+16];
	sub.s64 	%rd26752, %rd26752, %rd23589;
	ld.const.u64 	%rd23590, [P_DEV+24];
	sub.s64 	%rd26751, %rd26751, %rd23590;
	ld.const.u64 	%rd23591, [P_DEV+32];
	sub.s64 	%rd26750, %rd26750, %rd23591;
	ld.const.u64 	%rd23592, [P_DEV+40];
	sub.s64 	%rd26749, %rd26749, %rd23592;
$L__BB1_983:
	sub.s64 	%rd23599, %rd26748, %rd23575;
	sub.s64 	%rd23600, %rd26747, %rd23576;
	sub.s64 	%rd23601, %rd26746, %rd23577;
	sub.s64 	%rd23602, %rd26745, %rd23578;
	sub.s64 	%rd23603, %rd26744, %rd23579;
	sub.s64 	%rd23604, %rd26743, %rd23580;
	mov.u64 	%rd26758, %rd26752;
	mov.u64 	%rd26760, %rd26754;
	mov.u64 	%rd26755, %rd26749;
	mov.u64 	%rd26757, %rd26751;
	mov.u64 	%rd26759, %rd26753;
	mov.u64 	%rd26756, %rd26750;
	// begin inline asm
	add.cc.u64 %rd26760, %rd26760, %rd23599;
	addc.cc.u64 %rd26759, %rd26759, %rd23600;
	addc.cc.u64 %rd26758, %rd26758, %rd23601;
	addc.cc.u64 %rd26757, %rd26757, %rd23602;
	addc.cc.u64 %rd26756, %rd26756, %rd23603;
	addc.u64 %rd26755, %rd26755, %rd23604;
	
	// end inline asm
	setp.lt.u64 	%p493, %rd26755, %rd15;
	@%p493 bra 	$L__BB1_985;
	ld.const.u64 	%rd23611, [P_DEV];
	sub.s64 	%rd26760, %rd26760, %rd23611;
	ld.const.u64 	%rd23612, [P_DEV+8];
	sub.s64 	%rd26759, %rd26759, %rd23612;
	ld.const.u64 	%rd23613, [P_DEV+16];
	sub.s64 	%rd26758, %rd26758, %rd23613;
	ld.const.u64 	%rd23614, [P_DEV+24];
	sub.s64 	%rd26757, %rd26757, %rd23614;
	ld.const.u64 	%rd23615, [P_DEV+32];
	sub.s64 	%rd26756, %rd26756, %rd23615;
	ld.const.u64 	%rd23616, [P_DEV+40];
	sub.s64 	%rd26755, %rd26755, %rd23616;
$L__BB1_985:
	sub.s64 	%rd23623, %rd26754, %rd23599;
	sub.s64 	%rd23624, %rd26753, %rd23600;
	sub.s64 	%rd23625, %rd26752, %rd23601;
	sub.s64 	%rd23626, %rd26751, %rd23602;
	sub.s64 	%rd23627, %rd26750, %rd23603;
	sub.s64 	%rd23628, %rd26749, %rd23604;
	mov.u64 	%rd26766, %rd26760;
	mov.u64 	%rd26761, %rd26755;
	mov.u64 	%rd26763, %rd26757;
	mov.u64 	%rd26765, %rd26759;
	mov.u64 	%rd26762, %rd26756;
	mov.u64 	%rd26764, %rd26758;
	// begin inline asm
	add.cc.u64 %rd26766, %rd26766, %rd23623;
	addc.cc.u64 %rd26765, %rd26765, %rd23624;
	addc.cc.u64 %rd26764, %rd26764, %rd23625;
	addc.cc.u64 %rd26763, %rd26763, %rd23626;
	addc.cc.u64 %rd26762, %rd26762, %rd23627;
	addc.u64 %rd26761, %rd26761, %rd23628;
	
	// end inline asm
	setp.lt.u64 	%p494, %rd26761, %rd15;
	@%p494 bra 	$L__BB1_987;
	ld.const.u64 	%rd23635, [P_DEV];
	sub.s64 	%rd26766, %rd26766, %rd23635;
	ld.const.u64 	%rd23636, [P_DEV+8];
	sub.s64 	%rd26765, %rd26765, %rd23636;
	ld.const.u64 	%rd23637, [P_DEV+16];
	sub.s64 	%rd26764, %rd26764, %rd23637;
	ld.const.u64 	%rd23638, [P_DEV+24];
	sub.s64 	%rd26763, %rd26763, %rd23638;
	ld.const.u64 	%rd23639, [P_DEV+32];
	sub.s64 	%rd26762, %rd26762, %rd23639;
	ld.const.u64 	%rd23640, [P_DEV+40];
	sub.s64 	%rd26761, %rd26761, %rd23640;
$L__BB1_987:
	sub.s64 	%rd23647, %rd26760, %rd23623;
	sub.s64 	%rd23648, %rd26759, %rd23624;
	sub.s64 	%rd23649, %rd26758, %rd23625;
	sub.s64 	%rd23650, %rd26757, %rd23626;
	sub.s64 	%rd23651, %rd26756, %rd23627;
	sub.s64 	%rd23652, %rd26755, %rd23628;
	mov.u64 	%rd26772, %rd26766;
	mov.u64 	%rd26767, %rd26761;
	mov.u64 	%rd26769, %rd26763;
	mov.u64 	%rd26771, %rd26765;
	mov.u64 	%rd26768, %rd26762;
	mov.u64 	%rd26770, %rd26764;
	// begin inline asm
	add.cc.u64 %rd26772, %rd26772, %rd23647;
	addc.cc.u64 %rd26771, %rd26771, %rd23648;
	addc.cc.u64 %rd26770, %rd26770, %rd23649;
	addc.cc.u64 %rd26769, %rd26769, %rd23650;
	addc.cc.u64 %rd26768, %rd26768, %rd23651;
	addc.u64 %rd26767, %rd26767, %rd23652;
	
	// end inline asm
	setp.lt.u64 	%p495, %rd26767, %rd15;
	@%p495 bra 	$L__BB1_989;
	ld.const.u64 	%rd23659, [P_DEV];
	sub.s64 	%rd26772, %rd26772, %rd23659;
	ld.const.u64 	%rd23660, [P_DEV+8];
	sub.s64 	%rd26771, %rd26771, %rd23660;
	ld.const.u64 	%rd23661, [P_DEV+16];
	sub.s64 	%rd26770, %rd26770, %rd23661;
	ld.const.u64 	%rd23662, [P_DEV+24];
	sub.s64 	%rd26769, %rd26769, %rd23662;
	ld.const.u64 	%rd23663, [P_DEV+32];
	sub.s64 	%rd26768, %rd26768, %rd23663;
	ld.const.u64 	%rd23664, [P_DEV+40];
	sub.s64 	%rd26767, %rd26767, %rd23664;
$L__BB1_989:
	sub.s64 	%rd23671, %rd26766, %rd23647;
	sub.s64 	%rd23672, %rd26765, %rd23648;
	sub.s64 	%rd23673, %rd26764, %rd23649;
	sub.s64 	%rd23674, %rd26763, %rd23650;
	sub.s64 	%rd23675, %rd26762, %rd23651;
	sub.s64 	%rd23676, %rd26761, %rd23652;
	mov.u64 	%rd26775, %rd26769;
	mov.u64 	%rd26777, %rd26771;
	mov.u64 	%rd26774, %rd26768;
	mov.u64 	%rd26776, %rd26770;
	mov.u64 	%rd26778, %rd26772;
	mov.u64 	%rd26773, %rd26767;
	// begin inline asm
	add.cc.u64 %rd26778, %rd26778, %rd23671;
	addc.cc.u64 %rd26777, %rd26777, %rd23672;
	addc.cc.u64 %rd26776, %rd26776, %rd23673;
	addc.cc.u64 %rd26775, %rd26775, %rd23674;
	addc.cc.u64 %rd26774, %rd26774, %rd23675;
	addc.u64 %rd26773, %rd26773, %rd23676;
	
	// end inline asm
	setp.lt.u64 	%p496, %rd26773, %rd15;
	@%p496 bra 	$L__BB1_991;
	ld.const.u64 	%rd23683, [P_DEV];
	sub.s64 	%rd26778, %rd26778, %rd23683;
	ld.const.u64 	%rd23684, [P_DEV+8];
	sub.s64 	%rd26777, %rd26777, %rd23684;
	ld.const.u64 	%rd23685, [P_DEV+16];
	sub.s64 	%rd26776, %rd26776, %rd23685;
	ld.const.u64 	%rd23686, [P_DEV+24];
	sub.s64 	%rd26775, %rd26775, %rd23686;
	ld.const.u64 	%rd23687, [P_DEV+32];
	sub.s64 	%rd26774, %rd26774, %rd23687;
	ld.const.u64 	%rd23688, [P_DEV+40];
	sub.s64 	%rd26773, %rd26773, %rd23688;
$L__BB1_991:
	sub.s64 	%rd23695, %rd26772, %rd23671;
	sub.s64 	%rd23696, %rd26771, %rd23672;
	sub.s64 	%rd23697, %rd26770, %rd23673;
	sub.s64 	%rd23698, %rd26769, %rd23674;
	sub.s64 	%rd23699, %rd26768, %rd23675;
	sub.s64 	%rd23700, %rd26767, %rd23676;
	mov.u64 	%rd26781, %rd26775;
	mov.u64 	%rd26783, %rd26777;
	mov.u64 	%rd26780, %rd26774;
	mov.u64 	%rd26782, %rd26776;
	mov.u64 	%rd26784, %rd26778;
	mov.u64 	%rd26779, %rd26773;
	// begin inline asm
	add.cc.u64 %rd26784, %rd26784, %rd23695;
	addc.cc.u64 %rd26783, %rd26783, %rd23696;
	addc.cc.u64 %rd26782, %rd26782, %rd23697;
	addc.cc.u64 %rd26781, %rd26781, %rd23698;
	addc.cc.u64 %rd26780, %rd26780, %rd23699;
	addc.u64 %rd26779, %rd26779, %rd23700;
	
	// end inline asm
	setp.lt.u64 	%p497, %rd26779, %rd15;
	@%p497 bra 	$L__BB1_993;
	ld.const.u64 	%rd23707, [P_DEV];
	sub.s64 	%rd26784, %rd26784, %rd23707;
	ld.const.u64 	%rd23708, [P_DEV+8];
	sub.s64 	%rd26783, %rd26783, %rd23708;
	ld.const.u64 	%rd23709, [P_DEV+16];
	sub.s64 	%rd26782, %rd26782, %rd23709;
	ld.const.u64 	%rd23710, [P_DEV+24];
	sub.s64 	%rd26781, %rd26781, %rd23710;
	ld.const.u64 	%rd23711, [P_DEV+32];
	sub.s64 	%rd26780, %rd26780, %rd23711;
	ld.const.u64 	%rd23712, [P_DEV+40];
	sub.s64 	%rd26779, %rd26779, %rd23712;
$L__BB1_993:
	sub.s64 	%rd23719, %rd26778, %rd23695;
	sub.s64 	%rd23720, %rd26777, %rd23696;
	sub.s64 	%rd23721, %rd26776, %rd23697;
	sub.s64 	%rd23722, %rd26775, %rd23698;
	sub.s64 	%rd23723, %rd26774, %rd23699;
	sub.s64 	%rd23724, %rd26773, %rd23700;
	mov.u64 	%rd26789, %rd26783;
	mov.u64 	%rd26786, %rd26780;
	mov.u64 	%rd26788, %rd26782;
	mov.u64 	%rd26790, %rd26784;
	mov.u64 	%rd26785, %rd26779;
	mov.u64 	%rd26787, %rd26781;
	// begin inline asm
	add.cc.u64 %rd26790, %rd26790, %rd23719;
	addc.cc.u64 %rd26789, %rd26789, %rd23720;
	addc.cc.u64 %rd26788, %rd26788, %rd23721;
	addc.cc.u64 %rd26787, %rd26787, %rd23722;
	addc.cc.u64 %rd26786, %rd26786, %rd23723;
	addc.u64 %rd26785, %rd26785, %rd23724;
	
	// end inline asm
	setp.lt.u64 	%p498, %rd26785, %rd15;
	@%p498 bra 	$L__BB1_995;
	ld.const.u64 	%rd23731, [P_DEV];
	sub.s64 	%rd26790, %rd26790, %rd23731;
	ld.const.u64 	%rd23732, [P_DEV+8];
	sub.s64 	%rd26789, %rd26789, %rd23732;
	ld.const.u64 	%rd23733, [P_DEV+16];
	sub.s64 	%rd26788, %rd26788, %rd23733;
	ld.const.u64 	%rd23734, [P_DEV+24];
	sub.s64 	%rd26787, %rd26787, %rd23734;
	ld.const.u64 	%rd23735, [P_DEV+32];
	sub.s64 	%rd26786, %rd26786, %rd23735;
	ld.const.u64 	%rd23736, [P_DEV+40];
	sub.s64 	%rd26785, %rd26785, %rd23736;
$L__BB1_995:
	sub.s64 	%rd23743, %rd26784, %rd23719;
	sub.s64 	%rd23744, %rd26783, %rd23720;
	sub.s64 	%rd23745, %rd26782, %rd23721;
	sub.s64 	%rd23746, %rd26781, %rd23722;
	sub.s64 	%rd23747, %rd26780, %rd23723;
	sub.s64 	%rd23748, %rd26779, %rd23724;
	mov.u64 	%rd26792, %rd26786;
	mov.u64 	%rd26794, %rd26788;
	mov.u64 	%rd26796, %rd26790;
	mov.u64 	%rd26791, %rd26785;
	mov.u64 	%rd26793, %rd26787;
	mov.u64 	%rd26795, %rd26789;
	// begin inline asm
	add.cc.u64 %rd26796, %rd26796, %rd23743;
	addc.cc.u64 %rd26795, %rd26795, %rd23744;
	addc.cc.u64 %rd26794, %rd26794, %rd23745;
	addc.cc.u64 %rd26793, %rd26793, %rd23746;
	addc.cc.u64 %rd26792, %rd26792, %rd23747;
	addc.u64 %rd26791, %rd26791, %rd23748;
	
	// end inline asm
	setp.lt.u64 	%p499, %rd26791, %rd15;
	@%p499 bra 	$L__BB1_997;
	ld.const.u64 	%rd23755, [P_DEV];
	sub.s64 	%rd26796, %rd26796, %rd23755;
	ld.const.u64 	%rd23756, [P_DEV+8];
	sub.s64 	%rd26795, %rd26795, %rd23756;
	ld.const.u64 	%rd23757, [P_DEV+16];
	sub.s64 	%rd26794, %rd26794, %rd23757;
	ld.const.u64 	%rd23758, [P_DEV+24];
	sub.s64 	%rd26793, %rd26793, %rd23758;
	ld.const.u64 	%rd23759, [P_DEV+32];
	sub.s64 	%rd26792, %rd26792, %rd23759;
	ld.const.u64 	%rd23760, [P_DEV+40];
	sub.s64 	%rd26791, %rd26791, %rd23760;
$L__BB1_997:
	sub.s64 	%rd23767, %rd26790, %rd23743;
	sub.s64 	%rd23768, %rd26789, %rd23744;
	sub.s64 	%rd23769, %rd26788, %rd23745;
	sub.s64 	%rd23770, %rd26787, %rd23746;
	sub.s64 	%rd23771, %rd26786, %rd23747;
	sub.s64 	%rd23772, %rd26785, %rd23748;
	mov.u64 	%rd26798, %rd26792;
	mov.u64 	%rd26800, %rd26794;
	mov.u64 	%rd26802, %rd26796;
	mov.u64 	%rd26797, %rd26791;
	mov.u64 	%rd26799, %rd26793;
	mov.u64 	%rd26801, %rd26795;
	// begin inline asm
	add.cc.u64 %rd26802, %rd26802, %rd23767;
	addc.cc.u64 %rd26801, %rd26801, %rd23768;
	addc.cc.u64 %rd26800, %rd26800, %rd23769;
	addc.cc.u64 %rd26799, %rd26799, %rd23770;
	addc.cc.u64 %rd26798, %rd26798, %rd23771;
	addc.u64 %rd26797, %rd26797, %rd23772;
	
	// end inline asm
	setp.lt.u64 	%p500, %rd26797, %rd15;
	@%p500 bra 	$L__BB1_999;
	ld.const.u64 	%rd23779, [P_DEV];
	sub.s64 	%rd26802, %rd26802, %rd23779;
	ld.const.u64 	%rd23780, [P_DEV+8];
	sub.s64 	%rd26801, %rd26801, %rd23780;
	ld.const.u64 	%rd23781, [P_DEV+16];
	sub.s64 	%rd26800, %rd26800, %rd23781;
	ld.const.u64 	%rd23782, [P_DEV+24];
	sub.s64 	%rd26799, %rd26799, %rd23782;
	ld.const.u64 	%rd23783, [P_DEV+32];
	sub.s64 	%rd26798, %rd26798, %rd23783;
	ld.const.u64 	%rd23784, [P_DEV+40];
	sub.s64 	%rd26797, %rd26797, %rd23784;
$L__BB1_999:
	ld.param.u64 	%rd23808, [_Z15gpu_bfly_kernelPmmmmS_Pi_param_3];
	sub.s64 	%rd23791, %rd26796, %rd23767;
	sub.s64 	%rd23792, %rd26795, %rd23768;
	sub.s64 	%rd23793, %rd26794, %rd23769;
	sub.s64 	%rd23794, %rd26793, %rd23770;
	sub.s64 	%rd23795, %rd26792, %rd23771;
	sub.s64 	%rd23796, %rd26791, %rd23772;
	// begin inline asm
	add.cc.u64 %rd26802, %rd26802, %rd23791;
	addc.cc.u64 %rd26801, %rd26801, %rd23792;
	addc.cc.u64 %rd26800, %rd26800, %rd23793;
	addc.cc.u64 %rd26799, %rd26799, %rd23794;
	addc.cc.u64 %rd26798, %rd26798, %rd23795;
	addc.u64 %rd26797, %rd26797, %rd23796;
	
	// end inline asm
	setp.lt.u64 	%p501, %rd26797, %rd15;
	ld.const.u64 	%rd23803, [P_DEV];
	selp.b64 	%rd23804, 0, %rd23803, %p501;
	sub.s64 	%rd23805, %rd26802, %rd23804;
	setp.ge.u64 	%p502, %rd23805, %rd23808;
	@%p502 bra 	$L__BB1_1002;
	cvta.to.global.u64 	%rd23806, %rd11990;
	atom.global.exch.b32 	%r5, [%rd23806], 1;
	setp.ne.s32 	%p503, %r5, 0;
	@%p503 bra 	$L__BB1_1002;
	cvta.to.global.u64 	%rd23807, %rd11989;
	st.global.u64 	[%rd23807], %rd1;
$L__BB1_1002:
	ret;

}


// ===== COMPILED SASS (sm_100) =====

	.target	sm_100

	.elftype	@"ET_EXEC"


//--------------------- .note.nv.tkinfo           --------------------------
	.section	.note.nv.tkinfo,"",@"SHT_NOTE"
	.sectionflags	@"SHF_NOTE_NV_TKINFO"
	.tkinfo
        /*0018*/ 	.word	0x00000002
        /*0030*/ 	.string	""
        /*0030*/ 	.string	"ptxas"
        /*0030*/ 	.string	"Cuda compilation tools, release 13.0, V13.0.88"
        /*0030*/ 	.string	"Build cuda_13.0.r13.0/compiler.36424714_0"
        /*0030*/ 	.string	"-arch sm_100 -m 64 "



//--------------------- .note.nv.cuinfo           --------------------------
	.section	.note.nv.cuinfo,"",@"SHT_NOTE"
	.sectionflags	@"SHF_NOTE_NV_CUINFO"
        /*0018*/ 	.short	0x0002
        /*001a*/ 	.short	0x0064
        /*001c*/ 	.short	0x0082
	.zero		2


//--------------------- .nv.info                  --------------------------
	.section	.nv.info,"",@"SHT_CUDA_INFO"
	.align	4


	//----- nvinfo : EIATTR_REGCOUNT
	.align		4
        /*0000*/ 	.byte	0x04, 0x2f
        /*0002*/ 	.short	(.L_2 - .L_1)
	.align		4
.L_1:
        /*0004*/ 	.word	index@(_Z20inject_nonces_kernelPmmmm)
        /*0008*/ 	.word	0x00000008


	//----- nvinfo : EIATTR_FRAME_SIZE
	.align		4
.L_2:
        /*000c*/ 	.byte	0x04, 0x11
        /*000e*/ 	.short	(.L_4 - .L_3)
	.align		4
.L_3:
        /*0010*/ 	.word	index@(_Z20inject_nonces_kernelPmmmm)
        /*0014*/ 	.word	0x00000000


	//----- nvinfo : EIATTR_REGCOUNT
	.align		4
.L_4:
        /*0018*/ 	.byte	0x04, 0x2f
        /*001a*/ 	.short	(.L_6 - .L_5)
	.align		4
.L_5:
        /*001c*/ 	.word	index@(_Z15gpu_bfly_kernelPmmmmS_Pi)
        /*0020*/ 	.word	0x0000002c


	//----- nvinfo : EIATTR_FRAME_SIZE
	.align		4
.L_6:
        /*0024*/ 	.byte	0x04, 0x11
        /*0026*/ 	.short	(.L_8 - .L_7)
	.align		4
.L_7:
        /*0028*/ 	.word	index@(_Z15gpu_bfly_kernelPmmmmS_Pi)
        /*002c*/ 	.word	0x00000000


	//----- nvinfo : EIATTR_MIN_STACK_SIZE
	.align		4
.L_8:
        /*0030*/ 	.byte	0x04, 0x12
        /*0032*/ 	.short	(.L_10 - .L_9)
	.align		4
.L_9:
        /*0034*/ 	.word	index@(_Z15gpu_bfly_kernelPmmmmS_Pi)
        /*0038*/ 	.word	0x00000000


	//----- nvinfo : EIATTR_MIN_STACK_SIZE
	.align		4
.L_10:
        /*003c*/ 	.byte	0x04, 0x12
        /*003e*/ 	.short	(.L_12 - .L_11)
	.align		4
.L_11:
        /*0040*/ 	.word	index@(_Z20inject_nonces_kernelPmmmm)
        /*0044*/ 	.word	0x00000000
.L_12:


//--------------------- .nv.compat                --------------------------
	.section	.nv.compat,"",@"SHT_CUDA_COMPAT_INFO"
	.align	4
        /*0000*/ 	.byte	0x02, 0x09, 0x00, 0x00, 0x02, 0x02, 0x01, 0x00, 0x02, 0x05, 0x05, 0x00, 0x03, 0x07, 0x01, 0x01
        /*0010*/ 	.byte	0x02, 0x03, 0x00, 0x00, 0x02, 0x06, 0x01, 0x00, 0x04, 0x0b, 0x08, 0x00, 0x09, 0x00, 0x00, 0x00
        /*0020*/ 	.byte	0x00, 0x00, 0x00, 0x00


//--------------------- .nv.info._Z15gpu_bfly_kernelPmmmmS_Pi --------------------------
	.section	.nv.info._Z15gpu_bfly_kernelPmmmmS_Pi,"",@"SHT_CUDA_INFO"
	.sectionflags	@""
	.align	4


	//----- nvinfo : EIATTR_CUDA_API_VERSION
	.align		4
        /*0000*/ 	.byte	0x04, 0x37
        /*0002*/ 	.short	(.L_14 - .L_13)
.L_13:
        /*0004*/ 	.word	0x00000082


	//----- nvinfo : EIATTR_KPARAM_INFO
	.align		4
.L_14:
        /*0008*/ 	.byte	0x04, 0x17
        /*000a*/ 	.short	(.L_16 - .L_15)
.L_15:
        /*000c*/ 	.word	0x00000000
        /*0010*/ 	.short	0x0005
        /*0012*/ 	.short	0x0028
        /*0014*/ 	.byte	0x00, 0xf5, 0x21, 0x00


	//----- nvinfo : EIATTR_KPARAM_INFO
	.align		4
.L_16:
        /*0018*/ 	.byte	0x04, 0x17
        /*001a*/ 	.short	(.L_18 - .L_17)
.L_17:
        /*001c*/ 	.word	0x00000000
        /*0020*/ 	.short	0x0004
        /*0022*/ 	.short	0x0020
        /*0024*/ 	.byte	0x00, 0xf5, 0x21, 0x00


	//----- nvinfo : EIATTR_KPARAM_INFO
	.align		4
.L_18:
        /*0028*/ 	.byte	0x04, 0x17
        /*002a*/ 	.short	(.L_20 - .L_19)
.L_19:
        /*002c*/ 	.word	0x00000000
        /*0030*/ 	.short	0x0003
        /*0032*/ 	.short	0x0018
        /*0034*/ 	.byte	0x00, 0xf0, 0x21, 0x00


	//----- nvinfo : EIATTR_KPARAM_INFO
	.align		4
.L_20:
        /*0038*/ 	.byte	0x04, 0x17
        /*003a*/ 	.short	(.L_22 - .L_21)
.L_21:
        /*003c*/ 	.word	0x00000000
        /*0040*/ 	.short	0x0002
        /*0042*/ 	.short	0x0010
        /*0044*/ 	.byte	0x00, 0xf0, 0x21, 0x00


	//----- nvinfo : EIATTR_KPARAM_INFO
	.align		4
.L_22:
        /*0048*/ 	.byte	0x04, 0x17
        /*004a*/ 	.short	(.L_24 - .L_23)
.L_23:
        /*004c*/ 	.word	0x00000000
        /*0050*/ 	.short	0x0001
        /*0052*/ 	.short	0x0008
        /*0054*/ 	.byte	0x00, 0xf0, 0x21, 0x00


	//----- nvinfo : EIATTR_KPARAM_INFO
	.align		4
.L_24:
        /*0058*/ 	.byte	0x04, 0x17
        /*005a*/ 	.short	(.L_26 - .L_25)
.L_25:
        /*005c*/ 	.word	0x00000000
        /*0060*/ 	.short	0x0000
        /*0062*/ 	.short	0x0000
        /*0064*/ 	.byte	0x00, 0xf5, 0x21, 0x00


	//----- nvinfo : EIATTR_SPARSE_MMA_MASK
	.align		4
.L_26:
        /*0068*/ 	.byte	0x03, 0x50
        /*006a*/ 	.short	0x0000


	//----- nvinfo : EIATTR_MAXREG_COUNT
	.align		4
        /*006c*/ 	.byte	0x03, 0x1b
        /*006e*/ 	.short	0x00ff


	//----- nvinfo : EIATTR_MERCURY_ISA_VERSION
	.align		4
        /*0070*/ 	.byte	0x03, 0x5f
        /*0072*/ 	.short	0x0101


	//----- nvinfo : EIATTR_VRC_CTA_INIT_COUNT
	.align		4
        /*0074*/ 	.byte	0x02, 0x4a
	.zero		1
	.zero		1


	//----- nvinfo : EIATTR_EXIT_INSTR_OFFSETS
	.align		4
        /*0078*/ 	.byte	0x04, 0x1c
        /*007a*/ 	.short	(.L_28 - .L_27)


	//   ....[0]....
.L_27:
        /*007c*/ 	.word	0x000000d0


	//   ....[1]....
        /*0080*/ 	.word	0x00056120


	//   ....[2]....
        /*0084*/ 	.word	0x00056170


	//   ....[3]....
        /*0088*/ 	.word	0x000561a0


	//----- nvinfo : EIATTR_CRS_STACK_SIZE
	.align		4
.L_28:
        /*008c*/ 	.byte	0x04, 0x1e
        /*008e*/ 	.short	(.L_30 - .L_29)
.L_29:
        /*0090*/ 	.word	0x00000000


	//----- nvinfo : EIATTR_CBANK_PARAM_SIZE
	.align		4
.L_30:
        /*0094*/ 	.byte	0x03, 0x19
        /*0096*/ 	.short	0x0030


	//----- nvinfo : EIATTR_PARAM_CBANK
	.align		4
        /*0098*/ 	.byte	0x04, 0x0a
        /*009a*/ 	.short	(.L_32 - .L_31)
	.align		4
.L_31:
        /*009c*/ 	.word	index@(.nv.constant0._Z15gpu_bfly_kernelPmmmmS_Pi)
        /*00a0*/ 	.short	0x0380
        /*00a2*/ 	.short	0x0030


	//----- nvinfo : EIATTR_SW_WAR
	.align		4
.L_32:
        /*00a4*/ 	.byte	0x04, 0x36
        /*00a6*/ 	.short	(.L_34 - .L_33)
.L_33:
        /*00a8*/ 	.word	0x00000008
.L_34:


//--------------------- .nv.info._Z20inject_nonces_kernelPmmmm --------------------------
	.section	.nv.info._Z20inject_nonces_kernelPmmmm,"",@"SHT_CUDA_INFO"
	.sectionflags	@""
	.align	4


	//----- nvinfo : EIATTR_CUDA_API_VERSION
	.align		4
        /*0000*/ 	.byte	0x04, 0x37
        /*0002*/ 	.short	(.L_36 - .L_35)
.L_35:
        /*0004*/ 	.word	0x00000082


	//----- nvinfo : EIATTR_KPARAM_INFO
	.align		4
.L_36:
        /*0008*/ 	.byte	0x04, 0x17
        /*000a*/ 	.short	(.L_38 - .L_37)
.L_37:
        /*000c*/ 	.word	0x00000000
        /*0010*/ 	.short	0x0003
        /*0012*/ 	.short	0x0018
        /*0014*/ 	.byte	0x00, 0xf0, 0x21, 0x00


	//----- nvinfo : EIATTR_KPARAM_INFO
	.align		4
.L_38:
        /*0018*/ 	.byte	0x04, 0x17
        /*001a*/ 	.short	(.L_40 - .L_39)
.L_39:
        /*001c*/ 	.word	0x00000000
        /*0020*/ 	.short	0x0002
        /*0022*/ 	.short	0x0010
        /*0024*/ 	.byte	0x00, 0xf0, 0x21, 0x00


	//----- nvinfo : EIATTR_KPARAM_INFO
	.align		4
.L_40:
        /*0028*/ 	.byte	0x04, 0x17
        /*002a*/ 	.short	(.L_42 - .L_41)
.L_41:
        /*002c*/ 	.word	0x00000000
        /*0030*/ 	.short	0x0001
        /*0032*/ 	.short	0x0008
        /*0034*/ 	.byte	0x00, 0xf0, 0x21, 0x00


	//----- nvinfo : EIATTR_KPARAM_INFO
	.align		4
.L_42:
        /*0038*/ 	.byte	0x04, 0x17
        /*003a*/ 	.short	(.L_44 - .L_43)
.L_43:
        /*003c*/ 	.word	0x00000000
        /*0040*/ 	.short	0x0000
        /*0042*/ 	.short	0x0000
        /*0044*/ 	.byte	0x00, 0xf5, 0x21, 0x00


	//----- nvinfo : EIATTR_SPARSE_MMA_MASK
	.align		4
.L_44:
        /*0048*/ 	.byte	0x03, 0x50
        /*004a*/ 	.short	0x0000


	//----- nvinfo : EIATTR_MAXREG_COUNT
	.align		4
        /*004c*/ 	.byte	0x03, 0x1b
        /*004e*/ 	.short	0x00ff


	//----- nvinfo : EIATTR_MERCURY_ISA_VERSION
	.align		4
        /*0050*/ 	.byte	0x03, 0x5f
        /*0052*/ 	.short	0x0101


	//----- nvinfo : EIATTR_VRC_CTA_INIT_COUNT
	.align		4
        /*0054*/ 	.byte	0x02, 0x4a
	.zero		1
	.zero		1


	//----- nvinfo : EIATTR_EXIT_INSTR_OFFSETS
	.align		4
        /*0058*/ 	.byte	0x04, 0x1c
        /*005a*/ 	.short	(.L_46 - .L_45)


	//   ....[0]....
.L_45:
        /*005c*/ 	.word	0x000000b0


	//   ....[1]....
        /*0060*/ 	.word	0x00000140


	//----- nvinfo : EIATTR_CBANK_PARAM_SIZE
	.align		4
.L_46:
        /*0064*/ 	.byte	0x03, 0x19
        /*0066*/ 	.short	0x0020


	//----- nvinfo : EIATTR_PARAM_CBANK
	.align		4
        /*0068*/ 	.byte	0x04, 0x0a
        /*006a*/ 	.short	(.L_48 - .L_47)
	.align		4
.L_47:
        /*006c*/ 	.word	index@(.nv.constant0._Z20inject_nonces_kernelPmmmm)
        /*0070*/ 	.short	0x0380
        /*0072*/ 	.short	0x0020


	//----- nvinfo : EIATTR_SW_WAR
	.align		4
.L_48:
        /*0074*/ 	.byte	0x04, 0x36
        /*0076*/ 	.short	(.L_50 - .L_49)
.L_49:
        /*0078*/ 	.word	0x00000008
.L_50:


//--------------------- .nv.callgraph             --------------------------
	.section	.nv.callgraph,"",@"SHT_CUDA_CALLGRAPH"
	.align	4
	.sectionentsize	8
	.align		4
        /*0000*/ 	.word	0x00000000
	.align		4
        /*0004*/ 	.word	0xffffffff
	.align		4
        /*0008*/ 	.word	0x00000000
	.align		4
        /*000c*/ 	.word	0xfffffffe
	.align		4
        /*0010*/ 	.word	0x00000000
	.align		4
        /*0014*/ 	.word	0xfffffffd
	.align		4
        /*0018*/ 	.word	0x00000000
	.align		4
        /*001c*/ 	.word	0xfffffffc


//--------------------- .nv.constant3             --------------------------
	.section	.nv.constant3,"a",@progbits
	.align	8
.nv.constant3:
	.type		P_DEV,@object
	.size		P_DEV,(.L_0 - P_DEV)
P_DEV:
        /*0000*/ 	.byte	0x01, 0x00, 0x00, 0x00, 0x00, 0xc0, 0x08, 0x85, 0xbb, 0x53, 0x07, 0x34, 0x03, 0x5d, 0x0b, 0x17
        /*0010*/ 	.byte	0x2f, 0x00, 0xc2, 0xc4, 0x35, 0xb0, 0x62, 0x66, 0x7b, 0xd1, 0xc6, 0x83, 0x74, 0xf3, 0x37, 0x1c
        /*0020*/ 	.byte	0x01, 0x2f, 0x3b, 0x50, 0x4d, 0x51, 0x7a, 0x24, 0x35, 0x00, 0xc3, 0x17, 0x46, 0x3a, 0xae, 0x01
.L_0:


//--------------------- .text._Z15gpu_bfly_kernelPmmmmS_Pi --------------------------
	.section	.text._Z15gpu_bfly_kernelPmmmmS_Pi,"ax",@progbits
	.align	128
        .global         _Z15gpu_bfly_kernelPmmmmS_Pi
        .type           _Z15gpu_bfly_kernelPmmmmS_Pi,@function
        .size           _Z15gpu_bfly_kernelPmmmmS_Pi,(.L_x_1000 - _Z15gpu_bfly_kernelPmmmmS_Pi)
        .other          _Z15gpu_bfly_kernelPmmmmS_Pi,@"STO_CUDA_ENTRY STV_DEFAULT"
_Z15gpu_bfly_kernelPmmmmS_Pi:
.text._Z15gpu_bfly_kernelPmmmmS_Pi:
[----:B------:R-:W-:Y:S01]  /*0000*/  LDC R1, c[0x0][0x37c] ;  /* 0x0000df00ff017b82 */ /* 0x000fe20000000800 */
[----:B------:R-:W0:Y:S07]  /*0010*/  S2R R3, SR_TID.X ;  /* 0x0000000000037919 */ /* 0x000e2e0000002100 */
[----:B------:R-:W0:Y:S01]  /*0020*/  S2UR UR6, SR_CTAID.X ;  /* 0x00000000000679c3 */ /* 0x000e220000002500 */
[----:B------:R-:W1:Y:S01]  /*0030*/  LDCU.64 UR4, c[0x0][0x390] ;  /* 0x00007200ff0477ac */ /* 0x000e620008000a00 */
[----:B------:R-:W2:Y:S06]  /*0040*/  LDCU.64 UR8, c[0x0][0x388] ;  /* 0x00007100ff0877ac */ /* 0x000eac0008000a00 */
[----:B------:R-:W0:Y:S01]  /*0050*/  LDC R0, c[0x0][0x360] ;  /* 0x0000d800ff007b82 */ /* 0x000e220000000800 */
[----:B-1----:R-:W-:Y:S01]  /*0060*/  USHF.R.U32.HI UR7, URZ, 0x1, UR5 ;  /* 0x00000001ff077899 */ /* 0x002fe20008011605 */
[----:B0-----:R-:W-:Y:S01]  /*0070*/  IMAD R0, R0, UR6, R3 ;  /* 0x0000000600007c24 */ /* 0x001fe2000f8e0203 */
[----:B------:R-:W-:-:S04]  /*0080*/  USHF.R.U64 UR6, UR4, 0x1, UR5 ;  /* 0x0000000104067899 */ /* 0x000fc80008001205 */
[----:B--2---:R-:W-:-:S04]  /*0090*/  IADD3 R22, P0, PT, R0, UR8, RZ ;  /* 0x0000000800167c10 */ /* 0x004fc8000ff1e0ff */
[----:B------:R-:W-:Y:S02]  /*00a0*/  LEA.HI.X.SX32 R23, R0, UR9, 0x1, P0 ;  /* 0x0000000900177c11 */ /* 0x000fe400080f0eff */
[----:B------:R-:W-:-:S04]  /*00b0*/  ISETP.GE.U32.AND P0, PT, R22, UR6, PT ;  /* 0x0000000616007c0c */ /* 0x000fc8000bf06070 */
[----:B------:R-:W-:-:S13]  /*00c0*/  ISETP.GE.U32.AND.EX P0, PT, R23, UR7, PT, P0 ;  /* 0x0000000717007c0c */ /* 0x000fda000bf06100 */
[----:B------:R-:W-:Y:S05]  /*00d0*/  @P0 EXIT ;  /* 0x000000000000094d */ /* 0x000fea0003800000 */
[----:B------:R-:W0:Y:S01]  /*00e0*/  LDCU.64 UR12, c[0x0][0x380] ;  /* 0x00007000ff0c77ac */ /* 0x000e220008000a00 */
[----:B------:R-:W1:Y:S01]  /*00f0*/  LDCU.64 UR8, c[0x0][0x358] ;  /* 0x00006b00ff0877ac */ /* 0x000e620008000a00 */
[----:B------:R-:W-:Y:S02]  /*0100*/  USHF.L.U32 UR10, UR6, 0x3, URZ ;  /* 0x00000003060a7899 */ /* 0x000fe400080006ff */
[----:B------:R-:W-:Y:S02]  /*0110*/  USHF.L.U64.HI UR5, UR4, 0x3, UR5 ;  /* 0x0000000304057899 */ /* 0x000fe40008010205 */
[----:B------:R-:W-:Y:S02]  /*0120*/  USHF.L.U32 UR4, UR4, 0x3, URZ ;  /* 0x0000000304047899 */ /* 0x000fe400080006ff */
[----:B------:R-:W-:Y:S01]  /*0130*/  USHF.L.U64.HI UR6, UR6, 0x3, UR7 ;  /* 0x0000000306067899 */ /* 0x000fe20008010207 */
[----:B0-----:R-:W-:-:S04]  /*0140*/  LEA R24, P0, R22, UR12, 0x3 ;  /* 0x0000000c16187c11 */ /* 0x001fc8000f8018ff */
[----:B------:R-:W-:Y:S02]  /*0150*/  LEA.HI.X R25, R22, UR13, R23, 0x3, P0 ;  /* 0x0000000d16197c11 */ /* 0x000fe400080f1c17 */
[C---:B------:R-:W-:Y:S02]  /*0160*/  IADD3 R26, P0, PT, R24.reuse, UR10, RZ ;  /* 0x0000000a181a7c10 */ /* 0x040fe4000ff1e0ff */
[----:B------:R-:W-:Y:S02]  /*0170*/  IADD3 R20, P1, PT, R24, UR4, RZ ;  /* 0x0000000418147c10 */ /* 0x000fe4000ff3e0ff */
[C---:B------:R-:W-:Y:S02]  /*0180*/  IADD3.X R27, PT, PT, R25.reuse, UR6, RZ, P0, !PT ;  /* 0x00000006191b7c10 */ /* 0x040fe400087fe4ff */
[----:B------:R-:W-:Y:S02]  /*0190*/  IADD3.X R21, PT, PT, R25, UR5, RZ, P1, !PT ;  /* 0x0000000519157c10 */ /* 0x000fe40008ffe4ff */
[C---:B------:R-:W-:Y:S01]  /*01a0*/  IADD3 R18, P0, PT, R20.reuse, UR10, RZ ;  /* 0x0000000a14127c10 */ /* 0x040fe2000ff1e0ff */
[----:B-1----:R-:W2:Y:S01]  /*01b0*/  LDG.E.64 R24, desc[UR8][R24.64] ;  /* 0x0000000818187981 */ /* 0x002ea2000c1e1b00 */
[----:B------:R-:W-:-:S03]  /*01c0*/  IADD3 R16, P1, PT, R20, UR4, RZ ;  /* 0x0000000414107c10 */ /* 0x000fc6000ff3e0ff */
[----:B------:R-:W2:Y:S01]  /*01d0*/  LDG.E.64 R26, desc[UR8][R26.64] ;  /* 0x000000081a1a7981 */ /* 0x000ea2000c1e1b00 */
[C---:B------:R-:W-:Y:S02]  /*01e0*/  IADD3.X R19, PT, PT, R21.reuse, UR6, RZ, P0, !PT ;  /* 0x0000000615137c10 */ /* 0x040fe400087fe4ff */
[----:B------:R-:W-:Y:S02]  /*01f0*/  IADD3.X R17, PT, PT, R21, UR5, RZ, P1, !PT ;  /* 0x0000000515117c10 */ /* 0x000fe40008ffe4ff */
[C---:B------:R-:W-:Y:S01]  /*0200*/  IADD3 R14, P0, PT, R16.reuse, UR10, RZ ;  /* 0x0000000a100e7c10 */ /* 0x040fe2000ff1e0ff */
[----:B------:R-:W3:Y:S01]  /*0210*/  LDG.E.64 R20, desc[UR8][R20.64] ;  /* 0x0000000814147981 */ /* 0x000ee2000c1e1b00 */
[----:B------:R-:W-:-:S03]  /*0220*/  IADD3 R12, P1, PT, R16, UR4, RZ ;  /* 0x00000004100c7c10 */ /* 0x000fc6000ff3e0ff */
[----:B------:R-:W3:Y:S01]  /*0230*/  LDG.E.64 R18, desc[UR8][R18.64] ;  /* 0x0000000812127981 */ /* 0x000ee2000c1e1b00 */
[C---:B------:R-:W-:Y:S02]  /*0240*/  IADD3.X R15, PT, PT, R17.reuse, UR6, RZ, P0, !PT ;  /* 0x00000006110f7c10 */ /* 0x040fe400087fe4ff */
[----:B------:R-:W-:Y:S02]  /*0250*/  IADD3.X R13, PT, PT, R17, UR5, RZ, P1, !PT ;  /* 0x00000005110d7c10 */ /* 0x000fe40008ffe4ff */
[C---:B------:R-:W-:Y:S01]  /*0260*/  IADD3 R10, P0, PT, R12.reuse, UR10, RZ ;  /* 0x0000000a0c0a7c10 */ /* 0x040fe2000ff1e0ff */
[----:B------:R-:W4:Y:S01]  /*0270*/  LDG.E.64 R16, desc[UR8][R16.64] ;  /* 0x0000000810107981 */ /* 0x000f22000c1e1b00 */
[----:B------:R-:W-:-:S03]  /*0280*/  IADD3 R8, P1, PT, R12, UR4, RZ ;  /* 0x000000040c087c10 */ /* 0x000fc6000ff3e0ff */
[----:B------:R-:W4:Y:S01]  /*0290*/  LDG.E.64 R14, desc[UR8][R14.64] ;  /* 0x000000080e0e7981 */ /* 0x000f22000c1e1b00 */
[C---:B------:R-:W-:Y:S02]  /*02a0*/  IADD3.X R11, PT, PT, R13.reuse, UR6, RZ, P0, !PT ;  /* 0x000000060d0b7c10 */ /* 0x040fe400087fe4ff */
[----:B------:R-:W-:Y:S02]  /*02b0*/  IADD3.X R9, PT, PT, R13, UR5, RZ, P1, !PT ;  /* 0x000000050d097c10 */ /* 0x000fe40008ffe4ff */
[C---:B------:R-:W-:Y:S01]  /*02c0*/  IADD3 R6, P0, PT, R8.reuse, UR10, RZ ;  /* 0x0000000a08067c10 */ /* 0x040fe2000ff1e0ff */
[----:B------:R-:W5:Y:S01]  /*02d0*/  LDG.E.64 R12, desc[UR8][R12.64] ;  /* 0x000000080c0c7981 */ /* 0x000f62000c1e1b00 */
[----:B------:R-:W-:-:S03]  /*02e0*/  IADD3 R4, P1, PT, R8, UR4, RZ ;  /* 0x0000000408047c10 */ /* 0x000fc6000ff3e0ff */
[----:B------:R-:W5:Y:S01]  /*02f0*/  LDG.E.64 R10, desc[UR8][R10.64] ;  /* 0x000000080a0a7981 */ /* 0x000f62000c1e1b00 */
[C---:B------:R-:W-:Y:S02]  /*0300*/  IADD3.X R7, PT, PT, R9.reuse, UR6, RZ, P0, !PT ;  /* 0x0000000609077c10 */ /* 0x040fe400087fe4ff */
[----:B------:R-:W-:Y:S01]  /*0310*/  IADD3.X R5, PT, PT, R9, UR5, RZ, P1, !PT ;  /* 0x0000000509057c10 */ /* 0x000fe20008ffe4ff */
[----:B------:R-:W0:Y:S01]  /*0320*/  LDCU.64 UR4, c[0x3][0x28] ;  /* 0x00c00500ff0477ac */ /* 0x000e220008000a00 */
[----:B------:R-:W-:Y:S01]  /*0330*/  IADD3 R2, P0, PT, R4, UR10, RZ ;  /* 0x0000000a04027c10 */ /* 0x000fe2000ff1e0ff */
[----:B------:R-:W5:Y:S04]  /*0340*/  LDG.E.64 R8, desc[UR8][R8.64] ;  /* 0x0000000808087981 */ /* 0x000f68000c1e1b00 */
[----:B------:R-:W5:Y:S01]  /*0350*/  LDG.E.64 R6, desc[UR8][R6.64] ;  /* 0x0000000806067981 */ /* 0x000f62000c1e1b00 */
[----:B------:R-:W-:-:S03]  /*0360*/  IADD3.X R3, PT, PT, R5, UR6, RZ, P0, !PT ;  /* 0x0000000605037c10 */ /* 0x000fc600087fe4ff */
[----:B------:R-:W5:Y:S04]  /*0370*/  LDG.E.64 R4, desc[UR8][R4.64] ;  /* 0x0000000804047981 */ /* 0x000f68000c1e1b00 */
[----:B------:R-:W5:Y:S01]  /*0380*/  LDG.E.64 R2, desc[UR8][R2.64] ;  /* 0x0000000802027981 */ /* 0x000f62000c1e1b00 */
[----:B------:R-:W-:Y:S01]  /*0390*/  BSSY.RECONVERGENT B0, `(.L_x_0) ;  /* 0x0000021000007945 */ /* 0x000fe20003800200 */
[----:B--2---:R-:W-:-:S04]  /*03a0*/  IADD3 R39, P0, PT, R24, R26, RZ ;  /* 0x0000001a18277210 */ /* 0x004fc80007f1e0ff */
[----:B------:R-:W-:-:S04]  /*03b0*/  IADD3.X R38, P0, PT, R25, R27, RZ, P0, !PT ;  /* 0x0000001b19267210 */ /* 0x000fc8000071e4ff */
[----:B---3--:R-:W-:-:S04]  /*03c0*/  IADD3.X R37, P0, PT, R20, R18, RZ, P0, !PT ;  /* 0x0000001214257210 */ /* 0x008fc8000071e4ff */
[----:B------:R-:W-:-:S04]  /*03d0*/  IADD3.X R36, P0, PT, R21, R19, RZ, P0, !PT ;  /* 0x0000001315247210 */ /* 0x000fc8000071e4ff */
[----:B----4-:R-:W-:-:S04]  /*03e0*/  IADD3.X R35, P0, PT, R16, R14, RZ, P0, !PT ;  /* 0x0000000e10237210 */ /* 0x010fc8000071e4ff */
[----:B------:R-:W-:-:S04]  /*03f0*/  IADD3.X R34, P0, PT, R17, R15, RZ, P0, !PT ;  /* 0x0000000f11227210 */ /* 0x000fc8000071e4ff */
[----:B-----5:R-:W-:-:S04]  /*0400*/  IADD3.X R33, P0, PT, R12, R10, RZ, P0, !PT ;  /* 0x0000000a0c217210 */ /* 0x020fc8000071e4ff */
[----:B------:R-:W-:-:S04]  /*0410*/  IADD3.X R32, P0, PT, R13, R11, RZ, P0, !PT ;  /* 0x0000000b0d207210 */ /* 0x000fc8000071e4ff */
[----:B------:R-:W-:-:S04]  /*0420*/  IADD3.X R31, P0, PT, R8, R6, RZ, P0, !PT ;  /* 0x00000006081f7210 */ /* 0x000fc8000071e4ff */
[----:B------:R-:W-:-:S04]  /*0430*/  IADD3.X R30, P0, PT, R9, R7, RZ, P0, !PT ;  /* 0x00000007091e7210 */ /* 0x000fc8000071e4ff */
[----:B------:R-:W-:-:S04]  /*0440*/  IADD3.X R29, P0, PT, R4, R2, RZ, P0, !PT ;  /* 0x00000002041d7210 */ /* 0x000fc8000071e4ff */
[----:B0-----:R-:W-:Y:S01]  /*0450*/  ISETP.GE.U32.AND P1, PT, R29, UR4, PT ;  /* 0x000000041d007c0c */ /* 0x001fe2000bf26070 */
[----:B------:R-:W-:-:S05]  /*0460*/  IMAD.X R28, R5, 0x1, R3, P0 ;  /* 0x00000001051c7824 */ /* 0x000fca00000e0603 */
[----:B------:R-:W-:Y:S02]  /*0470*/  ISETP.GE.U32.AND.EX P0, PT, R28, UR5, PT, P1 ;  /* 0x000000051c007c0c */ /* 0x000fe4000bf06110 */
[----:B------:R-:W-:-:S05]  /*0480*/  IADD3 R0, P1, PT, R24, -R26, RZ ;  /* 0x8000001a18007210 */ /* 0x000fca0007f3e0ff */
[----:B------:R-:W-:-:S06]  /*0490*/  IMAD.X R25, R25, 0x1, ~R27, P1 ;  /* 0x0000000119197824 */ /* 0x000fcc00008e0e1b */
[----:B------:R-:W-:Y:S05]  /*04a0*/  @!P0 BRA `(.L_x_1) ;  /* 0x00000000003c8947 */ /* 0x000fea0003800000 */
[----:B------:R-:W0:Y:S01]  /*04b0*/  LDCU.128 UR12, c[0x3][URZ] ;  /* 0x00c00000ff0c77ac */ /* 0x000e220008000c00 */
[----:B------:R-:W-:Y:S01]  /*04c0*/  IADD3 R29, P5, PT, R29, -UR4, RZ ;  /* 0x800000041d1d7c10 */ /* 0x000fe2000ffbe0ff */
[----:B------:R-:W1:Y:S03]  /*04d0*/  LDCU.128 UR16, c[0x3][0x10] ;  /* 0x00c00200ff1077ac */ /* 0x000e660008000c00 */
[----:B------:R-:W-:Y:S01]  /*04e0*/  IADD3.X R28, PT, PT, R28, ~UR5, RZ, P5, !PT ;  /* 0x800000051c1c7c10 */ /* 0x000fe2000affe4ff */
[----:B------:R-:W2:Y:S01]  /*04f0*/  LDCU.64 UR6, c[0x3][0x20] ;  /* 0x00c00400ff0677ac */ /* 0x000ea20008000a00 */
[----:B0-----:R-:W-:Y:S02]  /*0500*/  IADD3 R39, P0, PT, R39, -UR12, RZ ;  /* 0x8000000c27277c10 */ /* 0x001fe4000ff1e0ff */
[----:B------:R-:W-:Y:S02]  /*0510*/  IADD3 R37, P1, PT, R37, -UR14, RZ ;  /* 0x8000000e25257c10 */ /* 0x000fe4000ff3e0ff */
[----:B-1----:R-:W-:-:S02]  /*0520*/  IADD3 R35, P2, PT, R35, -UR16, RZ ;  /* 0x8000001023237c10 */ /* 0x002fc4000ff5e0ff */
[----:B------:R-:W-:Y:S02]  /*0530*/  IADD3 R33, P3, PT, R33, -UR18, RZ ;  /* 0x8000001221217c10 */ /* 0x000fe4000ff7e0ff */
[----:B--2---:R-:W-:Y:S02]  /*0540*/  IADD3 R31, P4, PT, R31, -UR6, RZ ;  /* 0x800000061f1f7c10 */ /* 0x004fe4000ff9e0ff */
[----:B------:R-:W-:Y:S02]  /*0550*/  IADD3.X R38, PT, PT, R38, ~UR13, RZ, P0, !PT ;  /* 0x8000000d26267c10 */ /* 0x000fe400087fe4ff */
[----:B------:R-:W-:Y:S02]  /*0560*/  IADD3.X R36, PT, PT, R36, ~UR15, RZ, P1, !PT ;  /* 0x8000000f24247c10 */ /* 0x000fe40008ffe4ff */
[----:B------:R-:W-:Y:S02]  /*0570*/  IADD3.X R34, PT, PT, R34, ~UR17, RZ, P2, !PT ;  /* 0x8000001122227c10 */ /* 0x000fe400097fe4ff */
[----:B------:R-:W-:-:S02]  /*0580*/  IADD3.X R32, PT, PT, R32, ~UR19, RZ, P3, !PT ;  /* 0x8000001320207c10 */ /* 0x000fc40009ffe4ff */
[----:B------:R-:W-:-:S07]  /*0590*/  IADD3.X R30, PT, PT, R30, ~UR7, RZ, P4, !PT ;  /* 0x800000071e1e7c10 */ /* 0x000fce000a7fe4ff */
.L_x_1:
[----:B------:R-:W-:Y:S05]  /*05a0*/  BSYNC.RECONVERGENT B0 ;  /* 0x0000000000007941 */ /* 0x000fea0003800200 */
.L_x_0:
[----:B------:R-:W-:Y:S01]  /*05b0*/  IADD3 R24, P0, PT, R39, R0, RZ ;  /* 0x0000000027187210 */ /* 0x000fe20007f1e0ff */
[----:B------:R-:W-:Y:S01]  /*05c0*/  BSSY.RECONVERGENT B0, `(.L_x_2) ;  /* 0x0000028000007945 */ /* 0x000fe20003800200 */
[----:B------:R-:W-:Y:S02]  /*05d0*/  IADD3 R20, P1, PT, R20, -R18, RZ ;  /* 0x8000001214147210 */ /* 0x000fe40007f3e0ff */
[----:B------:R-:W-:-:S03]  /*05e0*/  IADD3.X R18, P0, PT, R38, R25, RZ, P0, !PT ;  /* 0x0000001926127210 */ /* 0x000fc6000071e4ff */
[----:B------:R-:W-:Y:S01]  /*05f0*/  IMAD.X R21, R21, 0x1, ~R19, P1 ;  /* 0x0000000115157824 */ /* 0x000fe200008e0e13 */
[----:B------:R-:W-:Y:S02]  /*0600*/  IADD3.X R19, P0, PT, R37, R20, RZ, P0, !PT ;  /* 0x0000001425137210 */ /* 0x000fe4000071e4ff */
        /* <DEDUP_REMOVED lines=15> */
[----:B------:R-:W-:-:S04]  /*0700*/  IADD3.X R5, P0, PT, R29, R4, RZ, P0, !PT ;  /* 0x000000041d057210 */ /* 0x000fc8000071e4ff */
[----:B------:R-:W-:Y:S01]  /*0710*/  ISETP.GE.U32.AND P1, PT, R5, UR4, PT ;  /* 0x0000000405007c0c */ /* 0x000fe2000bf26070 */
[----:B------:R-:W-:-:S05]  /*0720*/  IMAD.X R3, R28, 0x1, R27, P0 ;  /* 0x000000011c037824 */ /* 0x000fca00000e061b */
[----:B------:R-:W-:-:S13]  /*0730*/  ISETP.GE.U32.AND.EX P0, PT, R3, UR5, PT, P1 ;  /* 0x0000000503007c0c */ /* 0x000fda000bf06110 */
        /* <DEDUP_REMOVED lines=16> */
.L_x_3:
[----:B------:R-:W-:Y:S05]  /*0840*/  BSYNC.RECONVERGENT B0 ;  /* 0x0000000000007941 */ /* 0x000fea0003800200 */
.L_x_2:
[----:B------:R-:W-:Y:S01]  /*0850*/  IADD3 R39, P0, PT, R39, -R0, RZ ;  /* 0x8000000027277210 */ /* 0x000fe20007f1e0ff */
[----:B------:R-:W-:Y:S01]  /*0860*/  BSSY.RECONVERGENT B0, `(.L_x_4) ;  /* 0x000002a000007945 */ /* 0x000fe20003800200 */
[----:B------:R-:W-:-:S03]  /*0870*/  IADD3 R26, P1, PT, R37, -R20, RZ ;  /* 0x80000014251a7210 */ /* 0x000fc60007f3e0ff */
[----:B------:R-:W-:Y:S01]  /*0880*/  IMAD.X R25, R38, 0x1, ~R25, P0 ;  /* 0x0000000126197824 */ /* 0x000fe200000e0e19 */
[----:B------:R-:W-:Y:S01]  /*0890*/  IADD3 R0, P0, PT, R24, R39, RZ ;  /* 0x0000002718007210 */ /* 0x000fe20007f1e0ff */
[----:B------:R-:W-:Y:S01]  /*08a0*/  IMAD.X R37, R36, 0x1, ~R21, P1 ;  /* 0x0000000124257824 */ /* 0x000fe200008e0e15 */
        /* <DEDUP_REMOVED lines=16> */
[----:B------:R-:W-:-:S04]  /*09b0*/  IADD3.X R29, P0, PT, R2, R31, RZ, P0, !PT ;  /* 0x0000001f021d7210 */ /* 0x000fc8000071e4ff */
        /* <DEDUP_REMOVED lines=20> */
.L_x_5:
[----:B------:R-:W-:Y:S05]  /*0b00*/  BSYNC.RECONVERGENT B0 ;  /* 0x0000000000007941 */ /* 0x000fea0003800200 */
.L_x_4:
        /* <DEDUP_REMOVED lines=43> */
.L_x_7:
[----:B------:R-:W-:Y:S05]  /*0dc0*/  BSYNC.RECONVERGENT B0 ;  /* 0x0000000000007941 */ /* 0x000fea0003800200 */
.L_x_6:
[----:B------:R-:W-:Y:S01]  /*0dd0*/  IADD3 R39, P0, PT, R0, -R39, RZ ;  /* 0x8000002700277210 */ /* 0x000fe20007f1e0ff */
[----:B------:R-:W-:Y:S04]  /*0de0*/  BSSY.RECONVERGENT B0, `(.L_x_8) ;  /* 0x000002a000007945 */ /* 0x000fe80003800200 */
[----:B------:R-:W-:Y:S01]  /*0df0*/  IMAD.X R20, R20, 0x1, ~R25, P0 ;  /* 0x0000000114147824 */ /* 0x000fe200000e0e19 */
[----:B------:R-:W-:Y:S02]  /*0e00*/  IADD3 R0, P0, PT, R18, R39, RZ ;  /* 0x0000002712007210 */ /* 0x000fe40007f1e0ff */
        /* <DEDUP_REMOVED lines=39> */
.L_x_9:
[----:B------:R-:W-:Y:S05]  /*1080*/  BSYNC.RECONVERGENT B0 ;  /* 0x0000000000007941 */ /* 0x000fea0003800200 */
.L_x_8:
        /* <DEDUP_REMOVED lines=43> */
.L_x_11:
[----:B------:R-:W-:Y:S05]  /*1340*/  BSYNC.RECONVERGENT B0 ;  /* 0x0000000000007941 */ /* 0x000fea0003800200 */
.L_x_10:
        /* <DEDUP_REMOVED lines=43> */
.L_x_13:
[----:B------:R-:W-:Y:S05]  /*1600*/  BSYNC.RECONVERGENT B0 ;  /* 0x0000000000007941 */ /* 0x000fea0003800200 */
.L_x_12:
        /* <DEDUP_REMOVED lines=43> */
.L_x_15:
[----:B------:R-:W-:Y:S05]  /*18c0*/  BSYNC.RECONVERGENT B0 ;  /* 0x0000000000007941 */ /* 0x000fea0003800200 */
.L_x_14:
        /* <DEDUP_REMOVED lines=43> */
.L_x_17:
[----:B------:R-:W-:Y:S05]  /*1b80*/  BSYNC.RECONVERGENT B0 ;  /* 0x0000000000007941 */ /* 0x000fea0003800200 */
.L_x_16:
        /* <DEDUP_REMOVED lines=43> */
.L_x_19:
[----:B------:R-:W-:Y:S05]  /*1e40*/  BSYNC.RECONVERGENT B0 ;  /* 0x0000000000007941 */ /* 0x000fea0003800200 */
.L_x_18:
        /* <DEDUP_REMOVED lines=43> */
.L_x_21:
[----:B------:R-:W-:Y:S05]  /*2100*/  BSYNC.RECONVERGENT B0 ;  /* 0x0000000000007941 */ /* 0x000fea0003800200 */
.L_x_20:
        /* <DEDUP_REMOVED lines=43> */
.L_x_23:
[----:B------:R-:W-:Y:S05]  /*23c0*/  BSYNC.RECONVERGENT B0 ;  /* 0x0000000000007941 */ /* 0x000fea0003800200 */
.L_x_22:
        /* <DEDUP_REMOVED lines=43> */
.L_x_25:
[----:B------:R-:W-:Y:S05]  /*2680*/  BSYNC.RECONVERGENT B0 ;  /* 0x0000000000007941 */ /* 0x000fea0003800200 */
.L_x_24:
        /* <DEDUP_REMOVED lines=43> */
.L_x_27:
[----:B------:R-:W-:Y:S05]  /*2940*/  BSYNC.RECONVERGENT B0 ;  /* 0x0000000000007941 */ /* 0x000fea0003800200 */
.L_x_26:
        /* <DEDUP_REMOVED lines=43> */
.L_x_29:
[----:B------:R-:W-:Y:S05]  /*2c00*/  BSYNC.RECONVERGENT B0 ;  /* 0x0000000000007941 */ /* 0x000fea0003800200 */
.L_x_28:
        /* <DEDUP_REMOVED lines=43> */
.L_x_31:
[----:B------:R-:W-:Y:S05]  /*2ec0*/  BSYNC.RECONVERGENT B0 ;  /* 0x0000000000007941 */ /* 0x000fea0003800200 */
.L_x_30:
        /* <DEDUP_REMOVED lines=43> */
.L_x_33:
[----:B------:R-:W-:Y:S05]  /*3180*/  BSYNC.RECONVERGENT B0 ;  /* 0x0000000000007941 */ /* 0x000fea0003800200 */
.L_x_32:
        /* <DEDUP_REMOVED lines=43> */
.L_x_35:
[----:B------:R-:W-:Y:S05]  /*3440*/  BSYNC.RECONVERGENT B0 ;  /* 0x0000000000007941 */ /* 0x000fea0003800200 */
.L_x_34:
        /* <DEDUP_REMOVED lines=43> */
.L_x_37:
[----:B------:R-:W-:Y:S05]  /*3700*/  BSYNC.RECONVERGENT B0 ;  /* 0x0000000000007941 */ /* 0x000fea0003800200 */
.L_x_36:
        /* <DEDUP_REMOVED lines=43> */
.L_x_39:
[----:B------:R-:W-:Y:S05]  /*39c0*/  BSYNC.RECONVERGENT B0 ;  /* 0x0000000000007941 */ /* 0x000fea0003800200 */
.L_x_38:
        /* <DEDUP_REMOVED lines=43> */
.L_x_41:
[----:B------:R-:W-:Y:S05]  /*3c80*/  BSYNC.RECONVERGENT B0 ;  /* 0x0000000000007941 */ /* 0x000fea0003800200 */
.L_x_40:
        /* <DEDUP_REMOVED lines=43> */
.L_x_43:
[----:B------:R-:W-:Y:S05]  /*3f40*/  BSYNC.RECONVERGENT B0 ;  /* 0x0000000000007941 */ /* 0x000fea0003800200 */
.L_x_42:
        /* <DEDUP_REMOVED lines=43> */
.L_x_45:
[----:B------:R-:W-:Y:S05]  /*4200*/  BSYNC.RECONVERGENT B0 ;  /* 0x0000000000007941 */ /* 0x000fea0003800200 */
.L_x_44:
        /* <DEDUP_REMOVED lines=43> */
.L_x_47:
[----:B------:R-:W-:Y:S05]  /*44c0*/  BSYNC.RECONVERGENT B0 ;  /* 0x0000000000007941 */ /* 0x000fea0003800200 */
.L_x_46:
        /* <DEDUP_REMOVED lines=43> */
.L_x_49:
[----:B------:R-:W-:Y:S05]  /*4780*/  BSYNC.RECONVERGENT B0 ;  /* 0x0000000000007941 */ /* 0x000fea0003800200 */
.L_x_48:
        /* <DEDUP_REMOVED lines=43> */
.L_x_51:
[----:B------:R-:W-:Y:S05]  /*4a40*/  BSYNC.RECONVERGENT B0 ;  /* 0x0000000000007941 */ /* 0x000fea0003800200 */
.L_x_50:
        /* <DEDUP_REMOVED lines=43> */
.L_x_53:
[----:B------:R-:W-:Y:S05]  /*4d00*/  BSYNC.RECONVERGENT B0 ;  /* 0x0000000000007941 */ /* 0x000fea0003800200 */
.L_x_52:
        /* <DEDUP_REMOVED lines=43> */
.L_x_55:
[----:B------:R-:W-:Y:S05]  /*4fc0*/  BSYNC.RECONVERGENT B0 ;  /* 0x0000000000007941 */ /* 0x000fea0003800200 */
.L_x_54:
        /* <DEDUP_REMOVED lines=43> */
.L_x_57:
[----:B------:R-:W-:Y:S05]  /*5280*/  BSYNC.RECONVERGENT B0 ;  /* 0x0000000000007941 */ /* 0x000fea0003800200 */
.L_x_56:
        /* <DEDUP_REMOVED lines=43> */
.L_x_59:
[----:B------:R-:W-:Y:S05]  /*5540*/  BSYNC.RECONVERGENT B0 ;  /* 0x0000000000007941 */ /* 0x000fea0003800200 */
.L_x_58:
        /* <DEDUP_REMOVED lines=43> */
.L_x_61:
[----:B------:R-:W-:Y:S05]  /*5800*/  BSYNC.RECONVERGENT B0 ;  /* 0x0000000000007941 */ /* 0x000fea0003800200 */
.L_x_60:
        /* <DEDUP_REMOVED lines=43> */
.L_x_63:
[----:B------:R-:W-:Y:S05]  /*5ac0*/  BSYNC.RECONVERGENT B0 ;  /* 0x0000000000007941 */ /* 0x000fea0003800200 */
.L_x_62:
        /* <DEDUP_REMOVED lines=43> */
.L_x_65:
[----:B------:R-:W-:Y:S05]  /*5d80*/  BSYNC.RECONVERGENT B0 ;  /* 0x0000000000007941 */ /* 0x000fea0003800200 */
.L_x_64:
        /* <DEDUP_REMOVED lines=43> */
.L_x_67:
[----:B------:R-:W-:Y:S05]  /*6040*/  BSYNC.RECONVERGENT B0 ;  /* 0x0000000000007941 */ /* 0x000fea0003800200 */
.L_x_66:
        /* <DEDUP_REMOVED lines=43> */
.L_x_69:
[----:B------:R-:W-:Y:S05]  /*6300*/  BSYNC.RECONVERGENT B0 ;  /* 0x0000000000007941 */ /* 0x000fea0003800200 */
.L_x_68:
        /* <DEDUP_REMOVED lines=43> */
.L_x_71:
[----:B------:R-:W-:Y:S05]  /*65c0*/  BSYNC.RECONVERGENT B0 ;  /* 0x0000000000007941 */ /* 0x000fea0003800200 */
.L_x_70:
        /* <DEDUP_REMOVED lines=43> */
.L_x_73:
[----:B------:R-:W-:Y:S05]  /*6880*/  BSYNC.RECONVERGENT B0 ;  /* 0x0000000000007941 */ /* 0x000fea0003800200 */
.L_x_72:
        /* <DEDUP_REMOVED lines=43> */
.L_x_75:
[----:B------:R-:W-:Y:S05]  /*6b40*/  BSYNC.RECONVERGENT B0 ;  /* 0x0000000000007941 */ /* 0x000fea0003800200 */
.L_x_74:
        /* <DEDUP_REMOVED lines=43> */
.L_x_77:
[----:B------:R-:W-:Y:S05]  /*6e00*/  BSYNC.RECONVERGENT B0 ;  /* 0x0000000000007941 */ /* 0x000fea0003800200 */
.L_x_76:
        /* <DEDUP_REMOVED lines=43> */
.L_x_79:
[----:B------:R-:W-:Y:S05]  /*70c0*/  BSYNC.RECONVERGENT B0 ;  /* 0x0000000000007941 */ /* 0x000fea0003800200 */
.L_x_78:
        /* <DEDUP_REMOVED lines=43> */
.L_x_81:
[----:B------:R-:W-:Y:S05]  /*7380*/  BSYNC.RECONVERGENT B0 ;  /* 0x0000000000007941 */ /* 0x000fea0003800200 */
.L_x_80:
        /* <DEDUP_REMOVED lines=43> */
.L_x_83:
[----:B------:R-:W-:Y:S05]  /*7640*/  BSYNC.RECONVERGENT B0 ;  /* 0x0000000000007941 */ /* 0x000fea0003800200 */
.L_x_82:
        /* <DEDUP_REMOVED lines=43> */
.L_x_85:
[----:B------:R-:W-:Y:S05]  /*7900*/  BSYNC.RECONVERGENT B0 ;  /* 0x0000000000007941 */ /* 0x000fea0003800200 */
.L_x_84:
        /* <DEDUP_REMOVED lines=43> */
.L_x_87:
[----:B------:R-:W-:Y:S05]  /*7bc0*/  BSYNC.RECONVERGENT B0 ;  /* 0x0000000000007941 */ /* 0x000fea0003800200 */
.L_x_86:
        /* <DEDUP_REMOVED lines=43> */
.L_x_89:
[----:B------:R-:W-:Y:S05]  /*7e80*/  BSYNC.RECONVERGENT B0 ;  /* 0x0000000000007941 */ /* 0x000fea0003800200 */
.L_x_88:
        /* <DEDUP_REMOVED lines=43> */
.L_x_91:
[----:B------:R-:W-:Y:S05]  /*8140*/  BSYNC.RECONVERGENT B0 ;  /* 0x0000000000007941 */ /* 0x000fea0003800200 */
.L_x_90:
        /* <DEDUP_REMOVED lines=43> */
.L_x_93:
[----:B------:R-:W-:Y:S05]  /*8400*/  BSYNC.RECONVERGENT B0 ;  /* 0x0000000000007941 */ /* 0x000fea0003800200 */
.L_x_92:
        /* <DEDUP_REMOVED lines=43> */
.L_x_95:
[----:B------:R-:W-:Y:S05]  /*86c0*/  BSYNC.RECONVERGENT B0 ;  /* 0x0000000000007941 */ /* 0x000fea0003800200 */
.L_x_94:
        /* <DEDUP_REMOVED lines=43> */
.L_x_97:
[----:B------:R-:W-:Y:S05]  /*8980*/  BSYNC.RECONVERGENT B0 ;  /* 0x0000000000007941 */ /* 0x000fea0003800200 */
.L_x_96:
        /* <DEDUP_REMOVED lines=43> */
.L_x_99:
[----:B------:R-:W-:Y:S05]  /*8c40*/  BSYNC.RECONVERGENT B0 ;  /* 0x0000000000007941 */ /* 0x000fea0003800200 */
.L_x_98:
        /* <DEDUP_REMOVED lines=43> */
.L_x_101:
[----:B------:R-:W-:Y:S05]  /*8f00*/  BSYNC.RECONVERGENT B0 ;  /* 0x0000000000007941 */ /* 0x000fea0003800200 */
.L_x_100:
        /* <DEDUP_REMOVED lines=43> */
.L_x_103:
[----:B------:R-:W-:Y:S05]  /*91c0*/  BSYNC.RECONVERGENT B0 ;  /* 0x0000000000007941 */ /* 0x000fea0003800200 */
.L_x_102:
        /* <DEDUP_REMOVED lines=43> */
.L_x_105:
[----:B------:R-:W-:Y:S05]  /*9480*/  BSYNC.RECONVERGENT B0 ;  /* 0x0000000000007941 */ /* 0x000fea0003800200 */
.L_x_104:
        /* <DEDUP_REMOVED lines=43> */
.L_x_107:
[----:B------:R-:W-:Y:S05]  /*9740*/  BSYNC.RECONVERGENT B0 ;  /* 0x0000000000007941 */ /* 0x000fea0003800200 */
.L_x_106:
        /* <DEDUP_REMOVED lines=43> */
.L_x_109:
[----:B------:R-:W-:Y:S05]  /*9a00*/  BSYNC.RECONVERGENT B0 ;  /* 0x0000000000007941 */ /* 0x000fea0003800200 */
.L_x_108:
        /* <DEDUP_REMOVED lines=43> */
.L_x_111:
[----:B------:R-:W-:Y:S05]  /*9cc0*/  BSYNC.RECONVERGENT B0 ;  /* 0x0000000000007941 */ /* 0x000fea0003800200 */
.L_x_110:
        /* <DEDUP_REMOVED lines=43> */
.L_x_113:
[----:B------:R-:W-:Y:S05]  /*9f80*/  BSYNC.RECONVERGENT B0 ;  /* 0x0000000000007941 */ /* 0x000fea0003800200 */
.L_x_112:
        /* <DEDUP_REMOVED lines=43> */
.L_x_115:
[----:B------:R-:W-:Y:S05]  /*a240*/  BSYNC.RECONVERGENT B0 ;  /* 0x0000000000007941 */ /* 0x000fea0003800200 */
.L_x_114:
        /* <DEDUP_REMOVED lines=43> */
.L_x_117:
[----:B------:R-:W-:Y:S05]  /*a500*/  BSYNC.RECONVERGENT B0 ;  /* 0x0000000000007941 */ /* 0x000fea0003800200 */
.L_x_116:
        /* <DEDUP_REMOVED lines=43> */
.L_x_119:
[----:B------:R-:W-:Y:S05]  /*a7c0*/  BSYNC.RECONVERGENT B0 ;  /* 0x0000000000007941 */ /* 0x000fea0003800200 */
.L_x_118:
        /* <DEDUP_REMOVED lines=43> */
.L_x_121:
[----:B------:R-:W-:Y:S05]  /*aa80*/  BSYNC.RECONVERGENT B0 ;  /* 0x0000000000007941 */ /* 0x000fea0003800200 */
.L_x_120:
        /* <DEDUP_REMOVED lines=43> */
.L_x_123:
[----:B------:R-:W-:Y:S05]  /*ad40*/  BSYNC.RECONVERGENT B0 ;  /* 0x0000000000007941 */ /* 0x000fea0003800200 */
.L_x_122:
        /* <DEDUP_REMOVED lines=43> */
.L_x_125:
[----:B------:R-:W-:Y:S05]  /*b000*/  BSYNC.RECONVERGENT B0 ;  /* 0x0000000000007941 */ /* 0x000fea0003800200 */
.L_x_124:
        /* <DEDUP_REMOVED lines=43> */
.L_x_127:
[----:B------:R-:W-:Y:S05]  /*b2c0*/  BSYNC.RECONVERGENT B0 ;  /* 0x0000000000007941 */ /* 0x000fea0003800200 */
.L_x_126:
        /* <DEDUP_REMOVED lines=43> */
.L_x_129:
[----:B------:R-:W-:Y:S05]  /*b580*/  BSYNC.RECONVERGENT B0 ;  /* 0x0000000000007941 */ /* 0x000fea0003800200 */
.L_x_128:
        /* <DEDUP_REMOVED lines=43> */
.L_x_131:
[----:B------:R-:W-:Y:S05]  /*b840*/  BSYNC.RECONVERGENT B0 ;  /* 0x0000000000007941 */ /* 0x000fea0003800200 */
.L_x_130:
        /* <DEDUP_REMOVED lines=43> */
.L_x_133:
[----:B------:R-:W-:Y:S05]  /*bb00*/  BSYNC.RECONVERGENT B0 ;  /* 0x0000000000007941 */ /* 0x000fea0003800200 */
.L_x_132:
        /* <DEDUP_REMOVED lines=43> */
.L_x_135:
[----:B------:R-:W-:Y:S05]  /*bdc0*/  BSYNC.RECONVERGENT B0 ;  /* 0x0000000000007941 */ /* 0x000fea0003800200 */
.L_x_134:
        /* <DEDUP_REMOVED lines=43> */
.L_x_137:
[----:B------:R-:W-:Y:S05]  /*c080*/  BSYNC.RECONVERGENT B0 ;  /* 0x0000000000007941 */ /* 0x000fea0003800200 */
.L_x_136:
        /* <DEDUP_REMOVED lines=43> */
.L_x_139:
[----:B------:R-:W-:Y:S05]  /*c340*/  BSYNC.RECONVERGENT B0 ;  /* 0x0000000000007941 */ /* 0x000fea0003800200 */
.L_x_138:
        /* <DEDUP_REMOVED lines=43> */
.L_x_141:
[----:B------:R-:W-:Y:S05]  /*c600*/  BSYNC.RECONVERGENT B0 ;  /* 0x0000000000007941 */ /* 0x000fea0003800200 */
.L_x_140:
        /* <DEDUP_REMOVED lines=43> */
.L_x_143:
[----:B------:R-:W-:Y:S05]  /*c8c0*/  BSYNC.RECONVERGENT B0 ;  /* 0x0000000000007941 */ /* 0x000fea0003800200 */
.L_x_142:
        /* <DEDUP_REMOVED lines=43> */
.L_x_145:
[----:B------:R-:W-:Y:S05]  /*cb80*/  BSYNC.RECONVERGENT B0 ;  /* 0x0000000000007941 */ /* 0x000fea0003800200 */
.L_x_144:
        /* <DEDUP_REMOVED lines=43> */
.L_x_147:
[----:B------:R-:W-:Y:S05]  /*ce40*/  BSYNC.RECONVERGENT B0 ;  /* 0x0000000000007941 */ /* 0x000fea0003800200 */
.L_x_146:
        /* <DEDUP_REMOVED lines=43> */
.L_x_149:
[----:B------:R-:W-:Y:S05]  /*d100*/  BSYNC.RECONVERGENT B0 ;  /* 0x0000000000007941 */ /* 0x000fea0003800200 */
.L_x_148:
        /* <DEDUP_REMOVED lines=43> */
.L_x_151:
[----:B------:R-:W-:Y:S05]  /*d3c0*/  BSYNC.RECONVERGENT B0 ;  /* 0x0000000000007941 */ /* 0x000fea0003800200 */
.L_x_150:
        /* <DEDUP_REMOVED lines=43> */
.L_x_153:
[----:B------:R-:W-:Y:S05]  /*d680*/  BSYNC.RECONVERGENT B0 ;  /* 0x0000000000007941 */ /* 0x000fea0003800200 */
.L_x_152:
        /* <DEDUP_REMOVED lines=43> */
.L_x_155:
[----:B------:R-:W-:Y:S05]  /*d940*/  BSYNC.RECONVERGENT B0 ;  /* 0x0000000000007941 */ /* 0x000fea0003800200 */
.L_x_154:
        /* <DEDUP_REMOVED lines=43> */
.L_x_157:
[----:B------:R-:W-:Y:S05]  /*dc00*/  BSYNC.RECONVERGENT B0 ;  /* 0x0000000000007941 */ /* 0x000fea0003800200 */
.L_x_156:
        /* <DEDUP_REMOVED lines=43> */
.L_x_159:
[----:B------:R-:W-:Y:S05]  /*dec0*/  BSYNC.RECONVERGENT B0 ;  /* 0x0000000000007941 */ /* 0x000fea0003800200 */
.L_x_158:
        /* <DEDUP_REMOVED lines=43> */
.L_x_161:
[----:B------:R-:W-:Y:S05]  /*e180*/  BSYNC.RECONVERGENT B0 ;  /* 0x0000000000007941 */ /* 0x000fea0003800200 */
.L_x_160:
        /* <DEDUP_REMOVED lines=43> */
.L_x_163:
[----:B------:R-:W-:Y:S05]  /*e440*/  BSYNC.RECONVERGENT B0 ;  /* 0x0000000000007941 */ /* 0x000fea0003800200 */
.L_x_162:
        /* <DEDUP_REMOVED lines=43> */
.L_x_165:
[----:B------:R-:W-:Y:S05]  /*e700*/  BSYNC.RECONVERGENT B0 ;  /* 0x0000000000007941 */ /* 0x000fea0003800200 */
.L_x_164:
        /* <DEDUP_REMOVED lines=43> */
.L_x_167:
[----:B------:R-:W-:Y:S05]  /*e9c0*/  BSYNC.RECONVERGENT B0 ;  /* 0x0000000000007941 */ /* 0x000fea0003800200 */
.L_x_166:
        /* <DEDUP_REMOVED lines=43> */
.L_x_169:
[----:B------:R-:W-:Y:S05]  /*ec80*/  BSYNC.RECONVERGENT B0 ;  /* 0x0000000000007941 */ /* 0x000fea0003800200 */
.L_x_168:
        /* <DEDUP_REMOVED lines=43> */
.L_x_171:
[----:B------:R-:W-:Y:S05]  /*ef40*/  BSYNC.RECONVERGENT B0 ;  /* 0x0000000000007941 */ /* 0x000fea0003800200 */
.L_x_170:
        /* <DEDUP_REMOVED lines=43> */
.L_x_173:
[----:B------:R-:W-:Y:S05]  /*f200*/  BSYNC.RECONVERGENT B0 ;  /* 0x0000000000007941 */ /* 0x000fea0003800200 */
.L_x_172:
        /* <DEDUP_REMOVED lines=43> */
.L_x_175:
[----:B------:R-:W-:Y:S05]  /*f4c0*/  BSYNC.RECONVERGENT B0 ;  /* 0x0000000000007941 */ /* 0x000fea0003800200 */
.L_x_174:
        /* <DEDUP_REMOVED lines=43> */
.L_x_177:
[----:B------:R-:W-:Y:S05]  /*f780*/  BSYNC.RECONVERGENT B0 ;  /* 0x0000000000007941 */ /* 0x000fea0003800200 */
.L_x_176:
        /* <DEDUP_REMOVED lines=43> */
.L_x_179:
[----:B------:R-:W-:Y:S05]  /*fa40*/  BSYNC.RECONVERGENT B0 ;  /* 0x0000000000007941 */ /* 0x000fea0003800200 */
.L_x_178:
        /* <DEDUP_REMOVED lines=43> */
.L_x_181:
[----:B------:R-:W-:Y:S05]  /*fd00*/  BSYNC.RECONVERGENT B0 ;  /* 0x0000000000007941 */ /* 0x000fea0003800200 */
.L_x_180:
        /* <DEDUP_REMOVED lines=43> */
.L_x_183:
[----:B------:R-:W-:Y:S05]  /*ffc0*/  BSYNC.RECONVERGENT B0 ;  /* 0x0000000000007941 */ /* 0x000fea0003800200 */
.L_x_182:
        /* <DEDUP_REMOVED lines=43> */
.L_x_185:
[----:B------:R-:W-:Y:S05]  /*10280*/  BSYNC.RECONVERGENT B0 ;  /* 0x0000000000007941 */ /* 0x000fea0003800200 */
.L_x_184:
        /* <DEDUP_REMOVED lines=43> */
.L_x_187:
[----:B------:R-:W-:Y:S05]  /*10540*/  BSYNC.RECONVERGENT B0 ;  /* 0x0000000000007941 */ /* 0x000fea0003800200 */
.L_x_186:
        /* <DEDUP_REMOVED lines=43> */
.L_x_189:
[----:B------:R-:W-:Y:S05]  /*10800*/  BSYNC.RECONVERGENT B0 ;  /* 0x0000000000007941 */ /* 0x000fea0003800200 */
.L_x_188:
        /* <DEDUP_REMOVED lines=43> */
.L_x_191:
[----:B------:R-:W-:Y:S05]  /*10ac0*/  BSYNC.RECONVERGENT B0 ;  /* 0x0000000000007941 */ /* 0x000fea0003800200 */
.L_x_190:
        /* <DEDUP_REMOVED lines=43> */
.L_x_193:
[----:B------:R-:W-:Y:S05]  /*10d80*/  BSYNC.RECONVERGENT B0 ;  /* 0x0000000000007941 */ /* 0x000fea0003800200 */
.L_x_192:
        /* <DEDUP_REMOVED lines=43> */
.L_x_195:
[----:B------:R-:W-:Y:S05]  /*11040*/  BSYNC.RECONVERGENT B0 ;  /* 0x0000000000007941 */ /* 0x000fea0003800200 */
.L_x_194:
        /* <DEDUP_REMOVED lines=43> */
.L_x_197:
[----:B------:R-:W-:Y:S05]  /*11300*/  BSYNC.RECONVERGENT B0 ;  /* 0x0000000000007941 */ /* 0x000fea0003800200 */
.L_x_196:
        /* <DEDUP_REMOVED lines=43> */
.L_x_199:
[----:B------:R-:W-:Y:S05]  /*115c0*/  BSYNC.RECONVERGENT B0 ;  /* 0x0000000000007941 */ /* 0x000fea0003800200 */
.L_x_198:
        /* <DEDUP_REMOVED lines=43> */
.L_x_201:
[----:B------:R-:W-:Y:S05]  /*11880*/  BSYNC.RECONVERGENT B0 ;  /* 0x0000000000007941 */ /* 0x000fea0003800200 */
.L_x_200:
        /* <DEDUP_REMOVED lines=43> */
.L_x_203:
[----:B------:R-:W-:Y:S05]  /*11b40*/  BSYNC.RECONVERGENT B0 ;  /* 0x0000000000007941 */ /* 0x000fea0003800200 */
.L_x_202:
        /* <DEDUP_REMOVED lines=43> */
.L_x_205:
[----:B------:R-:W-:Y:S05]  /*11e00*/  BSYNC.RECONVERGENT B0 ;  /* 0x0000000000007941 */ /* 0x000fea0003800200 */
.L_x_204:
        /* <DEDUP_REMOVED lines=43> */
.L_x_207:
[----:B------:R-:W-:Y:S05]  /*120c0*/  BSYNC.RECONVERGENT B0 ;  /* 0x0000000000007941 */ /* 0x000fea0003800200 */
.L_x_206:
        /* <DEDUP_REMOVED lines=43> */
.L_x_209:
[----:B------:R-:W-:Y:S05]  /*12380*/  BSYNC.RECONVERGENT B0 ;  /* 0x0000000000007941 */ /* 0x000fea0003800200 */
.L_x_208:
        /* <DEDUP_REMOVED lines=43> */
.L_x_211:
[----:B------:R-:W-:Y:S05]  /*12640*/  BSYNC.RECONVERGENT B0 ;  /* 0x0000000000007941 */ /* 0x000fea0003800200 */
.L_x_210:
        /* <DEDUP_REMOVED lines=43> */
.L_x_213:
[----:B------:R-:W-:Y:S05]  /*12900*/  BSYNC.RECONVERGENT B0 ;  /* 0x0000000000007941 */ /* 0x000fea0003800200 */
.L_x_212:
        /* <DEDUP_REMOVED lines=43> */
.L_x_215:
[----:B------:R-:W-:Y:S05]  /*12bc0*/  BSYNC.RECONVERGENT B0 ;  /* 0x0000000000007941 */ /* 0x000fea0003800200 */
.L_x_214:
        /* <DEDUP_REMOVED lines=43> */
.L_x_217:
[----:B------:R-:W-:Y:S05]  /*12e80*/  BSYNC.RECONVERGENT B0 ;  /* 0x0000000000007941 */ /* 0x000fea0003800200 */
.L_x_216:
        /* <DEDUP_REMOVED lines=43> */
.L_x_219:
[----:B------:R-:W-:Y:S05]  /*13140*/  BSYNC.RECONVERGENT B0 ;  /* 0x0000000000007941 */ /* 0x000fea0003800200 */
.L_x_218:
        /* <DEDUP_REMOVED lines=43> */
.L_x_221:
[----:B------:R-:W-:Y:S05]  /*13400*/  BSYNC.RECONVERGENT B0 ;  /* 0x0000000000007941 */ /* 0x000fea0003800200 */
.L_x_220:
        /* <DEDUP_REMOVED lines=43> */
.L_x_223:
[----:B------:R-:W-:Y:S05]  /*136c0*/  BSYNC.RECONVERGENT B0 ;  /* 0x0000000000007941 */ /* 0x000fea0003800200 */
.L_x_222:
        /* <DEDUP_REMOVED lines=43> */
.L_x_225:
[----:B------:R-:W-:Y:S05]  /*13980*/  BSYNC.RECONVERGENT B0 ;  /* 0x0000000000007941 */ /* 0x000fea0003800200 */
.L_x_224:
        /* <DEDUP_REMOVED lines=43> */
.L_x_227:
[----:B------:R-:W-:Y:S05]  /*13c40*/  BSYNC.RECONVERGENT B0 ;  /* 0x0000000000007941 */ /* 0x000fea0003800200 */
.L_x_226:
        /* <DEDUP_REMOVED lines=43> */
.L_x_229:
[----:B------:R-:W-:Y:S05]  /*13f00*/  BSYNC.RECONVERGENT B0 ;  /* 0x0000000000007941 */ /* 0x000fea0003800200 */
.L_x_228:
        /* <DEDUP_REMOVED lines=43> */
.L_x_231:
[----:B------:R-:W-:Y:S05]  /*141c0*/  BSYNC.RECONVERGENT B0 ;  /* 0x0000000000007941 */ /* 0x000fea0003800200 */
.L_x_230:
        /* <DEDUP_REMOVED lines=43> */
.L_x_233:
[----:B------:R-:W-:Y:S05]  /*14480*/  BSYNC.RECONVERGENT B0 ;  /* 0x0000000000007941 */ /* 0x000fea0003800200 */
.L_x_232:
        /* <DEDUP_REMOVED lines=43> */
.L_x_235:
[----:B------:R-:W-:Y:S05]  /*14740*/  BSYNC.RECONVERGENT B0 ;  /* 0x0000000000007941 */ /* 0x000fea0003800200 */
.L_x_234:
        /* <DEDUP_REMOVED lines=43> */
.L_x_237:
[----:B------:R-:W-:Y:S05]  /*14a00*/  BSYNC.RECONVERGENT B0 ;  /* 0x0000000000007941 */ /* 0x000fea0003800200 */
.L_x_236:
        /* <DEDUP_REMOVED lines=43> */
.L_x_239:
[----:B------:R-:W-:Y:S05]  /*14cc0*/  BSYNC.RECONVERGENT B0 ;  /* 0x0000000000007941 */ /* 0x000fea0003800200 */
.L_x_238:
        /* <DEDUP_REMOVED lines=43> */
.L_x_241:
[----:B------:R-:W-:Y:S05]  /*14f80*/  BSYNC.RECONVERGENT B0 ;  /* 0x0000000000007941 */ /* 0x000fea0003800200 */
.L_x_240:
        /* <DEDUP_REMOVED lines=43> */
.L_x_243:
[----:B------:R-:W-:Y:S05]  /*15240*/  BSYNC.RECONVERGENT B0 ;  /* 0x0000000000007941 */ /* 0x000fea0003800200 */
.L_x_242:
        /* <DEDUP_REMOVED lines=43> */
.L_x_245:
[----:B------:R-:W-:Y:S05]  /*15500*/  BSYNC.RECONVERGENT B0 ;  /* 0x0000000000007941 */ /* 0x000fea0003800200 */
.L_x_244:
        /* <DEDUP_REMOVED lines=43> */
.L_x_247:
[----:B------:R-:W-:Y:S05]  /*157c0*/  BSYNC.RECONVERGENT B0 ;  /* 0x0000000000007941 */ /* 0x000fea0003800200 */
.L_x_246:
        /* <DEDUP_REMOVED lines=43> */
.L_x_249:
[----:B------:R-:W-:Y:S05]  /*15a80*/  BSYNC.RECONVERGENT B0 ;  /* 0x0000000000007941 */ /* 0x000fea0003800200 */
.L_x_248:
        /* <DEDUP_REMOVED lines=43> */
.L_x_251:
[----:B------:R-:W-:Y:S05]  /*15d40*/  BSYNC.RECONVERGENT B0 ;  /* 0x0000000000007941 */ /* 0x000fea0003800200 */
.L_x_250:
        /* <DEDUP_REMOVED lines=43> */
.L_x_253:
[----:B------:R-:W-:Y:S05]  /*16000*/  BSYNC.RECONVERGENT B0 ;  /* 0x0000000000007941 */ /* 0x000fea0003800200 */
.L_x_252:
        /* <DEDUP_REMOVED lines=43> */
.L_x_255:
[----:B------:R-:W-:Y:S05]  /*162c0*/  BSYNC.RECONVERGENT B0 ;  /* 0x0000000000007941 */ /* 0x000fea0003800200 */
.L_x_254:
        /* <DEDUP_REMOVED lines=43> */
.L_x_257:
[----:B------:R-:W-:Y:S05]  /*16580*/  BSYNC.RECONVERGENT B0 ;  /* 0x0000000000007941 */ /* 0x000fea0003800200 */
.L_x_256:
        /* <DEDUP_REMOVED lines=43> */
.L_x_259:
[----:B------:R-:W-:Y:S05]  /*16840*/  BSYNC.RECONVERGENT B0 ;  /* 0x0000000000007941 */ /* 0x000fea0003800200 */
.L_x_258:
        /* <DEDUP_REMOVED lines=43> */
.L_x_261:
[----:B------:R-:W-:Y:S05]  /*16b00*/  BSYNC.RECONVERGENT B0 ;  /* 0x0000000000007941 */ /* 0x000fea0003800200 */
.L_x_260:
        /* <DEDUP_REMOVED lines=43> */
.L_x_263:
[----:B------:R-:W-:Y:S05]  /*16dc0*/  BSYNC.RECONVERGENT B0 ;  /* 0x0000000000007941 */ /* 0x000fea0003800200 */
.L_x_262:
        /* <DEDUP_REMOVED lines=43> */
.L_x_265:
[----:B------:R-:W-:Y:S05]  /*17080*/  BSYNC.RECONVERGENT B0 ;  /* 0x0000000000007941 */ /* 0x000fea0003800200 */
.L_x_264:
        /* <DEDUP_REMOVED lines=43> */
.L_x_267:
[----:B------:R-:W-:Y:S05]  /*17340*/  BSYNC.RECONVERGENT B0 ;  /* 0x0000000000007941 */ /* 0x000fea0003800200 */
.L_x_266:
        /* <DEDUP_REMOVED lines=43> */
.L_x_269:
[----:B------:R-:W-:Y:S05]  /*17600*/  BSYNC.RECONVERGENT B0 ;  /* 0x0000000000007941 */ /* 0x000fea0003800200 */
.L_x_268:
        /* <DEDUP_REMOVED lines=43> */
.L_x_271:
[----:B------:R-:W-:Y:S05]  /*178c0*/  BSYNC.RECONVERGENT B0 ;  /* 0x0000000000007941 */ /* 0x000fea0003800200 */
.L_x_270:
        /* <DEDUP_REMOVED lines=43> */
.L_x_273:
[----:B------:R-:W-:Y:S05]  /*17b80*/  BSYNC.RECONVERGENT B0 ;  /* 0x0000000000007941 */ /* 0x000fea0003800200 */
.L_x_272:
        /* <DEDUP_REMOVED lines=43> */
.L_x_275:
[----:B------:R-:W-:Y:S05]  /*17e40*/  BSYNC.RECONVERGENT B0 ;  /* 0x0000000000007941 */ /* 0x000fea0003800200 */
.L_x_274:
        /* <DEDUP_REMOVED lines=43> */
.L_x_277:
[----:B------:R-:W-:Y:S05]  /*18100*/  BSYNC.RECONVERGENT B0 ;  /* 0x0000000000007941 */ /* 0x000fea0003800200 */
.L_x_276:
        /* <DEDUP_REMOVED lines=43> */
.L_x_279:
[----:B------:R-:W-:Y:S05]  /*183c0*/  BSYNC.RECONVERGENT B0 ;  /* 0x0000000000007941 */ /* 0x000fea0003800200 */
.L_x_278:
        /* <DEDUP_REMOVED lines=43> */
.L_x_281:
[----:B------:R-:W-:Y:S05]  /*18680*/  BSYNC.RECONVERGENT B0 ;  /* 0x0000000000007941 */ /* 0x000fea0003800200 */
.L_x_280:
        /* <DEDUP_REMOVED lines=43> */
.L_x_283:
[----:B------:R-:W-:Y:S05]  /*18940*/  BSYNC.RECONVERGENT B0 ;  /* 0x0000000000007941 */ /* 0x000fea0003800200 */
.L_x_282:
        /* <DEDUP_REMOVED lines=43> */
.L_x_285:
[----:B------:R-:W-:Y:S05]  /*18c00*/  BSYNC.RECONVERGENT B0 ;  /* 0x0000000000007941 */ /* 0x000fea0003800200 */
.L_x_284:
        /* <DEDUP_REMOVED lines=43> */
.L_x_287:
[----:B------:R-:W-:Y:S05]  /*18ec0*/  BSYNC.RECONVERGENT B0 ;  /* 0x0000000000007941 */ /* 0x000fea0003800200 */
.L_x_286:
        /* <DEDUP_REMOVED lines=43> */
.L_x_289:
[----:B------:R-:W-:Y:S05]  /*19180*/  BSYNC.RECONVERGENT B0 ;  /* 0x0000000000007941 */ /* 0x000fea0003800200 */
.L_x_288:
        /* <DEDUP_REMOVED lines=43> */
.L_x_291:
[----:B------:R-:W-:Y:S05]  /*19440*/  BSYNC.RECONVERGENT B0 ;  /* 0x0000000000007941 */ /* 0x000fea0003800200 */
.L_x_290:
        /* <DEDUP_REMOVED lines=43> */
.L_x_293:
[----:B------:R-:W-:Y:S05]  /*19700*/  BSYNC.RECONVERGENT B0 ;  /* 0x0000000000007941 */ /* 0x000fea0003800200 */
.L_x_292:
        /* <DEDUP_REMOVED lines=43> */
.L_x_295:
[----:B------:R-:W-:Y:S05]  /*199c0*/  BSYNC.RECONVERGENT B0 ;  /* 0x0000000000007941 */ /* 0x000fea0003800200 */
.L_x_294:
        /* <DEDUP_REMOVED lines=43> */
.L_x_297:
[----:B------:R-:W-:Y:S05]  /*19c80*/  BSYNC.RECONVERGENT B0 ;  /* 0x0000000000007941 */ /* 0x000fea0003800200 */
.L_x_296:
        /* <DEDUP_REMOVED lines=43> */
.L_x_299:
[----:B------:R-:W-:Y:S05]  /*19f40*/  BSYNC.RECONVERGENT B0 ;  /* 0x0000000000007941 */ /* 0x000fea0003800200 */
.L_x_298:
        /* <DEDUP_REMOVED lines=43> */
.L_x_301:
[----:B------:R-:W-:Y:S05]  /*1a200*/  BSYNC.RECONVERGENT B0 ;  /* 0x0000000000007941 */ /* 0x000fea0003800200 */
.L_x_300:
        /* <DEDUP_REMOVED lines=43> */
.L_x_303:
[----:B------:R-:W-:Y:S05]  /*1a4c0*/  BSYNC.RECONVERGENT B0 ;  /* 0x0000000000007941 */ /* 0x000fea0003800200 */
.L_x_302:
        /* <DEDUP_REMOVED lines=43> */
.L_x_305:
[----:B------:R-:W-:Y:S05]  /*1a780*/  BSYNC.RECONVERGENT B0 ;  /* 0x0000000000007941 */ /* 0x000fea0003800200 */
.L_x_304:
        /* <DEDUP_REMOVED lines=43> */
.L_x_307:
[----:B------:R-:W-:Y:S05]  /*1aa40*/  BSYNC.RECONVERGENT B0 ;  /* 0x0000000000007941 */ /* 0x000fea0003800200 */
.L_x_306:
        /* <DEDUP_REMOVED lines=43> */
.L_x_309:
[----:B------:R-:W-:Y:S05]  /*1ad00*/  BSYNC.RECONVERGENT B0 ;  /* 0x0000000000007941 */ /* 0x000fea0003800200 */
.L_x_308:
        /* <DEDUP_REMOVED lines=43> */
.L_x_311:
[----:B------:R-:W-:Y:S05]  /*1afc0*/  BSYNC.RECONVERGENT B0 ;  /* 0x0000000000007941 */ /* 0x000fea0003800200 */
.L_x_310:
        /* <DEDUP_REMOVED lines=43> */
.L_x_313:
[----:B------:R-:W-:Y:S05]  /*1b280*/  BSYNC.RECONVERGENT B0 ;  /* 0x0000000000007941 */ /* 0x000fea0003800200 */
.L_x_312:
        /* <DEDUP_REMOVED lines=43> */
.L_x_315:
[----:B------:R-:W-:Y:S05]  /*1b540*/  BSYNC.RECONVERGENT B0 ;  /* 0x0000000000007941 */ /* 0x000fea0003800200 */
.L_x_314:
        /* <DEDUP_REMOVED lines=43> */
.L_x_317:
[----:B------:R-:W-:Y:S05]  /*1b800*/  BSYNC.RECONVERGENT B0 ;  /* 0x0000000000007941 */ /* 0x000fea0003800200 */
.L_x_316:
        /* <DEDUP_REMOVED lines=43> */
.L_x_319:
[----:B------:R-:W-:Y:S05]  /*1bac0*/  BSYNC.RECONVERGENT B0 ;  /* 0x0000000000007941 */ /* 0x000fea0003800200 */
.L_x_318:
        /* <DEDUP_REMOVED lines=43> */
.L_x_321:
[----:B------:R-:W-:Y:S05]  /*1bd80*/  BSYNC.RECONVERGENT B0 ;  /* 0x0000000000007941 */ /* 0x000fea0003800200 */
.L_x_320:
        /* <DEDUP_REMOVED lines=43> */
.L_x_323:
[----:B------:R-:W-:Y:S05]  /*1c040*/  BSYNC.RECONVERGENT B0 ;  /* 0x0000000000007941 */ /* 0x000fea0003800200 */
.L_x_322:
        /* <DEDUP_REMOVED lines=43> */
.L_x_325:
[----:B------:R-:W-:Y:S05]  /*1c300*/  BSYNC.RECONVERGENT B0 ;  /* 0x0000000000007941 */ /* 0x000fea0003800200 */
.L_x_324:
        /* <DEDUP_REMOVED lines=43> */
.L_x_327:
[----:B------:R-:W-:Y:S05]  /*1c5c0*/  BSYNC.RECONVERGENT B0 ;  /* 0x0000000000007941 */ /* 0x000fea0003800200 */
.L_x_326:
        /* <DEDUP_REMOVED lines=43> */
.L_x_329:
[----:B------:R-:W-:Y:S05]  /*1c880*/  BSYNC.RECONVERGENT B0 ;  /* 0x0000000000007941 */ /* 0x000fea0003800200 */
.L_x_328:
        /* <DEDUP_REMOVED lines=43> */
.L_x_331:
[----:B------:R-:W-:Y:S05]  /*1cb40*/  BSYNC.RECONVERGENT B0 ;  /* 0x0000000000007941 */ /* 0x000fea0003800200 */
.L_x_330:
        /* <DEDUP_REMOVED lines=43> */
.L_x_333:
[----:B------:R-:W-:Y:S05]  /*1ce00*/  BSYNC.RECONVERGENT B0 ;  /* 0x0000000000007941 */ /* 0x000fea0003800200 */
.L_x_332:
        /* <DEDUP_REMOVED lines=43> */
.L_x_335:
[----:B------:R-:W-:Y:S05]  /*1d0c0*/  BSYNC.RECONVERGENT B0 ;  /* 0x0000000000007941 */ /* 0x000fea0003800200 */
.L_x_334:
        /* <DEDUP_REMOVED lines=43> */
.L_x_337:
[----:B------:R-:W-:Y:S05]  /*1d380*/  BSYNC.RECONVERGENT B0 ;  /* 0x0000000000007941 */ /* 0x000fea0003800200 */
.L_x_336:
        /* <DEDUP_REMOVED lines=43> */
.L_x_339:
[----:B------:R-:W-:Y:S05]  /*1d640*/  BSYNC.RECONVERGENT B0 ;  /* 0x0000000000007941 */ /* 0x000fea0003800200 */
.L_x_338:
        /* <DEDUP_REMOVED lines=43> */
.L_x_341:
[----:B------:R-:W-:Y:S05]  /*1d900*/  BSYNC.RECONVERGENT B0 ;  /* 0x0000000000007941 */ /* 0x000fea0003800200 */
.L_x_340:
        /* <DEDUP_REMOVED lines=43> */
.L_x_343:
[----:B------:R-:W-:Y:S05]  /*1dbc0*/  BSYNC.RECONVERGENT B0 ;  /* 0x0000000000007941 */ /* 0x000fea0003800200 */
.L_x_342:
        /* <DEDUP_REMOVED lines=43> */
.L_x_345:
[----:B------:R-:W-:Y:S05]  /*1de80*/  BSYNC.RECONVERGENT B0 ;  /* 0x0000000000007941 */ /* 0x000fea0003800200 */
.L_x_344:
        /* <DEDUP_REMOVED lines=43> */
.L_x_347:
[----:B------:R-:W-:Y:S05]  /*1e140*/  BSYNC.RECONVERGENT B0 ;  /* 0x0000000000007941 */ /* 0x000fea0003800200 */
.L_x_346:
        /* <DEDUP_REMOVED lines=43> */
.L_x_349:
[----:B------:R-:W-:Y:S05]  /*1e400*/  BSYNC.RECONVERGENT B0 ;  /* 0x0000000000007941 */ /* 0x000fea0003800200 */
.L_x_348:
        /* <DEDUP_REMOVED lines=43> */
.L_x_351:
[----:B------:R-:W-:Y:S05]  /*1e6c0*/  BSYNC.RECONVERGENT B0 ;  /* 0x0000000000007941 */ /* 0x000fea0003800200 */
.L_x_350:
        /* <DEDUP_REMOVED lines=43> */
.L_x_353:
[----:B------:R-:W-:Y:S05]  /*1e980*/  BSYNC.RECONVERGENT B0 ;  /* 0x0000000000007941 */ /* 0x000fea0003800200 */
.L_x_352:
        /* <DEDUP_REMOVED lines=43> */
.L_x_355:
[----:B------:R-:W-:Y:S05]  /*1ec40*/  BSYNC.RECONVERGENT B0 ;  /* 0x0000000000007941 */ /* 0x000fea0003800200 */
.L_x_354:
        /* <DEDUP_REMOVED lines=43> */
.L_x_357:
[----:B------:R-:W-:Y:S05]  /*1ef00*/  BSYNC.RECONVERGENT B0 ;  /* 0x0000000000007941 */ /* 0x000fea0003800200 */
.L_x_356:
        /* <DEDUP_REMOVED lines=43> */
.L_x_359:
[----:B------:R-:W-:Y:S05]  /*1f1c0*/  BSYNC.RECONVERGENT B0 ;  /* 0x0000000000007941 */ /* 0x000fea0003800200 */
.L_x_358:
        /* <DEDUP_REMOVED lines=43> */
.L_x_361:
[----:B------:R-:W-:Y:S05]  /*1f480*/  BSYNC.RECONVERGENT B0 ;  /* 0x0000000000007941 */ /* 0x000fea0003800200 */
.L_x_360:
        /* <DEDUP_REMOVED lines=43> */
.L_x_363:
[----:B------:R-:W-:Y:S05]  /*1f740*/  BSYNC.RECONVERGENT B0 ;  /* 0x0000000000007941 */ /* 0x000fea0003800200 */
.L_x_362:
        /* <DEDUP_REMOVED lines=43> */
.L_x_365:
[----:B------:R-:W-:Y:S05]  /*1fa00*/  BSYNC.RECONVERGENT B0 ;  /* 0x0000000000007941 */ /* 0x000fea0003800200 */
.L_x_364:
        /* <DEDUP_REMOVED lines=43> */
.L_x_367:
[----:B------:R-:W-:Y:S05]  /*1fcc0*/  BSYNC.RECONVERGENT B0 ;  /* 0x0000000000007941 */ /* 0x000fea0003800200 */
.L_x_366:
        /* <DEDUP_REMOVED lines=43> */
.L_x_369:
[----:B------:R-:W-:Y:S05]  /*1ff80*/  BSYNC.RECONVERGENT B0 ;  /* 0x0000000000007941 */ /* 0x000fea0003800200 */
.L_x_368:
        /* <DEDUP_REMOVED lines=43> */
.L_x_371:
[----:B------:R-:W-:Y:S05]  /*20240*/  BSYNC.RECONVERGENT B0 ;  /* 0x0000000000007941 */ /* 0x000fea0003800200 */
.L_x_370:
        /* <DEDUP_REMOVED lines=43> */
.L_x_373:
[----:B------:R-:W-:Y:S05]  /*20500*/  BSYNC.RECONVERGENT B0 ;  /* 0x0000000000007941 */ /* 0x000fea0003800200 */
.L_x_372:
        /* <DEDUP_REMOVED lines=43> */
.L_x_375:
[----:B------:R-:W-:Y:S05]  /*207c0*/  BSYNC.RECONVERGENT B0 ;  /* 0x0000000000007941 */ /* 0x000fea0003800200 */
.L_x_374:
        /* <DEDUP_REMOVED lines=43> */
.L_x_377:
[----:B------:R-:W-:Y:S05]  /*20a80*/  BSYNC.RECONVERGENT B0 ;  /* 0x0000000000007941 */ /* 0x000fea0003800200 */
.L_x_376:
        /* <DEDUP_REMOVED lines=43> */
.L_x_379:
[----:B------:R-:W-:Y:S05]  /*20d40*/  BSYNC.RECONVERGENT B0 ;  /* 0x0000000000007941 */ /* 0x000fea0003800200 */
.L_x_378:
        /* <DEDUP_REMOVED lines=43> */
.L_x_381:
[----:B------:R-:W-:Y:S05]  /*21000*/  BSYNC.RECONVERGENT B0 ;  /* 0x0000000000007941 */ /* 0x000fea0003800200 */
.L_x_380:
        /* <DEDUP_REMOVED lines=43> */
.L_x_383:
[----:B------:R-:W-:Y:S05]  /*212c0*/  BSYNC.RECONVERGENT B0 ;  /* 0x0000000000007941 */ /* 0x000fea0003800200 */
.L_x_382:
        /* <DEDUP_REMOVED lines=43> */
.L_x_385:
[----:B------:R-:W-:Y:S05]  /*21580*/  BSYNC.RECONVERGENT B0 ;  /* 0x0000000000007941 */ /* 0x000fea0003800200 */
.L_x_384:
        /* <DEDUP_REMOVED lines=43> */
.L_x_387:
[----:B------:R-:W-:Y:S05]  /*21840*/  BSYNC.RECONVERGENT B0 ;  /* 0x0000000000007941 */ /* 0x000fea0003800200 */
.L_x_386:
        /* <DEDUP_REMOVED lines=43> */
.L_x_389:
[----:B------:R-:W-:Y:S05]  /*21b00*/  BSYNC.RECONVERGENT B0 ;  /* 0x0000000000007941 */ /* 0x000fea0003800200 */
.L_x_388:
        /* <DEDUP_REMOVED lines=43> */
.L_x_391:
[----:B------:R-:W-:Y:S05]  /*21dc0*/  BSYNC.RECONVERGENT B0 ;  /* 0x0000000000007941 */ /* 0x000fea0003800200 */
.L_x_390:
        /* <DEDUP_REMOVED lines=43> */
.L_x_393:
[----:B------:R-:W-:Y:S05]  /*22080*/  BSYNC.RECONVERGENT B0 ;  /* 0x0000000000007941 */ /* 0x000fea0003800200 */
.L_x_392:
        /* <DEDUP_REMOVED lines=43> */
.L_x_395:
[----:B------:R-:W-:Y:S05]  /*22340*/  BSYNC.RECONVERGENT B0 ;  /* 0x0000000000007941 */ /* 0x000fea0003800200 */
.L_x_394:
        /* <DEDUP_REMOVED lines=43> */
.L_x_397:
[----:B------:R-:W-:Y:S05]  /*22600*/  BSYNC.RECONVERGENT B0 ;  /* 0x0000000000007941 */ /* 0x000fea0003800200 */
.L_x_396:
        /* <DEDUP_REMOVED lines=43> */
.L_x_399:
[----:B------:R-:W-:Y:S05]  /*228c0*/  BSYNC.RECONVERGENT B0 ;  /* 0x0000000000007941 */ /* 0x000fea0003800200 */
.L_x_398:
        /* <DEDUP_REMOVED lines=43> */
.L_x_401:
[----:B------:R-:W-:Y:S05]  /*22b80*/  BSYNC.RECONVERGENT B0 ;  /* 0x0000000000007941 */ /* 0x000fea0003800200 */
.L_x_400:
        /* <DEDUP_REMOVED lines=43> */
.L_x_403:
[----:B------:R-:W-:Y:S05]  /*22e40*/  BSYNC.RECONVERGENT B0 ;  /* 0x0000000000007941 */ /* 0x000fea0003800200 */
.L_x_402:
        /* <DEDUP_REMOVED lines=43> */
.L_x_405:
[----:B------:R-:W-:Y:S05]  /*23100*/  BSYNC.RECONVERGENT B0 ;  /* 0x0000000000007941 */ /* 0x000fea0003800200 */
.L_x_404:
        /* <DEDUP_REMOVED lines=43> */
.L_x_407:
[----:B------:R-:W-:Y:S05]  /*233c0*/  BSYNC.RECONVERGENT B0 ;  /* 0x0000000000007941 */ /* 0x000fea0003800200 */
.L_x_406:
        /* <DEDUP_REMOVED lines=43> */
.L_x_409:
[----:B------:R-:W-:Y:S05]  /*23680*/  BSYNC.RECONVERGENT B0 ;  /* 0x0000000000007941 */ /* 0x000fea0003800200 */
.L_x_408:
        /* <DEDUP_REMOVED lines=43> */
.L_x_411:
[----:B------:R-:W-:Y:S05]  /*23940*/  BSYNC.RECONVERGENT B0 ;  /* 0x0000000000007941 */ /* 0x000fea0003800200 */
.L_x_410:
        /* <DEDUP_REMOVED lines=43> */
.L_x_413:
[----:B------:R-:W-:Y:S05]  /*23c00*/  BSYNC.RECONVERGENT B0 ;  /* 0x0000000000007941 */ /* 0x000fea0003800200 */
.L_x_412:
        /* <DEDUP_REMOVED lines=43> */
.L_x_415:
[----:B------:R-:W-:Y:S05]  /*23ec0*/  BSYNC.RECONVERGENT B0 ;  /* 0x0000000000007941 */ /* 0x000fea0003800200 */
.L_x_414:
        /* <DEDUP_REMOVED lines=43> */
.L_x_417:
[----:B------:R-:W-:Y:S05]  /*24180*/  BSYNC.RECONVERGENT B0 ;  /* 0x0000000000007941 */ /* 0x000fea0003800200 */
.L_x_416:
        /* <DEDUP_REMOVED lines=43> */
.L_x_419:
[----:B------:R-:W-:Y:S05]  /*24440*/  BSYNC.RECONVERGENT B0 ;  /* 0x0000000000007941 */ /* 0x000fea0003800200 */
.L_x_418:
        /* <DEDUP_REMOVED lines=43> */
.L_x_421:
[----:B------:R-:W-:Y:S05]  /*24700*/  BSYNC.RECONVERGENT B0 ;  /* 0x0000000000007941 */ /* 0x000fea0003800200 */
.L_x_420:
        /* <DEDUP_REMOVED lines=43> */
.L_x_423:
[----:B------:R-:W-:Y:S05]  /*249c0*/  BSYNC.RECONVERGENT B0 ;  /* 0x0000000000007941 */ /* 0x000fea0003800200 */
.L_x_422:
        /* <DEDUP_REMOVED lines=43> */
.L_x_425:
[----:B------:R-:W-:Y:S05]  /*24c80*/  BSYNC.RECONVERGENT B0 ;  /* 0x0000000000007941 */ /* 0x000fea0003800200 */
.L_x_424:
        /* <DEDUP_REMOVED lines=43> */
.L_x_427:
[----:B------:R-:W-:Y:S05]  /*24f40*/  BSYNC.RECONVERGENT B0 ;  /* 0x0000000000007941 */ /* 0x000fea0003800200 */
.L_x_426:
        /* <DEDUP_REMOVED lines=43> */
.L_x_429:
[----:B------:R-:W-:Y:S05]  /*25200*/  BSYNC.RECONVERGENT B0 ;  /* 0x0000000000007941 */ /* 0x000fea0003800200 */
.L_x_428:
        /* <DEDUP_REMOVED lines=43> */
.L_x_431:
[----:B------:R-:W-:Y:S05]  /*254c0*/  BSYNC.RECONVERGENT B0 ;  /* 0x0000000000007941 */ /* 0x000fea0003800200 */
.L_x_430:
        /* <DEDUP_REMOVED lines=43> */
.L_x_433:
[----:B------:R-:W-:Y:S05]  /*25780*/  BSYNC.RECONVERGENT B0 ;  /* 0x0000000000007941 */ /* 0x000fea0003800200 */
.L_x_432:
        /* <DEDUP_REMOVED lines=43> */
.L_x_435:
[----:B------:R-:W-:Y:S05]  /*25a40*/  BSYNC.RECONVERGENT B0 ;  /* 0x0000000000007941 */ /* 0x000fea0003800200 */
.L_x_434:
        /* <DEDUP_REMOVED lines=43> */
.L_x_437:
[----:B------:R-:W-:Y:S05]  /*25d00*/  BSYNC.RECONVERGENT B0 ;  /* 0x0000000000007941 */ /* 0x000fea0003800200 */
.L_x_436:
        /* <DEDUP_REMOVED lines=43> */
.L_x_439:
[----:B------:R-:W-:Y:S05]  /*25fc0*/  BSYNC.RECONVERGENT B0 ;  /* 0x0000000000007941 */ /* 0x000fea0003800200 */
.L_x_438:
        /* <DEDUP_REMOVED lines=43> */
.L_x_441:
[----:B------:R-:W-:Y:S05]  /*26280*/  BSYNC.RECONVERGENT B0 ;  /* 0x0000000000007941 */ /* 0x000fea0003800200 */
.L_x_440:
        /* <DEDUP_REMOVED lines=43> */
.L_x_443:
[----:B------:R-:W-:Y:S05]  /*26540*/  BSYNC.RECONVERGENT B0 ;  /* 0x0000000000007941 */ /* 0x000fea0003800200 */
.L_x_442:
        /* <DEDUP_REMOVED lines=43> */
.L_x_445:
[----:B------:R-:W-:Y:S05]  /*26800*/  BSYNC.RECONVERGENT B0 ;  /* 0x0000000000007941 */ /* 0x000fea0003800200 */
.L_x_444:
        /* <DEDUP_REMOVED lines=43> */
.L_x_447:
[----:B------:R-:W-:Y:S05]  /*26ac0*/  BSYNC.RECONVERGENT B0 ;  /* 0x0000000000007941 */ /* 0x000fea0003800200 */
.L_x_446:
        /* <DEDUP_REMOVED lines=43> */
.L_x_449:
[----:B------:R-:W-:Y:S05]  /*26d80*/  BSYNC.RECONVERGENT B0 ;  /* 0x0000000000007941 */ /* 0x000fea0003800200 */
.L_x_448:
        /* <DEDUP_REMOVED lines=43> */
.L_x_451:
[----:B------:R-:W-:Y:S05]  /*27040*/  BSYNC.RECONVERGENT B0 ;  /* 0x0000000000007941 */ /* 0x000fea0003800200 */
.L_x_450:
        /* <DEDUP_REMOVED lines=43> */
.L_x_453:
[----:B------:R-:W-:Y:S05]  /*27300*/  BSYNC.RECONVERGENT B0 ;  /* 0x0000000000007941 */ /* 0x000fea0003800200 */
.L_x_452:
        /* <DEDUP_REMOVED lines=43> */
.L_x_455:
[----:B------:R-:W-:Y:S05]  /*275c0*/  BSYNC.RECONVERGENT B0 ;  /* 0x0000000000007941 */ /* 0x000fea0003800200 */
.L_x_454:
        /* <DEDUP_REMOVED lines=43> */
.L_x_457:
[----:B------:R-:W-:Y:S05]  /*27880*/  BSYNC.RECONVERGENT B0 ;  /* 0x0000000000007941 */ /* 0x000fea0003800200 */
.L_x_456:
        /* <DEDUP_REMOVED lines=43> */
.L_x_459:
[----:B------:R-:W-:Y:S05]  /*27b40*/  BSYNC.RECONVERGENT B0 ;  /* 0x0000000000007941 */ /* 0x000fea0003800200 */
.L_x_458:
        /* <DEDUP_REMOVED lines=43> */
.L_x_461:
[----:B------:R-:W-:Y:S05]  /*27e00*/  BSYNC.RECONVERGENT B0 ;  /* 0x0000000000007941 */ /* 0x000fea0003800200 */
.L_x_460:
        /* <DEDUP_REMOVED lines=43> */
.L_x_463:
[----:B------:R-:W-:Y:S05]  /*280c0*/  BSYNC.RECONVERGENT B0 ;  /* 0x0000000000007941 */ /* 0x000fea0003800200 */
.L_x_462:
        /* <DEDUP_REMOVED lines=43> */
.L_x_465:
[----:B------:R-:W-:Y:S05]  /*28380*/  BSYNC.RECONVERGENT B0 ;  /* 0x0000000000007941 */ /* 0x000fea0003800200 */
.L_x_464:
        /* <DEDUP_REMOVED lines=43> */
.L_x_467:
[----:B------:R-:W-:Y:S05]  /*28640*/  BSYNC.RECONVERGENT B0 ;  /* 0x0000000000007941 */ /* 0x000fea0003800200 */
.L_x_466:
        /* <DEDUP_REMOVED lines=43> */
.L_x_469:
[----:B------:R-:W-:Y:S05]  /*28900*/  BSYNC.RECONVERGENT B0 ;  /* 0x0000000000007941 */ /* 0x000fea0003800200 */
.L_x_468:
        /* <DEDUP_REMOVED lines=43> */
.L_x_471:
[----:B------:R-:W-:Y:S05]  /*28bc0*/  BSYNC.RECONVERGENT B0 ;  /* 0x0000000000007941 */ /* 0x000fea0003800200 */
.L_x_470:
        /* <DEDUP_REMOVED lines=43> */
.L_x_473:
[----:B------:R-:W-:Y:S05]  /*28e80*/  BSYNC.RECONVERGENT B0 ;  /* 0x0000000000007941 */ /* 0x000fea0003800200 */
.L_x_472:
        /* <DEDUP_REMOVED lines=43> */
.L_x_475:
[----:B------:R-:W-:Y:S05]  /*29140*/  BSYNC.RECONVERGENT B0 ;  /* 0x0000000000007941 */ /* 0x000fea0003800200 */
.L_x_474:
        /* <DEDUP_REMOVED lines=43> */
.L_x_477:
[----:B------:R-:W-:Y:S05]  /*29400*/  BSYNC.RECONVERGENT B0 ;  /* 0x0000000000007941 */ /* 0x000fea0003800200 */
.L_x_476:
        /* <DEDUP_REMOVED lines=43> */
.L_x_479:
[----:B------:R-:W-:Y:S05]  /*296c0*/  BSYNC.RECONVERGENT B0 ;  /* 0x0000000000007941 */ /* 0x000fea0003800200 */
.L_x_478:
        /* <DEDUP_REMOVED lines=43> */
.L_x_481:
[----:B------:R-:W-:Y:S05]  /*29980*/  BSYNC.RECONVERGENT B0 ;  /* 0x0000000000007941 */ /* 0x000fea0003800200 */
.L_x_480:
        /* <DEDUP_REMOVED lines=43> */
.L_x_483:
[----:B------:R-:W-:Y:S05]  /*29c40*/  BSYNC.RECONVERGENT B0 ;  /* 0x0000000000007941 */ /* 0x000fea0003800200 */
.L_x_482:
        /* <DEDUP_REMOVED lines=43> */
.L_x_485:
[----:B------:R-:W-:Y:S05]  /*29f00*/  BSYNC.RECONVERGENT B0 ;  /* 0x0000000000007941 */ /* 0x000fea0003800200 */
.L_x_484:
        /* <DEDUP_REMOVED lines=43> */
.L_x_487:
[----:B------:R-:W-:Y:S05]  /*2a1c0*/  BSYNC.RECONVERGENT B0 ;  /* 0x0000000000007941 */ /* 0x000fea0003800200 */
.L_x_486:
        /* <DEDUP_REMOVED lines=43> */
.L_x_489:
[----:B------:R-:W-:Y:S05]  /*2a480*/  BSYNC.RECONVERGENT B0 ;  /* 0x0000000000007941 */ /* 0x000fea0003800200 */
.L_x_488:
        /* <DEDUP_REMOVED lines=43> */
.L_x_491:
[----:B------:R-:W-:Y:S05]  /*2a740*/  BSYNC.RECONVERGENT B0 ;  /* 0x0000000000007941 */ /* 0x000fea0003800200 */
.L_x_490:
        /* <DEDUP_REMOVED lines=43> */
.L_x_493:
[----:B------:R-:W-:Y:S05]  /*2aa00*/  BSYNC.RECONVERGENT B0 ;  /* 0x0000000000007941 */ /* 0x000fea0003800200 */
.L_x_492:
        /* <DEDUP_REMOVED lines=43> */
.L_x_495:
[----:B------:R-:W-:Y:S05]  /*2acc0*/  BSYNC.RECONVERGENT B0 ;  /* 0x0000000000007941 */ /* 0x000fea0003800200 */
.L_x_494:
        /* <DEDUP_REMOVED lines=43> */
.L_x_497:
[----:B------:R-:W-:Y:S05]  /*2af80*/  BSYNC.RECONVERGENT B0 ;  /* 0x0000000000007941 */ /* 0x000fea0003800200 */
.L_x_496:
        /* <DEDUP_REMOVED lines=43> */
.L_x_499:
[----:B------:R-:W-:Y:S05]  /*2b240*/  BSYNC.RECONVERGENT B0 ;  /* 0x0000000000007941 */ /* 0x000fea0003800200 */
.L_x_498:
        /* <DEDUP_REMOVED lines=43> */
.L_x_501:
[----:B------:R-:W-:Y:S05]  /*2b500*/  BSYNC.RECONVERGENT B0 ;  /* 0x0000000000007941 */ /* 0x000fea0003800200 */
.L_x_500:
        /* <DEDUP_REMOVED lines=43> */
.L_x_503:
[----:B------:R-:W-:Y:S05]  /*2b7c0*/  BSYNC.RECONVERGENT B0 ;  /* 0x0000000000007941 */ /* 0x000fea0003800200 */
.L_x_502:
        /* <DEDUP_REMOVED lines=43> */
.L_x_505:
[----:B------:R-:W-:Y:S05]  /*2ba80*/  BSYNC.RECONVERGENT B0 ;  /* 0x0000000000007941 */ /* 0x000fea0003800200 */
.L_x_504:
        /* <DEDUP_REMOVED lines=43> */
.L_x_507:
[----:B------:R-:W-:Y:S05]  /*2bd40*/  BSYNC.RECONVERGENT B0 ;  /* 0x0000000000007941 */ /* 0x000fea0003800200 */
.L_x_506:
        /* <DEDUP_REMOVED lines=43> */
.L_x_509:
[----:B------:R-:W-:Y:S05]  /*2c000*/  BSYNC.RECONVERGENT B0 ;  /* 0x0000000000007941 */ /* 0x000fea0003800200 */
.L_x_508:
        /* <DEDUP_REMOVED lines=43> */
.L_x_511:
[----:B------:R-:W-:Y:S05]  /*2c2c0*/  BSYNC.RECONVERGENT B0 ;  /* 0x0000000000007941 */ /* 0x000fea0003800200 */
.L_x_510:
        /* <DEDUP_REMOVED lines=43> */
.L_x_513:
[----:B------:R-:W-:Y:S05]  /*2c580*/  BSYNC.RECONVERGENT B0 ;  /* 0x0000000000007941 */ /* 0x000fea0003800200 */
.L_x_512:
        /* <DEDUP_REMOVED lines=43> */
.L_x_515:
[----:B------:R-:W-:Y:S05]  /*2c840*/  BSYNC.RECONVERGENT B0 ;  /* 0x0000000000007941 */ /* 0x000fea0003800200 */
.L_x_514:
        /* <DEDUP_REMOVED lines=43> */
.L_x_517:
[----:B------:R-:W-:Y:S05]  /*2cb00*/  BSYNC.RECONVERGENT B0 ;  /* 0x0000000000007941 */ /* 0x000fea0003800200 */
.L_x_516:
        /* <DEDUP_REMOVED lines=43> */
.L_x_519:
[----:B------:R-:W-:Y:S05]  /*2cdc0*/  BSYNC.RECONVERGENT B0 ;  /* 0x0000000000007941 */ /* 0x000fea0003800200 */
.L_x_518:
        /* <DEDUP_REMOVED lines=43> */
.L_x_521:
[----:B------:R-:W-:Y:S05]  /*2d080*/  BSYNC.RECONVERGENT B0 ;  /* 0x0000000000007941 */ /* 0x000fea0003800200 */
.L_x_520:
        /* <DEDUP_REMOVED lines=43> */
.L_x_523:
[----:B------:R-:W-:Y:S05]  /*2d340*/  BSYNC.RECONVERGENT B0 ;  /* 0x0000000000007941 */ /* 0x000fea0003800200 */
.L_x_522:
        /* <DEDUP_REMOVED lines=43> */
.L_x_525:
[----:B------:R-:W-:Y:S05]  /*2d600*/  BSYNC.RECONVERGENT B0 ;  /* 0x0000000000007941 */ /* 0x000fea0003800200 */
.L_x_524:
        /* <DEDUP_REMOVED lines=43> */
.L_x_527:
[----:B------:R-:W-:Y:S05]  /*2d8c0*/  BSYNC.RECONVERGENT B0 ;  /* 0x0000000000007941 */ /* 0x000fea0003800200 */
.L_x_526:
        /* <DEDUP_REMOVED lines=43> */
.L_x_529:
[----:B------:R-:W-:Y:S05]  /*2db80*/  BSYNC.RECONVERGENT B0 ;  /* 0x0000000000007941 */ /* 0x000fea0003800200 */
.L_x_528:
        /* <DEDUP_REMOVED lines=43> */
.L_x_531:
[----:B------:R-:W-:Y:S05]  /*2de40*/  BSYNC.RECONVERGENT B0 ;  /* 0x0000000000007941 */ /* 0x000fea0003800200 */
.L_x_530:
        /* <DEDUP_REMOVED lines=43> */
.L_x_533:
[----:B------:R-:W-:Y:S05]  /*2e100*/  BSYNC.RECONVERGENT B0 ;  /* 0x0000000000007941 */ /* 0x000fea0003800200 */
.L_x_532:
        /* <DEDUP_REMOVED lines=43> */
.L_x_535:
[----:B------:R-:W-:Y:S05]  /*2e3c0*/  BSYNC.RECONVERGENT B0 ;  /* 0x0000000000007941 */ /* 0x000fea0003800200 */
.L_x_534:
        /* <DEDUP_REMOVED lines=43> */
.L_x_537:
[----:B------:R-:W-:Y:S05]  /*2e680*/  BSYNC.RECONVERGENT B0 ;  /* 0x0000000000007941 */ /* 0x000fea0003800200 */
.L_x_536:
        /* <DEDUP_REMOVED lines=43> */
.L_x_539:
[----:B------:R-:W-:Y:S05]  /*2e940*/  BSYNC.RECONVERGENT B0 ;  /* 0x0000000000007941 */ /* 0x000fea0003800200 */
.L_x_538:
        /* <DEDUP_REMOVED lines=43> */
.L_x_541:
[----:B------:R-:W-:Y:S05]  /*2ec00*/  BSYNC.RECONVERGENT B0 ;  /* 0x0000000000007941 */ /* 0x000fea0003800200 */
.L_x_540:
        /* <DEDUP_REMOVED lines=43> */
.L_x_543:
[----:B------:R-:W-:Y:S05]  /*2eec0*/  BSYNC.RECONVERGENT B0 ;  /* 0x0000000000007941 */ /* 0x000fea0003800200 */
.L_x_542:
        /* <DEDUP_REMOVED lines=43> */
.L_x_545:
[----:B------:R-:W-:Y:S05]  /*2f180*/  BSYNC.RECONVERGENT B0 ;  /* 0x0000000000007941 */ /* 0x000fea0003800200 */
.L_x_544:
        /* <DEDUP_REMOVED lines=43> */
.L_x_547:
[----:B------:R-:W-:Y:S05]  /*2f440*/  BSYNC.RECONVERGENT B0 ;  /* 0x0000000000007941 */ /* 0x000fea0003800200 */
.L_x_546:
        /* <DEDUP_REMOVED lines=43> */
.L_x_549:
[----:B------:R-:W-:Y:S05]  /*2f700*/  BSYNC.RECONVERGENT B0 ;  /* 0x0000000000007941 */ /* 0x000fea0003800200 */
.L_x_548:
        /* <DEDUP_REMOVED lines=43> */
.L_x_551:
[----:B------:R-:W-:Y:S05]  /*2f9c0*/  BSYNC.RECONVERGENT B0 ;  /* 0x0000000000007941 */ /* 0x000fea0003800200 */
.L_x_550:
        /* <DEDUP_REMOVED lines=43> */
.L_x_553:
[----:B------:R-:W-:Y:S05]  /*2fc80*/  BSYNC.RECONVERGENT B0 ;  /* 0x0000000000007941 */ /* 0x000fea0003800200 */
.L_x_552:
        /* <DEDUP_REMOVED lines=43> */
.L_x_555:
[----:B------:R-:W-:Y:S05]  /*2ff40*/  BSYNC.RECONVERGENT B0 ;  /* 0x0000000000007941 */ /* 0x000fea0003800200 */
.L_x_554:
        /* <DEDUP_REMOVED lines=43> */
.L_x_557:
[----:B------:R-:W-:Y:S05]  /*30200*/  BSYNC.RECONVERGENT B0 ;  /* 0x0000000000007941 */ /* 0x000fea0003800200 */
.L_x_556:
        /* <DEDUP_REMOVED lines=43> */
.L_x_559:
[----:B------:R-:W-:Y:S05]  /*304c0*/  BSYNC.RECONVERGENT B0 ;  /* 0x0000000000007941 */ /* 0x000fea0003800200 */
.L_x_558:
        /* <DEDUP_REMOVED lines=43> */
.L_x_561:
[----:B------:R-:W-:Y:S05]  /*30780*/  BSYNC.RECONVERGENT B0 ;  /* 0x0000000000007941 */ /* 0x000fea0003800200 */
.L_x_560:
        /* <DEDUP_REMOVED lines=43> */
.L_x_563:
[----:B------:R-:W-:Y:S05]  /*30a40*/  BSYNC.RECONVERGENT B0 ;  /* 0x0000000000007941 */ /* 0x000fea0003800200 */
.L_x_562:
        /* <DEDUP_REMOVED lines=43> */
.L_x_565:
[----:B------:R-:W-:Y:S05]  /*30d00*/  BSYNC.RECONVERGENT B0 ;  /* 0x0000000000007941 */ /* 0x000fea0003800200 */
.L_x_564:
        /* <DEDUP_REMOVED lines=43> */
.L_x_567:
[----:B------:R-:W-:Y:S05]  /*30fc0*/  BSYNC.RECONVERGENT B0 ;  /* 0x0000000000007941 */ /* 0x000fea0003800200 */
.L_x_566:
        /* <DEDUP_REMOVED lines=43> */
.L_x_569:
[----:B------:R-:W-:Y:S05]  /*31280*/  BSYNC.RECONVERGENT B0 ;  /* 0x0000000000007941 */ /* 0x000fea0003800200 */
.L_x_568:
        /* <DEDUP_REMOVED lines=43> */
.L_x_571:
[----:B------:R-:W-:Y:S05]  /*31540*/  BSYNC.RECONVERGENT B0 ;  /* 0x0000000000007941 */ /* 0x000fea0003800200 */
.L_x_570:
        /* <DEDUP_REMOVED lines=43> */
.L_x_573:
[----:B------:R-:W-:Y:S05]  /*31800*/  BSYNC.RECONVERGENT B0 ;  /* 0x0000000000007941 */ /* 0x000fea0003800200 */
.L_x_572:
        /* <DEDUP_REMOVED lines=43> */
.L_x_575:
[----:B------:R-:W-:Y:S05]  /*31ac0*/  BSYNC.RECONVERGENT B0 ;  /* 0x0000000000007941 */ /* 0x000fea0003800200 */
.L_x_574:
        /* <DEDUP_REMOVED lines=43> */
.L_x_577:
[----:B------:R-:W-:Y:S05]  /*31d80*/  BSYNC.RECONVERGENT B0 ;  /* 0x0000000000007941 */ /* 0x000fea0003800200 */
.L_x_576:
        /* <DEDUP_REMOVED lines=43> */
.L_x_579:
[----:B------:R-:W-:Y:S05]  /*32040*/  BSYNC.RECONVERGENT B0 ;  /* 0x0000000000007941 */ /* 0x000fea0003800200 */
.L_x_578:
        /* <DEDUP_REMOVED lines=43> */
.L_x_581:
[----:B------:R-:W-:Y:S05]  /*32300*/  BSYNC.RECONVERGENT B0 ;  /* 0x0000000000007941 */ /* 0x000fea0003800200 */
.L_x_580:
        /* <DEDUP_REMOVED lines=43> */
.L_x_583:
[----:B------:R-:W-:Y:S05]  /*325c0*/  BSYNC.RECONVERGENT B0 ;  /* 0x0000000000007941 */ /* 0x000fea0003800200 */
.L_x_582:
        /* <DEDUP_REMOVED lines=43> */
.L_x_585:
[----:B------:R-:W-:Y:S05]  /*32880*/  BSYNC.RECONVERGENT B0 ;  /* 0x0000000000007941 */ /* 0x000fea0003800200 */
.L_x_584:
        /* <DEDUP_REMOVED lines=43> */
.L_x_587:
[----:B------:R-:W-:Y:S05]  /*32b40*/  BSYNC.RECONVERGENT B0 ;  /* 0x0000000000007941 */ /* 0x000fea0003800200 */
.L_x_586:
        /* <DEDUP_REMOVED lines=43> */
.L_x_589:
[----:B------:R-:W-:Y:S05]  /*32e00*/  BSYNC.RECONVERGENT B0 ;  /* 0x0000000000007941 */ /* 0x000fea0003800200 */
.L_x_588:
        /* <DEDUP_REMOVED lines=43> */
.L_x_591:
[----:B------:R-:W-:Y:S05]  /*330c0*/  BSYNC.RECONVERGENT B0 ;  /* 0x0000000000007941 */ /* 0x000fea0003800200 */
.L_x_590:
        /* <DEDUP_REMOVED lines=43> */
.L_x_593:
[----:B------:R-:W-:Y:S05]  /*33380*/  BSYNC.RECONVERGENT B0 ;  /* 0x0000000000007941 */ /* 0x000fea0003800200 */
.L_x_592:
        /* <DEDUP_REMOVED lines=43> */
.L_x_595:
[----:B------:R-:W-:Y:S05]  /*33640*/  BSYNC.RECONVERGENT B0 ;  /* 0x0000000000007941 */ /* 0x000fea0003800200 */
.L_x_594:
        /* <DEDUP_REMOVED lines=43> */
.L_x_597:
[----:B------:R-:W-:Y:S05]  /*33900*/  BSYNC.RECONVERGENT B0 ;  /* 0x0000000000007941 */ /* 0x000fea0003800200 */
.L_x_596:
        /* <DEDUP_REMOVED lines=43> */
.L_x_599:
[----:B------:R-:W-:Y:S05]  /*33bc0*/  BSYNC.RECONVERGENT B0 ;  /* 0x0000000000007941 */ /* 0x000fea0003800200 */
.L_x_598:
        /* <DEDUP_REMOVED lines=43> */
.L_x_601:
[----:B------:R-:W-:Y:S05]  /*33e80*/  BSYNC.RECONVERGENT B0 ;  /* 0x0000000000007941 */ /* 0x000fea0003800200 */
.L_x_600:
        /* <DEDUP_REMOVED lines=43> */
.L_x_603:
[----:B------:R-:W-:Y:S05]  /*34140*/  BSYNC.RECONVERGENT B0 ;  /* 0x0000000000007941 */ /* 0x000fea0003800200 */
.L_x_602:
        /* <DEDUP_REMOVED lines=43> */
.L_x_605:
[----:B------:R-:W-:Y:S05]  /*34400*/  BSYNC.RECONVERGENT B0 ;  /* 0x0000000000007941 */ /* 0x000fea0003800200 */
.L_x_604:
        /* <DEDUP_REMOVED lines=43> */
.L_x_607:
[----:B------:R-:W-:Y:S05]  /*346c0*/  BSYNC.RECONVERGENT B0 ;  /* 0x0000000000007941 */ /* 0x000fea0003800200 */
.L_x_606:
        /* <DEDUP_REMOVED lines=43> */
.L_x_609:
[----:B------:R-:W-:Y:S05]  /*34980*/  BSYNC.RECONVERGENT B0 ;  /* 0x0000000000007941 */ /* 0x000fea0003800200 */
.L_x_608:
        /* <DEDUP_REMOVED lines=43> */
.L_x_611:
[----:B------:R-:W-:Y:S05]  /*34c40*/  BSYNC.RECONVERGENT B0 ;  /* 0x0000000000007941 */ /* 0x000fea0003800200 */
.L_x_610:
        /* <DEDUP_REMOVED lines=43> */
.L_x_613:
[----:B------:R-:W-:Y:S05]  /*34f00*/  BSYNC.RECONVERGENT B0 ;  /* 0x0000000000007941 */ /* 0x000fea0003800200 */
.L_x_612:
        /* <DEDUP_REMOVED lines=43> */
.L_x_615:
[----:B------:R-:W-:Y:S05]  /*351c0*/  BSYNC.RECONVERGENT B0 ;  /* 0x0000000000007941 */ /* 0x000fea0003800200 */
.L_x_614:
        /* <DEDUP_REMOVED lines=43> */
.L_x_617:
[----:B------:R-:W-:Y:S05]  /*35480*/  BSYNC.RECONVERGENT B0 ;  /* 0x0000000000007941 */ /* 0x000fea0003800200 */
.L_x_616:
        /* <DEDUP_REMOVED lines=43> */
.L_x_619:
[----:B------:R-:W-:Y:S05]  /*35740*/  BSYNC.RECONVERGENT B0 ;  /* 0x0000000000007941 */ /* 0x000fea0003800200 */
.L_x_618:
        /* <DEDUP_REMOVED lines=43> */
.L_x_621:
[----:B------:R-:W-:Y:S05]  /*35a00*/  BSYNC.RECONVERGENT B0 ;  /* 0x0000000000007941 */ /* 0x000fea0003800200 */
.L_x_620:
        /* <DEDUP_REMOVED lines=43> */
.L_x_623:
[----:B------:R-:W-:Y:S05]  /*35cc0*/  BSYNC.RECONVERGENT B0 ;  /* 0x0000000000007941 */ /* 0x000fea0003800200 */
.L_x_622:
        /* <DEDUP_REMOVED lines=43> */
.L_x_625:
[----:B------:R-:W-:Y:S05]  /*35f80*/  BSYNC.RECONVERGENT B0 ;  /* 0x0000000000007941 */ /* 0x000fea0003800200 */
.L_x_624:
        /* <DEDUP_REMOVED lines=43> */
.L_x_627:
[----:B------:R-:W-:Y:S05]  /*36240*/  BSYNC.RECONVERGENT B0 ;  /* 0x0000000000007941 */ /* 0x000fea0003800200 */
.L_x_626:
        /* <DEDUP_REMOVED lines=43> */
.L_x_629:
[----:B------:R-:W-:Y:S05]  /*36500*/  BSYNC.RECONVERGENT B0 ;  /* 0x0000000000007941 */ /* 0x000fea0003800200 */
.L_x_628:
        /* <DEDUP_REMOVED lines=43> */
.L_x_631:
[----:B------:R-:W-:Y:S05]  /*367c0*/  BSYNC.RECONVERGENT B0 ;  /* 0x0000000000007941 */ /* 0x000fea0003800200 */
.L_x_630:
        /* <DEDUP_REMOVED lines=43> */
.L_x_633:
[----:B------:R-:W-:Y:S05]  /*36a80*/  BSYNC.RECONVERGENT B0 ;  /* 0x0000000000007941 */ /* 0x000fea0003800200 */
.L_x_632:
        /* <DEDUP_REMOVED lines=43> */
.L_x_635:
[----:B------:R-:W-:Y:S05]  /*36d40*/  BSYNC.RECONVERGENT B0 ;  /* 0x0000000000007941 */ /* 0x000fea0003800200 */
.L_x_634:
        /* <DEDUP_REMOVED lines=43> */
.L_x_637:
[----:B------:R-:W-:Y:S05]  /*37000*/  BSYNC.RECONVERGENT B0 ;  /* 0x0000000000007941 */ /* 0x000fea0003800200 */
.L_x_636:
        /* <DEDUP_REMOVED lines=43> */
.L_x_639:
[----:B------:R-:W-:Y:S05]  /*372c0*/  BSYNC.RECONVERGENT B0 ;  /* 0x0000000000007941 */ /* 0x000fea0003800200 */
.L_x_638:
        /* <DEDUP_REMOVED lines=43> */
.L_x_641:
[----:B------:R-:W-:Y:S05]  /*37580*/  BSYNC.RECONVERGENT B0 ;  /* 0x0000000000007941 */ /* 0x000fea0003800200 */
.L_x_640:
        /* <DEDUP_REMOVED lines=43> */
.L_x_643:
[----:B------:R-:W-:Y:S05]  /*37840*/  BSYNC.RECONVERGENT B0 ;  /* 0x0000000000007941 */ /* 0x000fea0003800200 */
.L_x_642:
        /* <DEDUP_REMOVED lines=43> */
.L_x_645:
[----:B------:R-:W-:Y:S05]  /*37b00*/  BSYNC.RECONVERGENT B0 ;  /* 0x0000000000007941 */ /* 0x000fea0003800200 */
.L_x_644:
        /* <DEDUP_REMOVED lines=43> */
.L_x_647:
[----:B------:R-:W-:Y:S05]  /*37dc0*/  BSYNC.RECONVERGENT B0 ;  /* 0x0000000000007941 */ /* 0x000fea0003800200 */
.L_x_646:
        /* <DEDUP_REMOVED lines=43> */
.L_x_649:
[----:B------:R-:W-:Y:S05]  /*38080*/  BSYNC.RECONVERGENT B0 ;  /* 0x0000000000007941 */ /* 0x000fea0003800200 */
.L_x_648:
        /* <DEDUP_REMOVED lines=43> */
.L_x_651:
[----:B------:R-:W-:Y:S05]  /*38340*/  BSYNC.RECONVERGENT B0 ;  /* 0x0000000000007941 */ /* 0x000fea0003800200 */
.L_x_650:
        /* <DEDUP_REMOVED lines=43> */
.L_x_653:
[----:B------:R-:W-:Y:S05]  /*38600*/  BSYNC.RECONVERGENT B0 ;  /* 0x0000000000007941 */ /* 0x000fea0003800200 */
.L_x_652:
        /* <DEDUP_REMOVED lines=43> */
.L_x_655:
[----:B------:R-:W-:Y:S05]  /*388c0*/  BSYNC.RECONVERGENT B0 ;  /* 0x0000000000007941 */ /* 0x000fea0003800200 */
.L_x_654:
        /* <DEDUP_REMOVED lines=43> */
.L_x_657:
[----:B------:R-:W-:Y:S05]  /*38b80*/  BSYNC.RECONVERGENT B0 ;  /* 0x0000000000007941 */ /* 0x000fea0003800200 */
.L_x_656:
        /* <DEDUP_REMOVED lines=43> */
.L_x_659:
[----:B------:R-:W-:Y:S05]  /*38e40*/  BSYNC.RECONVERGENT B0 ;  /* 0x0000000000007941 */ /* 0x000fea0003800200 */
.L_x_658:
        /* <DEDUP_REMOVED lines=43> */
.L_x_661:
[----:B------:R-:W-:Y:S05]  /*39100*/  BSYNC.RECONVERGENT B0 ;  /* 0x0000000000007941 */ /* 0x000fea0003800200 */
.L_x_660:
        /* <DEDUP_REMOVED lines=43> */
.L_x_663:
[----:B------:R-:W-:Y:S05]  /*393c0*/  BSYNC.RECONVERGENT B0 ;  /* 0x0000000000007941 */ /* 0x000fea0003800200 */
.L_x_662:
        /* <DEDUP_REMOVED lines=43> */
.L_x_665:
[----:B------:R-:W-:Y:S05]  /*39680*/  BSYNC.RECONVERGENT B0 ;  /* 0x0000000000007941 */ /* 0x000fea0003800200 */
.L_x_664:
        /* <DEDUP_REMOVED lines=43> */
.L_x_667:
[----:B------:R-:W-:Y:S05]  /*39940*/  BSYNC.RECONVERGENT B0 ;  /* 0x0000000000007941 */ /* 0x000fea0003800200 */
.L_x_666:
        /* <DEDUP_REMOVED lines=43> */
.L_x_669:
[----:B------:R-:W-:Y:S05]  /*39c00*/  BSYNC.RECONVERGENT B0 ;  /* 0x0000000000007941 */ /* 0x000fea0003800200 */
.L_x_668:
        /* <DEDUP_REMOVED lines=43> */
.L_x_671:
[----:B------:R-:W-:Y:S05]  /*39ec0*/  BSYNC.RECONVERGENT B0 ;  /* 0x0000000000007941 */ /* 0x000fea0003800200 */
.L_x_670:
        /* <DEDUP_REMOVED lines=43> */
.L_x_673:
[----:B------:R-:W-:Y:S05]  /*3a180*/  BSYNC.RECONVERGENT B0 ;  /* 0x0000000000007941 */ /* 0x000fea0003800200 */
.L_x_672:
        /* <DEDUP_REMOVED lines=43> */
.L_x_675:
[----:B------:R-:W-:Y:S05]  /*3a440*/  BSYNC.RECONVERGENT B0 ;  /* 0x0000000000007941 */ /* 0x000fea0003800200 */
.L_x_674:
        /* <DEDUP_REMOVED lines=43> */
.L_x_677:
[----:B------:R-:W-:Y:S05]  /*3a700*/  BSYNC.RECONVERGENT B0 ;  /* 0x0000000000007941 */ /* 0x000fea0003800200 */
.L_x_676:
        /* <DEDUP_REMOVED lines=43> */
.L_x_679:
[----:B------:R-:W-:Y:S05]  /*3a9c0*/  BSYNC.RECONVERGENT B0 ;  /* 0x0000000000007941 */ /* 0x000fea0003800200 */
.L_x_678:
        /* <DEDUP_REMOVED lines=43> */
.L_x_681:
[----:B------:R-:W-:Y:S05]  /*3ac80*/  BSYNC.RECONVERGENT B0 ;  /* 0x0000000000007941 */ /* 0x000fea0003800200 */
.L_x_680:
        /* <DEDUP_REMOVED lines=43> */
.L_x_683:
[----:B------:R-:W-:Y:S05]  /*3af40*/  BSYNC.RECONVERGENT B0 ;  /* 0x0000000000007941 */ /* 0x000fea0003800200 */
.L_x_682:
        /* <DEDUP_REMOVED lines=43> */
.L_x_685:
[----:B------:R-:W-:Y:S05]  /*3b200*/  BSYNC.RECONVERGENT B0 ;  /* 0x0000000000007941 */ /* 0x000fea0003800200 */
.L_x_684:
        /* <DEDUP_REMOVED lines=43> */
.L_x_687:
[----:B------:R-:W-:Y:S05]  /*3b4c0*/  BSYNC.RECONVERGENT B0 ;  /* 0x0000000000007941 */ /* 0x000fea0003800200 */
.L_x_686:
        /* <DEDUP_REMOVED lines=43> */
.L_x_689:
[----:B------:R-:W-:Y:S05]  /*3b780*/  BSYNC.RECONVERGENT B0 ;  /* 0x0000000000007941 */ /* 0x000fea0003800200 */
.L_x_688:
        /* <DEDUP_REMOVED lines=43> */
.L_x_691:
[----:B------:R-:W-:Y:S05]  /*3ba40*/  BSYNC.RECONVERGENT B0 ;  /* 0x0000000000007941 */ /* 0x000fea0003800200 */
.L_x_690:
        /* <DEDUP_REMOVED lines=43> */
.L_x_693:
[----:B------:R-:W-:Y:S05]  /*3bd00*/  BSYNC.RECONVERGENT B0 ;  /* 0x0000000000007941 */ /* 0x000fea0003800200 */
.L_x_692:
        /* <DEDUP_REMOVED lines=43> */
.L_x_695:
[----:B------:R-:W-:Y:S05]  /*3bfc0*/  BSYNC.RECONVERGENT B0 ;  /* 0x0000000000007941 */ /* 0x000fea0003800200 */
.L_x_694:
        /* <DEDUP_REMOVED lines=43> */
.L_x_697:
[----:B------:R-:W-:Y:S05]  /*3c280*/  BSYNC.RECONVERGENT B0 ;  /* 0x0000000000007941 */ /* 0x000fea0003800200 */
.L_x_696:
        /* <DEDUP_REMOVED lines=43> */
.L_x_699:
[----:B------:R-:W-:Y:S05]  /*3c540*/  BSYNC.RECONVERGENT B0 ;  /* 0x0000000000007941 */ /* 0x000fea0003800200 */
.L_x_698:
        /* <DEDUP_REMOVED lines=43> */
.L_x_701:
[----:B------:R-:W-:Y:S05]  /*3c800*/  BSYNC.RECONVERGENT B0 ;  /* 0x0000000000007941 */ /* 0x000fea0003800200 */
.L_x_700:
        /* <DEDUP_REMOVED lines=43> */
.L_x_703:
[----:B------:R-:W-:Y:S05]  /*3cac0*/  BSYNC.RECONVERGENT B0 ;  /* 0x0000000000007941 */ /* 0x000fea0003800200 */
.L_x_702:
        /* <DEDUP_REMOVED lines=43> */
.L_x_705:
[----:B------:R-:W-:Y:S05]  /*3cd80*/  BSYNC.RECONVERGENT B0 ;  /* 0x0000000000007941 */ /* 0x000fea0003800200 */
.L_x_704:
        /* <DEDUP_REMOVED lines=43> */
.L_x_707:
[----:B------:R-:W-:Y:S05]  /*3d040*/  BSYNC.RECONVERGENT B0 ;  /* 0x0000000000007941 */ /* 0x000fea0003800200 */
.L_x_706:
        /* <DEDUP_REMOVED lines=43> */
.L_x_709:
[----:B------:R-:W-:Y:S05]  /*3d300*/  BSYNC.RECONVERGENT B0 ;  /* 0x0000000000007941 */ /* 0x000fea0003800200 */
.L_x_708:
        /* <DEDUP_REMOVED lines=43> */
.L_x_711:
[----:B------:R-:W-:Y:S05]  /*3d5c0*/  BSYNC.RECONVERGENT B0 ;  /* 0x0000000000007941 */ /* 0x000fea0003800200 */
.L_x_710:
        /* <DEDUP_REMOVED lines=43> */
.L_x_713:
[----:B------:R-:W-:Y:S05]  /*3d880*/  BSYNC.RECONVERGENT B0 ;  /* 0x0000000000007941 */ /* 0x000fea0003800200 */
.L_x_712:
        /* <DEDUP_REMOVED lines=43> */
.L_x_715:
[----:B------:R-:W-:Y:S05]  /*3db40*/  BSYNC.RECONVERGENT B0 ;  /* 0x0000000000007941 */ /* 0x000fea0003800200 */
.L_x_714:
        /* <DEDUP_REMOVED lines=43> */
.L_x_717:
[----:B------:R-:W-:Y:S05]  /*3de00*/  BSYNC.RECONVERGENT B0 ;  /* 0x0000000000007941 */ /* 0x000fea0003800200 */
.L_x_716:
        /* <DEDUP_REMOVED lines=43> */
.L_x_719:
[----:B------:R-:W-:Y:S05]  /*3e0c0*/  BSYNC.RECONVERGENT B0 ;  /* 0x0000000000007941 */ /* 0x000fea0003800200 */
.L_x_718:
        /* <DEDUP_REMOVED lines=43> */
.L_x_721:
[----:B------:R-:W-:Y:S05]  /*3e380*/  BSYNC.RECONVERGENT B0 ;  /* 0x0000000000007941 */ /* 0x000fea0003800200 */
.L_x_720:
        /* <DEDUP_REMOVED lines=43> */
.L_x_723:
[----:B------:R-:W-:Y:S05]  /*3e640*/  BSYNC.RECONVERGENT B0 ;  /* 0x0000000000007941 */ /* 0x000fea0003800200 */
.L_x_722:
        /* <DEDUP_REMOVED lines=43> */
.L_x_725:
[----:B------:R-:W-:Y:S05]  /*3e900*/  BSYNC.RECONVERGENT B0 ;  /* 0x0000000000007941 */ /* 0x000fea0003800200 */
.L_x_724:
        /* <DEDUP_REMOVED lines=43> */
.L_x_727:
[----:B------:R-:W-:Y:S05]  /*3ebc0*/  BSYNC.RECONVERGENT B0 ;  /* 0x0000000000007941 */ /* 0x000fea0003800200 */
.L_x_726:
        /* <DEDUP_REMOVED lines=43> */
.L_x_729:
[----:B------:R-:W-:Y:S05]  /*3ee80*/  BSYNC.RECONVERGENT B0 ;  /* 0x0000000000007941 */ /* 0x000fea0003800200 */
.L_x_728:
        /* <DEDUP_REMOVED lines=43> */
.L_x_731:
[----:B------:R-:W-:Y:S05]  /*3f140*/  BSYNC.RECONVERGENT B0 ;  /* 0x0000000000007941 */ /* 0x000fea0003800200 */
.L_x_730:
        /* <DEDUP_REMOVED lines=43> */
.L_x_733:
[----:B------:R-:W-:Y:S05]  /*3f400*/  BSYNC.RECONVERGENT B0 ;  /* 0x0000000000007941 */ /* 0x000fea0003800200 */
.L_x_732:
        /* <DEDUP_REMOVED lines=43> */
.L_x_735:
[----:B------:R-:W-:Y:S05]  /*3f6c0*/  BSYNC.RECONVERGENT B0 ;  /* 0x0000000000007941 */ /* 0x000fea0003800200 */
.L_x_734:
        /* <DEDUP_REMOVED lines=43> */
.L_x_737:
[----:B------:R-:W-:Y:S05]  /*3f980*/  BSYNC.RECONVERGENT B0 ;  /* 0x0000000000007941 */ /* 0x000fea0003800200 */
.L_x_736:
        /* <DEDUP_REMOVED lines=43> */
.L_x_739:
[----:B------:R-:W-:Y:S05]  /*3fc40*/  BSYNC.RECONVERGENT B0 ;  /* 0x0000000000007941 */ /* 0x000fea0003800200 */
.L_x_738:
        /* <DEDUP_REMOVED lines=43> */
.L_x_741:
[----:B------:R-:W-:Y:S05]  /*3ff00*/  BSYNC.RECONVERGENT B0 ;  /* 0x0000000000007941 */ /* 0x000fea0003800200 */
.L_x_740:
        /* <DEDUP_REMOVED lines=43> */
.L_x_743:
[----:B------:R-:W-:Y:S05]  /*401c0*/  BSYNC.RECONVERGENT B0 ;  /* 0x0000000000007941 */ /* 0x000fea0003800200 */
.L_x_742:
        /* <DEDUP_REMOVED lines=43> */
.L_x_745:
[----:B------:R-:W-:Y:S05]  /*40480*/  BSYNC.RECONVERGENT B0 ;  /* 0x0000000000007941 */ /* 0x000fea0003800200 */
.L_x_744:
        /* <DEDUP_REMOVED lines=43> */
.L_x_747:
[----:B------:R-:W-:Y:S05]  /*40740*/  BSYNC.RECONVERGENT B0 ;  /* 0x0000000000007941 */ /* 0x000fea0003800200 */
.L_x_746:
        /* <DEDUP_REMOVED lines=43> */
.L_x_749:
[----:B------:R-:W-:Y:S05]  /*40a00*/  BSYNC.RECONVERGENT B0 ;  /* 0x0000000000007941 */ /* 0x000fea0003800200 */
.L_x_748:
        /* <DEDUP_REMOVED lines=43> */
.L_x_751:
[----:B------:R-:W-:Y:S05]  /*40cc0*/  BSYNC.RECONVERGENT B0 ;  /* 0x0000000000007941 */ /* 0x000fea0003800200 */
.L_x_750:
        /* <DEDUP_REMOVED lines=43> */
.L_x_753:
[----:B------:R-:W-:Y:S05]  /*40f80*/  BSYNC.RECONVERGENT B0 ;  /* 0x0000000000007941 */ /* 0x000fea0003800200 */
.L_x_752:
        /* <DEDUP_REMOVED lines=43> */
.L_x_755:
[----:B------:R-:W-:Y:S05]  /*41240*/  BSYNC.RECONVERGENT B0 ;  /* 0x0000000000007941 */ /* 0x000fea0003800200 */
.L_x_754:
        /* <DEDUP_REMOVED lines=43> */
.L_x_757:
[----:B------:R-:W-:Y:S05]  /*41500*/  BSYNC.RECONVERGENT B0 ;  /* 0x0000000000007941 */ /* 0x000fea0003800200 */
.L_x_756:
        /* <DEDUP_REMOVED lines=43> */
.L_x_759:
[----:B------:R-:W-:Y:S05]  /*417c0*/  BSYNC.RECONVERGENT B0 ;  /* 0x0000000000007941 */ /* 0x000fea0003800200 */
.L_x_758:
        /* <DEDUP_REMOVED lines=43> */
.L_x_761:
[----:B------:R-:W-:Y:S05]  /*41a80*/  BSYNC.RECONVERGENT B0 ;  /* 0x0000000000007941 */ /* 0x000fea0003800200 */
.L_x_760:
        /* <DEDUP_REMOVED lines=43> */
.L_x_763:
[----:B------:R-:W-:Y:S05]  /*41d40*/  BSYNC.RECONVERGENT B0 ;  /* 0x0000000000007941 */ /* 0x000fea0003800200 */
.L_x_762:
        /* <DEDUP_REMOVED lines=43> */
.L_x_765:
[----:B------:R-:W-:Y:S05]  /*42000*/  BSYNC.RECONVERGENT B0 ;  /* 0x0000000000007941 */ /* 0x000fea0003800200 */
.L_x_764:
        /* <DEDUP_REMOVED lines=43> */
.L_x_767:
[----:B------:R-:W-:Y:S05]  /*422c0*/  BSYNC.RECONVERGENT B0 ;  /* 0x0000000000007941 */ /* 0x000fea0003800200 */
.L_x_766:
        /* <DEDUP_REMOVED lines=43> */
.L_x_769:
[----:B------:R-:W-:Y:S05]  /*42580*/  BSYNC.RECONVERGENT B0 ;  /* 0x0000000000007941 */ /* 0x000fea0003800200 */
.L_x_768:
        /* <DEDUP_REMOVED lines=43> */
.L_x_771:
[----:B------:R-:W-:Y:S05]  /*42840*/  BSYNC.RECONVERGENT B0 ;  /* 0x0000000000007941 */ /* 0x000fea0003800200 */
.L_x_770:
        /* <DEDUP_REMOVED lines=43> */
.L_x_773:
[----:B------:R-:W-:Y:S05]  /*42b00*/  BSYNC.RECONVERGENT B0 ;  /* 0x0000000000007941 */ /* 0x000fea0003800200 */
.L_x_772:
        /* <DEDUP_REMOVED lines=43> */
.L_x_775:
[----:B------:R-:W-:Y:S05]  /*42dc0*/  BSYNC.RECONVERGENT B0 ;  /* 0x0000000000007941 */ /* 0x000fea0003800200 */
.L_x_774:
        /* <DEDUP_REMOVED lines=43> */
.L_x_777:
[----:B------:R-:W-:Y:S05]  /*43080*/  BSYNC.RECONVERGENT B0 ;  /* 0x0000000000007941 */ /* 0x000fea0003800200 */
.L_x_776:
        /* <DEDUP_REMOVED lines=43> */
.L_x_779:
[----:B------:R-:W-:Y:S05]  /*43340*/  BSYNC.RECONVERGENT B0 ;  /* 0x0000000000007941 */ /* 0x000fea0003800200 */
.L_x_778:
        /* <DEDUP_REMOVED lines=43> */
.L_x_781:
[----:B------:R-:W-:Y:S05]  /*43600*/  BSYNC.RECONVERGENT B0 ;  /* 0x0000000000007941 */ /* 0x000fea0003800200 */
.L_x_780:
        /* <DEDUP_REMOVED lines=43> */
.L_x_783:
[----:B------:R-:W-:Y:S05]  /*438c0*/  BSYNC.RECONVERGENT B0 ;  /* 0x0000000000007941 */ /* 0x000fea0003800200 */
.L_x_782:
        /* <DEDUP_REMOVED lines=43> */
.L_x_785:
[----:B------:R-:W-:Y:S05]  /*43b80*/  BSYNC.RECONVERGENT B0 ;  /* 0x0000000000007941 */ /* 0x000fea0003800200 */
.L_x_784:
        /* <DEDUP_REMOVED lines=43> */
.L_x_787:
[----:B------:R-:W-:Y:S05]  /*43e40*/  BSYNC.RECONVERGENT B0 ;  /* 0x0000000000007941 */ /* 0x000fea0003800200 */
.L_x_786:
        /* <DEDUP_REMOVED lines=43> */
.L_x_789:
[----:B------:R-:W-:Y:S05]  /*44100*/  BSYNC.RECONVERGENT B0 ;  /* 0x0000000000007941 */ /* 0x000fea0003800200 */
.L_x_788:
        /* <DEDUP_REMOVED lines=43> */
.L_x_791:
[----:B------:R-:W-:Y:S05]  /*443c0*/  BSYNC.RECONVERGENT B0 ;  /* 0x0000000000007941 */ /* 0x000fea0003800200 */
.L_x_790:
        /* <DEDUP_REMOVED lines=43> */
.L_x_793:
[----:B------:R-:W-:Y:S05]  /*44680*/  BSYNC.RECONVERGENT B0 ;  /* 0x0000000000007941 */ /* 0x000fea0003800200 */
.L_x_792:
        /* <DEDUP_REMOVED lines=43> */
.L_x_795:
[----:B------:R-:W-:Y:S05]  /*44940*/  BSYNC.RECONVERGENT B0 ;  /* 0x0000000000007941 */ /* 0x000fea0003800200 */
.L_x_794:
        /* <DEDUP_REMOVED lines=43> */
.L_x_797:
[----:B------:R-:W-:Y:S05]  /*44c00*/  BSYNC.RECONVERGENT B0 ;  /* 0x0000000000007941 */ /* 0x000fea0003800200 */
.L_x_796:
        /* <DEDUP_REMOVED lines=43> */
.L_x_799:
[----:B------:R-:W-:Y:S05]  /*44ec0*/  BSYNC.RECONVERGENT B0 ;  /* 0x0000000000007941 */ /* 0x000fea0003800200 */
.L_x_798:
        /* <DEDUP_REMOVED lines=43> */
.L_x_801:
[----:B------:R-:W-:Y:S05]  /*45180*/  BSYNC.RECONVERGENT B0 ;  /* 0x0000000000007941 */ /* 0x000fea0003800200 */
.L_x_800:
        /* <DEDUP_REMOVED lines=43> */
.L_x_803:
[----:B------:R-:W-:Y:S05]  /*45440*/  BSYNC.RECONVERGENT B0 ;  /* 0x0000000000007941 */ /* 0x000fea0003800200 */
.L_x_802:
        /* <DEDUP_REMOVED lines=43> */
.L_x_805:
[----:B------:R-:W-:Y:S05]  /*45700*/  BSYNC.RECONVERGENT B0 ;  /* 0x0000000000007941 */ /* 0x000fea0003800200 */
.L_x_804:
        /* <DEDUP_REMOVED lines=43> */
.L_x_807:
[----:B------:R-:W-:Y:S05]  /*459c0*/  BSYNC.RECONVERGENT B0 ;  /* 0x0000000000007941 */ /* 0x000fea0003800200 */
.L_x_806:
        /* <DEDUP_REMOVED lines=43> */
.L_x_809:
[----:B------:R-:W-:Y:S05]  /*45c80*/  BSYNC.RECONVERGENT B0 ;  /* 0x0000000000007941 */ /* 0x000fea0003800200 */
.L_x_808:
        /* <DEDUP_REMOVED lines=43> */
.L_x_811:
[----:B------:R-:W-:Y:S05]  /*45f40*/  BSYNC.RECONVERGENT B0 ;  /* 0x0000000000007941 */ /* 0x000fea0003800200 */
.L_x_810:
        /* <DEDUP_REMOVED lines=43> */
.L_x_813:
[----:B------:R-:W-:Y:S05]  /*46200*/  BSYNC.RECONVERGENT B0 ;  /* 0x0000000000007941 */ /* 0x000fea0003800200 */
.L_x_812:
        /* <DEDUP_REMOVED lines=43> */
.L_x_815:
[----:B------:R-:W-:Y:S05]  /*464c0*/  BSYNC.RECONVERGENT B0 ;  /* 0x0000000000007941 */ /* 0x000fea0003800200 */
.L_x_814:
        /* <DEDUP_REMOVED lines=43> */
.L_x_817:
[----:B------:R-:W-:Y:S05]  /*46780*/  BSYNC.RECONVERGENT B0 ;  /* 0x0000000000007941 */ /* 0x000fea0003800200 */
.L_x_816:
        /* <DEDUP_REMOVED lines=43> */
.L_x_819:
[----:B------:R-:W-:Y:S05]  /*46a40*/  BSYNC.RECONVERGENT B0 ;  /* 0x0000000000007941 */ /* 0x000fea0003800200 */
.L_x_818:
        /* <DEDUP_REMOVED lines=43> */
.L_x_821:
[----:B------:R-:W-:Y:S05]  /*46d00*/  BSYNC.RECONVERGENT B0 ;  /* 0x0000000000007941 */ /* 0x000fea0003800200 */
.L_x_820:
        /* <DEDUP_REMOVED lines=43> */
.L_x_823:
[----:B------:R-:W-:Y:S05]  /*46fc0*/  BSYNC.RECONVERGENT B0 ;  /* 0x0000000000007941 */ /* 0x000fea0003800200 */
.L_x_822:
        /* <DEDUP_REMOVED lines=43> */
.L_x_825:
[----:B------:R-:W-:Y:S05]  /*47280*/  BSYNC.RECONVERGENT B0 ;  /* 0x0000000000007941 */ /* 0x000fea0003800200 */
.L_x_824:
        /* <DEDUP_REMOVED lines=43> */
.L_x_827:
[----:B------:R-:W-:Y:S05]  /*47540*/  BSYNC.RECONVERGENT B0 ;  /* 0x0000000000007941 */ /* 0x000fea0003800200 */
.L_x_826:
        /* <DEDUP_REMOVED lines=43> */
.L_x_829:
[----:B------:R-:W-:Y:S05]  /*47800*/  BSYNC.RECONVERGENT B0 ;  /* 0x0000000000007941 */ /* 0x000fea0003800200 */
.L_x_828:
        /* <DEDUP_REMOVED lines=43> */
.L_x_831:
[----:B------:R-:W-:Y:S05]  /*47ac0*/  BSYNC.RECONVERGENT B0 ;  /* 0x0000000000007941 */ /* 0x000fea0003800200 */
.L_x_830:
        /* <DEDUP_REMOVED lines=43> */
.L_x_833:
[----:B------:R-:W-:Y:S05]  /*47d80*/  BSYNC.RECONVERGENT B0 ;  /* 0x0000000000007941 */ /* 0x000fea0003800200 */
.L_x_832:
        /* <DEDUP_REMOVED lines=43> */
.L_x_835:
[----:B------:R-:W-:Y:S05]  /*48040*/  BSYNC.RECONVERGENT B0 ;  /* 0x0000000000007941 */ /* 0x000fea0003800200 */
.L_x_834:
        /* <DEDUP_REMOVED lines=43> */
.L_x_837:
[----:B------:R-:W-:Y:S05]  /*48300*/  BSYNC.RECONVERGENT B0 ;  /* 0x0000000000007941 */ /* 0x000fea0003800200 */
.L_x_836:
        /* <DEDUP_REMOVED lines=43> */
.L_x_839:
[----:B------:R-:W-:Y:S05]  /*485c0*/  BSYNC.RECONVERGENT B0 ;  /* 0x0000000000007941 */ /* 0x000fea0003800200 */
.L_x_838:
        /* <DEDUP_REMOVED lines=43> */
.L_x_841:
[----:B------:R-:W-:Y:S05]  /*48880*/  BSYNC.RECONVERGENT B0 ;  /* 0x0000000000007941 */ /* 0x000fea0003800200 */
.L_x_840:
        /* <DEDUP_REMOVED lines=43> */
.L_x_843:
[----:B------:R-:W-:Y:S05]  /*48b40*/  BSYNC.RECONVERGENT B0 ;  /* 0x0000000000007941 */ /* 0x000fea0003800200 */
.L_x_842:
        /* <DEDUP_REMOVED lines=43> */
.L_x_845:
[----:B------:R-:W-:Y:S05]  /*48e00*/  BSYNC.RECONVERGENT B0 ;  /* 0x0000000000007941 */ /* 0x000fea0003800200 */
.L_x_844:
        /* <DEDUP_REMOVED lines=43> */
.L_x_847:
[----:B------:R-:W-:Y:S05]  /*490c0*/  BSYNC.RECONVERGENT B0 ;  /* 0x0000000000007941 */ /* 0x000fea0003800200 */
.L_x_846:
        /* <DEDUP_REMOVED lines=43> */
.L_x_849:
[----:B------:R-:W-:Y:S05]  /*49380*/  BSYNC.RECONVERGENT B0 ;  /* 0x0000000000007941 */ /* 0x000fea0003800200 */
.L_x_848:
        /* <DEDUP_REMOVED lines=43> */
.L_x_851:
[----:B------:R-:W-:Y:S05]  /*49640*/  BSYNC.RECONVERGENT B0 ;  /* 0x0000000000007941 */ /* 0x000fea0003800200 */
.L_x_850:
        /* <DEDUP_REMOVED lines=43> */
.L_x_853:
[----:B------:R-:W-:Y:S05]  /*49900*/  BSYNC.RECONVERGENT B0 ;  /* 0x0000000000007941 */ /* 0x000fea0003800200 */
.L_x_852:
        /* <DEDUP_REMOVED lines=43> */
.L_x_855:
[----:B------:R-:W-:Y:S05]  /*49bc0*/  BSYNC.RECONVERGENT B0 ;  /* 0x0000000000007941 */ /* 0x000fea0003800200 */
.L_x_854:
        /* <DEDUP_REMOVED lines=43> */
.L_x_857:
[----:B------:R-:W-:Y:S05]  /*49e80*/  BSYNC.RECONVERGENT B0 ;  /* 0x0000000000007941 */ /* 0x000fea0003800200 */
.L_x_856:
        /* <DEDUP_REMOVED lines=43> */
.L_x_859:
[----:B------:R-:W-:Y:S05]  /*4a140*/  BSYNC.RECONVERGENT B0 ;  /* 0x0000000000007941 */ /* 0x000fea0003800200 */
.L_x_858:
        /* <DEDUP_REMOVED lines=43> */
.L_x_861:
[----:B------:R-:W-:Y:S05]  /*4a400*/  BSYNC.RECONVERGENT B0 ;  /* 0x0000000000007941 */ /* 0x000fea0003800200 */
.L_x_860:
        /* <DEDUP_REMOVED lines=43> */
.L_x_863:
[----:B------:R-:W-:Y:S05]  /*4a6c0*/  BSYNC.RECONVERGENT B0 ;  /* 0x0000000000007941 */ /* 0x000fea0003800200 */
.L_x_862:
        /* <DEDUP_REMOVED lines=43> */
.L_x_865:
[----:B------:R-:W-:Y:S05]  /*4a980*/  BSYNC.RECONVERGENT B0 ;  /* 0x0000000000007941 */ /* 0x000fea0003800200 */
.L_x_864:
        /* <DEDUP_REMOVED lines=43> */
.L_x_867:
[----:B------:R-:W-:Y:S05]  /*4ac40*/  BSYNC.RECONVERGENT B0 ;  /* 0x0000000000007941 */ /* 0x000fea0003800200 */
.L_x_866:
        /* <DEDUP_REMOVED lines=43> */
.L_x_869:
[----:B------:R-:W-:Y:S05]  /*4af00*/  BSYNC.RECONVERGENT B0 ;  /* 0x0000000000007941 */ /* 0x000fea0003800200 */
.L_x_868:
        /* <DEDUP_REMOVED lines=43> */
.L_x_871:
[----:B------:R-:W-:Y:S05]  /*4b1c0*/  BSYNC.RECONVERGENT B0 ;  /* 0x0000000000007941 */ /* 0x000fea0003800200 */
.L_x_870:
        /* <DEDUP_REMOVED lines=43> */
.L_x_873:
[----:B------:R-:W-:Y:S05]  /*4b480*/  BSYNC.RECONVERGENT B0 ;  /* 0x0000000000007941 */ /* 0x000fea0003800200 */
.L_x_872:
        /* <DEDUP_REMOVED lines=43> */
.L_x_875:
[----:B------:R-:W-:Y:S05]  /*4b740*/  BSYNC.RECONVERGENT B0 ;  /* 0x0000000000007941 */ /* 0x000fea0003800200 */
.L_x_874:
        /* <DEDUP_REMOVED lines=43> */
.L_x_877:
[----:B------:R-:W-:Y:S05]  /*4ba00*/  BSYNC.RECONVERGENT B0 ;  /* 0x0000000000007941 */ /* 0x000fea0003800200 */
.L_x_876:
        /* <DEDUP_REMOVED lines=43> */
.L_x_879:
[----:B------:R-:W-:Y:S05]  /*4bcc0*/  BSYNC.RECONVERGENT B0 ;  /* 0x0000000000007941 */ /* 0x000fea0003800200 */
.L_x_878:
        /* <DEDUP_REMOVED lines=43> */
.L_x_881:
[----:B------:R-:W-:Y:S05]  /*4bf80*/  BSYNC.RECONVERGENT B0 ;  /* 0x0000000000007941 */ /* 0x000fea0003800200 */
.L_x_880:
        /* <DEDUP_REMOVED lines=43> */
.L_x_883:
[----:B------:R-:W-:Y:S05]  /*4c240*/  BSYNC.RECONVERGENT B0 ;  /* 0x0000000000007941 */ /* 0x000fea0003800200 */
.L_x_882:
        /* <DEDUP_REMOVED lines=43> */
.L_x_885:
[----:B------:R-:W-:Y:S05]  /*4c500*/  BSYNC.RECONVERGENT B0 ;  /* 0x0000000000007941 */ /* 0x000fea0003800200 */
.L_x_884:
        /* <DEDUP_REMOVED lines=43> */
.L_x_887:
[----:B------:R-:W-:Y:S05]  /*4c7c0*/  BSYNC.RECONVERGENT B0 ;  /* 0x0000000000007941 */ /* 0x000fea0003800200 */
.L_x_886:
        /* <DEDUP_REMOVED lines=43> */
.L_x_889:
[----:B------:R-:W-:Y:S05]  /*4ca80*/  BSYNC.RECONVERGENT B0 ;  /* 0x0000000000007941 */ /* 0x000fea0003800200 */
.L_x_888:
        /* <DEDUP_REMOVED lines=43> */
.L_x_891:
[----:B------:R-:W-:Y:S05]  /*4cd40*/  BSYNC.RECONVERGENT B0 ;  /* 0x0000000000007941 */ /* 0x000fea0003800200 */
.L_x_890:
        /* <DEDUP_REMOVED lines=43> */
.L_x_893:
[----:B------:R-:W-:Y:S05]  /*4d000*/  BSYNC.RECONVERGENT B0 ;  /* 0x0000000000007941 */ /* 0x000fea0003800200 */
.L_x_892:
        /* <DEDUP_REMOVED lines=43> */
.L_x_895:
[----:B------:R-:W-:Y:S05]  /*4d2c0*/  BSYNC.RECONVERGENT B0 ;  /* 0x0000000000007941 */ /* 0x000fea0003800200 */
.L_x_894:
        /* <DEDUP_REMOVED lines=43> */
.L_x_897:
[----:B------:R-:W-:Y:S05]  /*4d580*/  BSYNC.RECONVERGENT B0 ;  /* 0x0000000000007941 */ /* 0x000fea0003800200 */
.L_x_896:
        /* <DEDUP_REMOVED lines=43> */
.L_x_899:
[----:B------:R-:W-:Y:S05]  /*4d840*/  BSYNC.RECONVERGENT B0 ;  /* 0x0000000000007941 */ /* 0x000fea0003800200 */
.L_x_898:
        /* <DEDUP_REMOVED lines=43> */
.L_x_901:
[----:B------:R-:W-:Y:S05]  /*4db00*/  BSYNC.RECONVERGENT B0 ;  /* 0x0000000000007941 */ /* 0x000fea0003800200 */
.L_x_900:
        /* <DEDUP_REMOVED lines=43> */
.L_x_903:
[----:B------:R-:W-:Y:S05]  /*4ddc0*/  BSYNC.RECONVERGENT B0 ;  /* 0x0000000000007941 */ /* 0x000fea0003800200 */
.L_x_902:
        /* <DEDUP_REMOVED lines=43> */
.L_x_905:
[----:B------:R-:W-:Y:S05]  /*4e080*/  BSYNC.RECONVERGENT B0 ;  /* 0x0000000000007941 */ /* 0x000fea0003800200 */
.L_x_904:
        /* <DEDUP_REMOVED lines=43> */
.L_x_907:
[----:B------:R-:W-:Y:S05]  /*4e340*/  BSYNC.RECONVERGENT B0 ;  /* 0x0000000000007941 */ /* 0x000fea0003800200 */
.L_x_906:
        /* <DEDUP_REMOVED lines=43> */
.L_x_909:
[----:B------:R-:W-:Y:S05]  /*4e600*/  BSYNC.RECONVERGENT B0 ;  /* 0x0000000000007941 */ /* 0x000fea0003800200 */
.L_x_908:
        /* <DEDUP_REMOVED lines=43> */
.L_x_911:
[----:B------:R-:W-:Y:S05]  /*4e8c0*/  BSYNC.RECONVERGENT B0 ;  /* 0x0000000000007941 */ /* 0x000fea0003800200 */
.L_x_910:
        /* <DEDUP_REMOVED lines=43> */
.L_x_913:
[----:B------:R-:W-:Y:S05]  /*4eb80*/  BSYNC.RECONVERGENT B0 ;  /* 0x0000000000007941 */ /* 0x000fea0003800200 */
.L_x_912:
        /* <DEDUP_REMOVED lines=43> */
.L_x_915:
[----:B------:R-:W-:Y:S05]  /*4ee40*/  BSYNC.RECONVERGENT B0 ;  /* 0x0000000000007941 */ /* 0x000fea0003800200 */
.L_x_914:
        /* <DEDUP_REMOVED lines=43> */
.L_x_917:
[----:B------:R-:W-:Y:S05]  /*4f100*/  BSYNC.RECONVERGENT B0 ;  /* 0x0000000000007941 */ /* 0x000fea0003800200 */
.L_x_916:
        /* <DEDUP_REMOVED lines=43> */
.L_x_919:
[----:B------:R-:W-:Y:S05]  /*4f3c0*/  BSYNC.RECONVERGENT B0 ;  /* 0x0000000000007941 */ /* 0x000fea0003800200 */
.L_x_918:
        /* <DEDUP_REMOVED lines=43> */
.L_x_921:
[----:B------:R-:W-:Y:S05]  /*4f680*/  BSYNC.RECONVERGENT B0 ;  /* 0x0000000000007941 */ /* 0x000fea0003800200 */
.L_x_920:
        /* <DEDUP_REMOVED lines=43> */
.L_x_923:
[----:B------:R-:W-:Y:S05]  /*4f940*/  BSYNC.RECONVERGENT B0 ;  /* 0x0000000000007941 */ /* 0x000fea0003800200 */
.L_x_922:
        /* <DEDUP_REMOVED lines=43> */
.L_x_925:
[----:B------:R-:W-:Y:S05]  /*4fc00*/  BSYNC.RECONVERGENT B0 ;  /* 0x0000000000007941 */ /* 0x000fea0003800200 */
.L_x_924:
        /* <DEDUP_REMOVED lines=43> */
.L_x_927:
[----:B------:R-:W-:Y:S05]  /*4fec0*/  BSYNC.RECONVERGENT B0 ;  /* 0x0000000000007941 */ /* 0x000fea0003800200 */
.L_x_926:
        /* <DEDUP_REMOVED lines=43> */
.L_x_929:
[----:B------:R-:W-:Y:S05]  /*50180*/  BSYNC.RECONVERGENT B0 ;  /* 0x0000000000007941 */ /* 0x000fea0003800200 */
.L_x_928:
        /* <DEDUP_REMOVED lines=43> */
.L_x_931:
[----:B------:R-:W-:Y:S05]  /*50440*/  BSYNC.RECONVERGENT B0 ;  /* 0x0000000000007941 */ /* 0x000fea0003800200 */
.L_x_930:
        /* <DEDUP_REMOVED lines=43> */
.L_x_933:
[----:B------:R-:W-:Y:S05]  /*50700*/  BSYNC.RECONVERGENT B0 ;  /* 0x0000000000007941 */ /* 0x000fea0003800200 */
.L_x_932:
        /* <DEDUP_REMOVED lines=43> */
.L_x_935:
[----:B------:R-:W-:Y:S05]  /*509c0*/  BSYNC.RECONVERGENT B0 ;  /* 0x0000000000007941 */ /* 0x000fea0003800200 */
.L_x_934:
        /* <DEDUP_REMOVED lines=43> */
.L_x_937:
[----:B------:R-:W-:Y:S05]  /*50c80*/  BSYNC.RECONVERGENT B0 ;  /* 0x0000000000007941 */ /* 0x000fea0003800200 */
.L_x_936:
        /* <DEDUP_REMOVED lines=43> */
.L_x_939:
[----:B------:R-:W-:Y:S05]  /*50f40*/  BSYNC.RECONVERGENT B0 ;  /* 0x0000000000007941 */ /* 0x000fea0003800200 */
.L_x_938:
        /* <DEDUP_REMOVED lines=43> */
.L_x_941:
[----:B------:R-:W-:Y:S05]  /*51200*/  BSYNC.RECONVERGENT B0 ;  /* 0x0000000000007941 */ /* 0x000fea0003800200 */
.L_x_940:
        /* <DEDUP_REMOVED lines=43> */
.L_x_943:
[----:B------:R-:W-:Y:S05]  /*514c0*/  BSYNC.RECONVERGENT B0 ;  /* 0x0000000000007941 */ /* 0x000fea0003800200 */
.L_x_942:
        /* <DEDUP_REMOVED lines=43> */
.L_x_945:
[----:B------:R-:W-:Y:S05]  /*51780*/  BSYNC.RECONVERGENT B0 ;  /* 0x0000000000007941 */ /* 0x000fea0003800200 */
.L_x_944:
        /* <DEDUP_REMOVED lines=43> */
.L_x_947:
[----:B------:R-:W-:Y:S05]  /*51a40*/  BSYNC.RECONVERGENT B0 ;  /* 0x0000000000007941 */ /* 0x000fea0003800200 */
.L_x_946:
        /* <DEDUP_REMOVED lines=43> */
.L_x_949:
[----:B------:R-:W-:Y:S05]  /*51d00*/  BSYNC.RECONVERGENT B0 ;  /* 0x0000000000007941 */ /* 0x000fea0003800200 */
.L_x_948:
        /* <DEDUP_REMOVED lines=43> */
.L_x_951:
[----:B------:R-:W-:Y:S05]  /*51fc0*/  BSYNC.RECONVERGENT B0 ;  /* 0x0000000000007941 */ /* 0x000fea0003800200 */
.L_x_950:
        /* <DEDUP_REMOVED lines=43> */
.L_x_953:
[----:B------:R-:W-:Y:S05]  /*52280*/  BSYNC.RECONVERGENT B0 ;  /* 0x0000000000007941 */ /* 0x000fea0003800200 */
.L_x_952:
        /* <DEDUP_REMOVED lines=43> */
.L_x_955:
[----:B------:R-:W-:Y:S05]  /*52540*/  BSYNC.RECONVERGENT B0 ;  /* 0x0000000000007941 */ /* 0x000fea0003800200 */
.L_x_954:
        /* <DEDUP_REMOVED lines=43> */
.L_x_957:
[----:B------:R-:W-:Y:S05]  /*52800*/  BSYNC.RECONVERGENT B0 ;  /* 0x0000000000007941 */ /* 0x000fea0003800200 */
.L_x_956:
        /* <DEDUP_REMOVED lines=43> */
.L_x_959:
[----:B------:R-:W-:Y:S05]  /*52ac0*/  BSYNC.RECONVERGENT B0 ;  /* 0x0000000000007941 */ /* 0x000fea0003800200 */
.L_x_958:
        /* <DEDUP_REMOVED lines=43> */
.L_x_961:
[----:B------:R-:W-:Y:S05]  /*52d80*/  BSYNC.RECONVERGENT B0 ;  /* 0x0000000000007941 */ /* 0x000fea0003800200 */
.L_x_960:
        /* <DEDUP_REMOVED lines=43> */
.L_x_963:
[----:B------:R-:W-:Y:S05]  /*53040*/  BSYNC.RECONVERGENT B0 ;  /* 0x0000000000007941 */ /* 0x000fea0003800200 */
.L_x_962:
        /* <DEDUP_REMOVED lines=43> */
.L_x_965:
[----:B------:R-:W-:Y:S05]  /*53300*/  BSYNC.RECONVERGENT B0 ;  /* 0x0000000000007941 */ /* 0x000fea0003800200 */
.L_x_964:
        /* <DEDUP_REMOVED lines=43> */
.L_x_967:
[----:B------:R-:W-:Y:S05]  /*535c0*/  BSYNC.RECONVERGENT B0 ;  /* 0x0000000000007941 */ /* 0x000fea0003800200 */
.L_x_966:
        /* <DEDUP_REMOVED lines=43> */
.L_x_969:
[----:B------:R-:W-:Y:S05]  /*53880*/  BSYNC.RECONVERGENT B0 ;  /* 0x0000000000007941 */ /* 0x000fea0003800200 */
.L_x_968:
        /* <DEDUP_REMOVED lines=43> */
.L_x_971:
[----:B------:R-:W-:Y:S05]  /*53b40*/  BSYNC.RECONVERGENT B0 ;  /* 0x0000000000007941 */ /* 0x000fea0003800200 */
.L_x_970:
        /* <DEDUP_REMOVED lines=43> */
.L_x_973:
[----:B------:R-:W-:Y:S05]  /*53e00*/  BSYNC.RECONVERGENT B0 ;  /* 0x0000000000007941 */ /* 0x000fea0003800200 */
.L_x_972:
        /* <DEDUP_REMOVED lines=43> */
.L_x_975:
[----:B------:R-:W-:Y:S05]  /*540c0*/  BSYNC.RECONVERGENT B0 ;  /* 0x0000000000007941 */ /* 0x000fea0003800200 */
.L_x_974:
        /* <DEDUP_REMOVED lines=43> */
.L_x_977:
[----:B------:R-:W-:Y:S05]  /*54380*/  BSYNC.RECONVERGENT B0 ;  /* 0x0000000000007941 */ /* 0x000fea0003800200 */
.L_x_976:
        /* <DEDUP_REMOVED lines=43> */
.L_x_979:
[----:B------:R-:W-:Y:S05]  /*54640*/  BSYNC.RECONVERGENT B0 ;  /* 0x0000000000007941 */ /* 0x000fea0003800200 */
.L_x_978:
        /* <DEDUP_REMOVED lines=43> */
.L_x_981:
[----:B------:R-:W-:Y:S05]  /*54900*/  BSYNC.RECONVERGENT B0 ;  /* 0x0000000000007941 */ /* 0x000fea0003800200 */
.L_x_980:
        /* <DEDUP_REMOVED lines=43> */
.L_x_983:
[----:B------:R-:W-:Y:S05]  /*54bc0*/  BSYNC.RECONVERGENT B0 ;  /* 0x0000000000007941 */ /* 0x000fea0003800200 */
.L_x_982:
        /* <DEDUP_REMOVED lines=43> */
.L_x_985:
[----:B------:R-:W-:Y:S05]  /*54e80*/  BSYNC.RECONVERGENT B0 ;  /* 0x0000000000007941 */ /* 0x000fea0003800200 */
.L_x_984:
        /* <DEDUP_REMOVED lines=43> */
.L_x_987:
[----:B------:R-:W-:Y:S05]  /*55140*/  BSYNC.RECONVERGENT B0 ;  /* 0x0000000000007941 */ /* 0x000fea0003800200 */
.L_x_986:
        /* <DEDUP_REMOVED lines=43> */
.L_x_989:
[----:B------:R-:W-:Y:S05]  /*55400*/  BSYNC.RECONVERGENT B0 ;  /* 0x0000000000007941 */ /* 0x000fea0003800200 */
.L_x_988:
        /* <DEDUP_REMOVED lines=43> */
.L_x_991:
[----:B------:R-:W-:Y:S05]  /*556c0*/  BSYNC.RECONVERGENT B0 ;  /* 0x0000000000007941 */ /* 0x000fea0003800200 */
.L_x_990:
        /* <DEDUP_REMOVED lines=43> */
.L_x_993:
[----:B------:R-:W-:Y:S05]  /*55980*/  BSYNC.RECONVERGENT B0 ;  /* 0x0000000000007941 */ /* 0x000fea0003800200 */
.L_x_992:
        /* <DEDUP_REMOVED lines=43> */
.L_x_995:
[----:B------:R-:W-:Y:S05]  /*55c40*/  BSYNC.RECONVERGENT B0 ;  /* 0x0000000000007941 */ /* 0x000fea0003800200 */
.L_x_994:
        /* <DEDUP_REMOVED lines=43> */
.L_x_997:
[----:B------:R-:W-:Y:S05]  /*55f00*/  BSYNC.RECONVERGENT B0 ;  /* 0x0000000000007941 */ /* 0x000fea0003800200 */
.L_x_996:
[----:B------:R-:W-:Y:S01]  /*55f10*/  IADD3 R39, P0, PT, R2, -R39, RZ ;  /* 0x8000002702277210 */ /* 0x000fe20007f1e0ff */
[----:B------:R-:W0:Y:S01]  /*55f20*/  LDCU.64 UR6, c[0x0][0x398] ;  /* 0x00007300ff0677ac */ /* 0x000e220008000a00 */
[----:B------:R-:W-:-:S03]  /*55f30*/  IADD3 R41, P1, PT, R10, -R41, RZ ;  /* 0x800000290a297210 */ /* 0x000fc60007f3e0ff */
[----:B------:R-:W-:Y:S01]  /*55f40*/  IMAD.X R6, R9, 0x1, ~R6, P0 ;  /* 0x0000000109067824 */ /* 0x000fe200000e0e06 */
[----:B------:R-:W-:Y:S01]  /*55f50*/  IADD3 R0, P0, PT, R0, R39, RZ ;  /* 0x0000002700007210 */ /* 0x000fe20007f1e0ff */
[----:B------:R-:W-:Y:S01]  /*55f60*/  IMAD.X R12, R13, 0x1, ~R12, P1 ;  /* 0x000000010d0c7824 */ /* 0x000fe200008e0e0c */
[----:B------:R-:W-:Y:S02]  /*55f70*/  IADD3 R15, P1, PT, R16, -R15, RZ ;  /* 0x8000000f100f7210 */ /* 0x000fe40007f3e0ff */
[----:B------:R-:W-:-:S03]  /*55f80*/  IADD3.X R7, P0, PT, R7, R6, RZ, P0, !PT ;  /* 0x0000000607077210 */ /* 0x000fc6000071e4ff */
[----:B------:R-:W-:Y:S01]  /*55f90*/  IMAD.X R18, R17, 0x1, ~R18, P1 ;  /* 0x0000000111127824 */ /* 0x000fe200008e0e12 */
[----:B------:R-:W-:Y:S02]  /*55fa0*/  IADD3.X RZ, P0, PT, R8, R41, RZ, P0, !PT ;  /* 0x0000002908ff7210 */ /* 0x000fe4000071e4ff */
[----:B------:R-:W-:Y:S01]  /*55fb0*/  IADD3 R21, P1, PT, R20, -R21, RZ ;  /* 0x8000001514157210 */ /* 0x000fe20007f3e0ff */
[----:B------:R-:W1:Y:S01]  /*55fc0*/  LDC.64 R8, c[0x3][RZ] ;  /* 0x00c00000ff087b82 */ /* 0x000e620000000a00 */
[----:B------:R-:W-:-:S03]  /*55fd0*/  IADD3.X RZ, P0, PT, R11, R12, RZ, P0, !PT ;  /* 0x0000000c0bff7210 */ /* 0x000fc6000071e4ff */
[----:B------:R-:W-:Y:S01]  /*55fe0*/  IMAD.X R26, R29, 0x1, ~R26, P1 ;  /* 0x000000011d1a7824 */ /* 0x000fe200008e0e1a */
[----:B------:R-:W-:Y:S02]  /*55ff0*/  IADD3.X RZ, P0, PT, R14, R15, RZ, P0, !PT ;  /* 0x0000000f0eff7210 */ /* 0x000fe4000071e4ff */
[----:B------:R-:W-:Y:S02]  /*56000*/  IADD3 R35, P1, PT, R30, -R35, RZ ;  /* 0x800000231e237210 */ /* 0x000fe40007f3e0ff */
[----:B------:R-:W-:-:S03]  /*56010*/  IADD3.X RZ, P0, PT, R19, R18, RZ, P0, !PT ;  /* 0x0000001213ff7210 */ /* 0x000fc6000071e4ff */
[----:B------:R-:W-:Y:S01]  /*56020*/  IMAD.X R34, R31, 0x1, ~R34, P1 ;  /* 0x000000011f227824 */ /* 0x000fe200008e0e22 */
[----:B------:R-:W-:Y:S02]  /*56030*/  IADD3.X RZ, P0, PT, R24, R21, RZ, P0, !PT ;  /* 0x0000001518ff7210 */ /* 0x000fe4000071e4ff */
[----:B------:R-:W-:Y:S02]  /*56040*/  IADD3 R5, P1, PT, R5, -R36, RZ ;  /* 0x8000002405057210 */ /* 0x000fe40007f3e0ff */
[----:B------:R-:W-:-:S04]  /*56050*/  IADD3.X RZ, P0, PT, R25, R26, RZ, P0, !PT ;  /* 0x0000001a19ff7210 */ /* 0x000fc8000071e4ff */
[----:B------:R-:W-:-:S04]  /*56060*/  IADD3.X RZ, P0, PT, R32, R35, RZ, P0, !PT ;  /* 0x0000002320ff7210 */ /* 0x000fc8000071e4ff */
[----:B------:R-:W-:-:S04]  /*56070*/  IADD3.X RZ, P0, PT, R33, R34, RZ, P0, !PT ;  /* 0x0000002221ff7210 */ /* 0x000fc8000071e4ff */
[----:B------:R-:W-:-:S04]  /*56080*/  IADD3.X R4, P0, PT, R4, R5, RZ, P0, !PT ;  /* 0x0000000504047210 */ /* 0x000fc8000071e4ff */
[----:B------:R-:W-:Y:S02]  /*56090*/  IADD3.X R3, PT, PT, R27, R3, ~R28, P0, P1 ;  /* 0x000000031b037210 */ /* 0x000fe400007e2c1c */
[----:B------:R-:W-:-:S04]  /*560a0*/  ISETP.GE.U32.AND P0, PT, R4, UR4, PT ;  /* 0x0000000404007c0c */ /* 0x000fc8000bf06070 */
[----:B------:R-:W-:-:S04]  /*560b0*/  ISETP.GE.U32.AND.EX P0, PT, R3, UR5, PT, P0 ;  /* 0x0000000503007c0c */ /* 0x000fc8000bf06100 */
[----:B-1----:R-:W-:Y:S02]  /*560c0*/  SEL R3, R8, RZ, P0 ;  /* 0x000000ff08037207 */ /* 0x002fe40000000000 */
[----:B------:R-:W-:Y:S02]  /*560d0*/  SEL R2, R9, RZ, P0 ;  /* 0x000000ff09027207 */ /* 0x000fe40000000000 */
[----:B------:R-:W-:-:S05]  /*560e0*/  IADD3 R0, P0, PT, -R3, R0, RZ ;  /* 0x0000000003007210 */ /* 0x000fca0007f1e1ff */
[----:B------:R-:W-:Y:S01]  /*560f0*/  IMAD.X R7, R7, 0x1, ~R2, P0 ;  /* 0x0000000107077824 */ /* 0x000fe200000e0e02 */
[----:B0-----:R-:W-:-:S04]  /*56100*/  ISETP.GE.U32.AND P0, PT, R0, UR6, PT ;  /* 0x0000000600007c0c */ /* 0x001fc8000bf06070 */
[----:B------:R-:W-:-:S13]  /*56110*/  ISETP.GE.U32.AND.EX P0, PT, R7, UR7, PT, P0 ;  /* 0x0000000707007c0c */ /* 0x000fda000bf06100 */
[----:B------:R-:W-:Y:S05]  /*56120*/  @P0 EXIT ;  /* 0x000000000000094d */ /* 0x000fea0003800000 */
[----:B------:R-:W0:Y:S01]  /*56130*/  LDC.64 R2, c[0x0][0x3a8] ;  /* 0x0000ea00ff027b82 */ /* 0x000e220000000a00 */
[----:B------:R-:W-:-:S05]  /*56140*/  IMAD.MOV.U32 R5, RZ, RZ, 0x1 ;  /* 0x00000001ff057424 */ /* 0x000fca00078e00ff */
[----:B0-----:R-:W2:Y:S02]  /*56150*/  ATOMG.E.EXCH.STRONG.GPU PT, R2, desc[UR8][R2.64], R5 ;  /* 0x80000005020279a8 */ /* 0x001ea4000c1ef108 */
[----:B--2---:R-:W-:-:S13]  /*56160*/  ISETP.NE.AND P0, PT, R2, RZ, PT ;  /* 0x000000ff0200720c */ /* 0x004fda0003f05270 */
[----:B------:R-:W-:Y:S05]  /*56170*/  @P0 EXIT ;  /* 0x000000000000094d */ /* 0x000fea0003800000 */
[----:B------:R-:W0:Y:S02]  /*56180*/  LDC.64 R2, c[0x0][0x3a0] ;  /* 0x0000e800ff027b82 */ /* 0x000e240000000a00 */
[----:B0-----:R-:W-:Y:S01]  /*56190*/  STG.E.64 desc[UR8][R2.64], R22 ;  /* 0x0000001602007986 */ /* 0x001fe2000c101b08 */
[----:B------:R-:W-:Y:S05]  /*561a0*/  EXIT ;  /* 0x000000000000794d */ /* 0x000fea0003800000 */
.L_x_998:
[----:B------:R-:W-:-:S00]  /*561b0*/  BRA `(.L_x_998) ;  /* 0xfffffffc00fc7947 */ /* 0x000fc0000383ffff */
[----:B------:R-:W-:-:S00]  /*561c0*/  NOP ;  /* 0x0000000000007918 */ /* 0x000fc00000000000 */
        /* <DEDUP_REMOVED lines=11> */
.L_x_1000:


//--------------------- .text._Z20inject_nonces_kernelPmmmm --------------------------
	.section	.text._Z20inject_nonces_kernelPmmmm,"ax",@progbits
	.align	128
        .global         _Z20inject_nonces_kernelPmmmm
        .type           _Z20inject_nonces_kernelPmmmm,@function
        .size           _Z20inject_nonces_kernelPmmmm,(.L_x_1001 - _Z20inject_nonces_kernelPmmmm)
        .other          _Z20inject_nonces_kernelPmmmm,@"STO_CUDA_ENTRY STV_DEFAULT"
_Z20inject_nonces_kernelPmmmm:
.text._Z20inject_nonces_kernelPmmmm:
[----:B------:R-:W-:Y:S01]  /*0000*/  LDC R1, c[0x0][0x37c] ;  /* 0x0000df00ff017b82 */ /* 0x000fe20000000800 */
[----:B------:R-:W0:Y:S07]  /*0010*/  S2R R3, SR_TID.X ;  /* 0x0000000000037919 */ /* 0x000e2e0000002100 */
[----:B------:R-:W0:Y:S01]  /*0020*/  S2UR UR4, SR_CTAID.X ;  /* 0x00000000000479c3 */ /* 0x000e220000002500 */
[----:B------:R-:W1:Y:S01]  /*0030*/  LDCU.64 UR6, c[0x0][0x388] ;  /* 0x00007100ff0677ac */ /* 0x000e620008000a00 */
[----:B------:R-:W2:Y:S06]  /*0040*/  LDCU.64 UR8, c[0x0][0x390] ;  /* 0x00007200ff0877ac */ /* 0x000eac0008000a00 */
[----:B------:R-:W0:Y:S02]  /*0050*/  LDC R0, c[0x0][0x360] ;  /* 0x0000d800ff007b82 */ /* 0x000e240000000800 */
[----:B0-----:R-:W-:-:S05]  /*0060*/  IMAD R0, R0, UR4, R3 ;  /* 0x0000000400007c24 */ /* 0x001fca000f8e0203 */
[----:B-1----:R-:W-:-:S04]  /*0070*/  IADD3 R5, P0, PT, R0, UR6, RZ ;  /* 0x0000000600057c10 */ /* 0x002fc8000ff1e0ff */
[----:B------:R-:W-:Y:S02]  /*0080*/  LEA.HI.X.SX32 R0, R0, UR7, 0x1, P0 ;  /* 0x0000000700007c11 */ /* 0x000fe400080f0eff */
[----:B--2---:R-:W-:-:S04]  /*0090*/  ISETP.GE.U32.AND P0, PT, R5, UR8, PT ;  /* 0x0000000805007c0c */ /* 0x004fc8000bf06070 */
[----:B------:R-:W-:-:S13]  /*00a0*/  ISETP.GE.U32.AND.EX P0, PT, R0, UR9, PT, P0 ;  /* 0x0000000900007c0c */ /* 0x000fda000bf06100 */
[----:B------:R-:W-:Y:S05]  /*00b0*/  @P0 EXIT ;  /* 0x000000000000094d */ /* 0x000fea0003800000 */
[----:B------:R-:W0:Y:S01]  /*00c0*/  LDCU.64 UR6, c[0x0][0x398] ;  /* 0x00007300ff0677ac */ /* 0x000e220008000a00 */
[----:B------:R-:W1:Y:S01]  /*00d0*/  LDCU.64 UR8, c[0x0][0x380] ;  /* 0x00007000ff0877ac */ /* 0x000e620008000a00 */
[----:B------:R-:W2:Y:S01]  /*00e0*/  LDCU.64 UR4, c[0x0][0x358] ;  /* 0x00006b00ff0477ac */ /* 0x000ea20008000a00 */
[C---:B0-----:R-:W-:Y:S02]  /*00f0*/  IADD3 R2, P0, PT, R5.reuse, UR6, RZ ;  /* 0x0000000605027c10 */ /* 0x041fe4000ff1e0ff */
[C---:B-1----:R-:W-:Y:S02]  /*0100*/  LEA R4, P1, R5.reuse, UR8, 0x3 ;  /* 0x0000000805047c11 */ /* 0x042fe4000f8218ff */
[----:B------:R-:W-:Y:S02]  /*0110*/  IADD3.X R3, PT, PT, R0, UR7, RZ, P0, !PT ;  /* 0x0000000700037c10 */ /* 0x000fe400087fe4ff */
[----:B------:R-:W-:-:S05]  /*0120*/  LEA.HI.X R5, R5, UR9, R0, 0x3, P1 ;  /* 0x0000000905057c11 */ /* 0x000fca00088f1c00 */
[----:B--2---:R-:W-:Y:S01]  /*0130*/  STG.E.64 desc[UR4][R4.64], R2 ;  /* 0x0000000204007986 */ /* 0x004fe2000c101b04 */
[----:B------:R-:W-:Y:S05]  /*0140*/  EXIT ;  /* 0x000000000000794d */ /* 0x000fea0003800000 */
.L_x_999:
        /* <DEDUP_REMOVED lines=11> */
.L_x_1001:


//--------------------- .nv.shared.reserved.0     --------------------------
	.section	.nv.shared.reserved.0,"aw",@nobits
	.weak		__nv_reservedSMEM_offset_0_alias
	.size		__nv_reservedSMEM_offset_0_alias, 0, 64
	.other		__nv_reservedSMEM_offset_0_alias,@"STO_CUDA_RESERVED_SHARED STV_DEFAULT"
__nv_reservedSMEM_offset_0_alias:
	.zero		0
	.zero		64


//--------------------- .nv.constant0._Z15gpu_bfly_kernelPmmmmS_Pi --------------------------
	.section	.nv.constant0._Z15gpu_bfly_kernelPmmmmS_Pi,"a",@progbits
	.sectionflags	@""
	.align	4
.nv.constant0._Z15gpu_bfly_kernelPmmmmS_Pi:
	.zero		944


//--------------------- .nv.constant0._Z20inject_nonces_kernelPmmmm --------------------------
	.section	.nv.constant0._Z20inject_nonces_kernelPmmmm,"a",@progbits
	.sectionflags	@""
	.align	4
.nv.constant0._Z20inject_nonces_kernelPmmmm:
	.zero		928


//--------------------- SYMBOLS --------------------------

	.type		.nv.reservedSmem.offset0,@object
	.size		.nv.reservedSmem.offset0,0x4
